def matmul_kernel(
    a_ptr,
    b_ptr,
    c_ptr,
    M,
    N,
    K,
    stride_am,
    stride_ak,
    stride_bk,
    stride_bn,
    stride_cm,
    stride_cn,
    BLOCK_M: tl.constexpr,
    BLOCK_N: tl.constexpr,
    BLOCK_K: tl.constexpr,
    GROUP_M: tl.constexpr,
):
    pid = tl.program_id(axis=0)
    num_pid_m = tl.cdiv(M, BLOCK_M)
    num_pid_n = tl.cdiv(N, BLOCK_N)
    num_pid_in_group = GROUP_M * num_pid_n
    group_id = pid // num_pid_in_group
    first_pid_m = group_id * GROUP_M
    group_size_m = min(num_pid_m - first_pid_m, GROUP_M)
    pid_m = first_pid_m + ((pid % num_pid_in_group) % group_size_m)
    pid_n = (pid % num_pid_in_group) // group_size_m

    offs_am = (pid_m * BLOCK_M + tl.arange(0, BLOCK_M)) % M
    offs_bn = (pid_n * BLOCK_N + tl.arange(0, BLOCK_N)) % N
    offs_k = tl.arange(0, BLOCK_K)
    a_ptrs = a_ptr + offs_am[:, None] * stride_am + offs_k[None, :] * stride_ak
    b_ptrs = b_ptr + offs_k[:, None] * stride_bk + offs_bn[None, :] * stride_bn

    acc = tl.zeros((BLOCK_M, BLOCK_N), dtype=tl.float32)
    for kk in range(0, tl.cdiv(K, BLOCK_K)):
        a = tl.load(a_ptrs, mask=offs_k[None, :] < K - kk * BLOCK_K, other=0.0)
        b = tl.load(b_ptrs, mask=offs_k[:, None] < K - kk * BLOCK_K, other=0.0)
        acc = tl.dot(a, b, acc)
        a_ptrs += BLOCK_K * stride_ak
        b_ptrs += BLOCK_K * stride_bk

    c = acc.to(c_ptr.dtype.element_ty)
    offs_cm = pid_m * BLOCK_M + tl.arange(0, BLOCK_M)
    offs_cn = pid_n * BLOCK_N + tl.arange(0, BLOCK_N)
    c_ptrs = c_ptr + offs_cm[:, None] * stride_cm + offs_cn[None, :] * stride_cn
    mask = (offs_cm[:, None] < M) & (offs_cn[None, :] < N)
    tl.store(c_ptrs, c, mask=mask)

# config = {"BLOCK_K": 32, "BLOCK_M": 256, "BLOCK_N": 128, "GROUP_M": 4, "arch": "sm_100", "dtype": "fp32", "num_ctas": 1, "num_stages": 3, "num_warps": 4}
# arch = sm_100


// ===== COMPILED SASS (sm_100a) =====

	.target	sm_100a

	.elftype	@"ET_EXEC"


//--------------------- .note.nv.tkinfo           --------------------------
	.section	.note.nv.tkinfo,"",@"SHT_NOTE"
	.sectionflags	@"SHF_NOTE_NV_TKINFO"
	.tkinfo
        /*0018*/ 	.word	0x00000081
        /*0030*/ 	.string	""
        /*0030*/ 	.string	"ptxas-blackwell"
        /*0030*/ 	.string	"Cuda compilation tools, release 12.9, V12.9.86"
        /*0030*/ 	.string	"Build cuda_12.9.r12.9/compiler.36037853_0"
        /*0030*/ 	.string	"-v  -suppress-debug-info  -lineinfo  -arch sm_100a "



//--------------------- .note.nv.cuver            --------------------------
	.section	.note.nv.cuver,"",@"SHT_NOTE"
	.sectionflags	@"SHF_NOTE_NV_CUVER"
        /*0018*/ 	.short	0x0001
        /*001a*/ 	.short	0x0064
        /*001c*/ 	.short	0x0001
        /*001e*/ 	.short	0x0000
        /*0020*/ 	.short	0x0001
        /*0022*/ 	.short	0x0000


//--------------------- .nv.info                  --------------------------
	.section	.nv.info,"",@"SHT_CUDA_INFO"
	.align	4


	//----- nvinfo : EIATTR_REGCOUNT
	.align		4
        /*0000*/ 	.byte	0x04, 0x2f
        /*0002*/ 	.short	(.L_4 - .L_3)
	.align		4
.L_3:
        /*0004*/ 	.word	index@(matmul_kernel)
        /*0008*/ 	.word	0x000000ff


	//----- nvinfo : EIATTR_FRAME_SIZE
	.align		4
.L_4:
        /*000c*/ 	.byte	0x04, 0x11
        /*000e*/ 	.short	(.L_6 - .L_5)
	.align		4
.L_5:
        /*0010*/ 	.word	index@($__internal_2_$__cuda_sm10x_tcgen05_guardrail_trap_unallocated_columns_being_dealloced)
        /*0014*/ 	.word	0x000001d8


	//----- nvinfo : EIATTR_FRAME_SIZE
	.align		4
.L_6:
        /*0018*/ 	.byte	0x04, 0x11
        /*001a*/ 	.short	(.L_8 - .L_7)
	.align		4
.L_7:
        /*001c*/ 	.word	index@($__internal_1_$__cuda_sm10x_tcgen05_guardrail_trap_phase_invalid_during_alloc)
        /*0020*/ 	.word	0x000001d8


	//----- nvinfo : EIATTR_FRAME_SIZE
	.align		4
.L_8:
        /*0024*/ 	.byte	0x04, 0x11
        /*0026*/ 	.short	(.L_10 - .L_9)
	.align		4
.L_9:
        /*0028*/ 	.word	index@($__internal_0_$__cuda_sm10x_tcgen05_guardrail_trap_col_being_dealloced_not_returned_by_alloc)
        /*002c*/ 	.word	0x000001d8


	//----- nvinfo : EIATTR_FRAME_SIZE
	.align		4
.L_10:
        /*0030*/ 	.byte	0x04, 0x11
        /*0032*/ 	.short	(.L_12 - .L_11)
	.align		4
.L_11:
        /*0034*/ 	.word	index@(matmul_kernel)
        /*0038*/ 	.word	0x000001d8


	//----- nvinfo : EIATTR_MIN_STACK_SIZE
	.align		4
.L_12:
        /*003c*/ 	.byte	0x04, 0x12
        /*003e*/ 	.short	(.L_14 - .L_13)
	.align		4
.L_13:
        /*0040*/ 	.word	index@(matmul_kernel)
        /*0044*/ 	.word	0x000001d8
.L_14:


//--------------------- .nv.info.matmul_kernel    --------------------------
	.section	.nv.info.matmul_kernel,"",@"SHT_CUDA_INFO"
	.sectionflags	@""
	.align	4


	//----- nvinfo : EIATTR_CUDA_API_VERSION
	.align		4
        /*0000*/ 	.byte	0x04, 0x37
        /*0002*/ 	.short	(.L_16 - .L_15)
.L_15:
        /*0004*/ 	.word	0x00000081


	//----- nvinfo : EIATTR_KPARAM_INFO
	.align		4
.L_16:
        /*0008*/ 	.byte	0x04, 0x17
        /*000a*/ 	.short	(.L_18 - .L_17)
.L_17:
        /*000c*/ 	.word	0x00000000
        /*0010*/ 	.short	0x000d
        /*0012*/ 	.short	0x0048
        /*0014*/ 	.byte	0x00, 0xf4, 0x21, 0x00


	//----- nvinfo : EIATTR_KPARAM_INFO
	.align		4
.L_18:
        /*0018*/ 	.byte	0x04, 0x17
        /*001a*/ 	.short	(.L_20 - .L_19)
.L_19:
        /*001c*/ 	.word	0x00000000
        /*0020*/ 	.short	0x000c
        /*0022*/ 	.short	0x0040
        /*0024*/ 	.byte	0x00, 0xf4, 0x21, 0x00


	//----- nvinfo : EIATTR_KPARAM_INFO
	.align		4
.L_20:
        /*0028*/ 	.byte	0x04, 0x17
        /*002a*/ 	.short	(.L_22 - .L_21)
.L_21:
        /*002c*/ 	.word	0x00000000
        /*0030*/ 	.short	0x000b
        /*0032*/ 	.short	0x0038
        /*0034*/ 	.byte	0x00, 0xf0, 0x11, 0x00


	//----- nvinfo : EIATTR_KPARAM_INFO
	.align		4
.L_22:
        /*0038*/ 	.byte	0x04, 0x17
        /*003a*/ 	.short	(.L_24 - .L_23)
.L_23:
        /*003c*/ 	.word	0x00000000
        /*0040*/ 	.short	0x000a
        /*0042*/ 	.short	0x0034
        /*0044*/ 	.byte	0x00, 0xf0, 0x11, 0x00


	//----- nvinfo : EIATTR_KPARAM_INFO
	.align		4
.L_24:
        /*0048*/ 	.byte	0x04, 0x17
        /*004a*/ 	.short	(.L_26 - .L_25)
.L_25:
        /*004c*/ 	.word	0x00000000
        /*0050*/ 	.short	0x0009
        /*0052*/ 	.short	0x0030
        /*0054*/ 	.byte	0x00, 0xf0, 0x11, 0x00


	//----- nvinfo : EIATTR_KPARAM_INFO
	.align		4
.L_26:
        /*0058*/ 	.byte	0x04, 0x17
        /*005a*/ 	.short	(.L_28 - .L_27)
.L_27:
        /*005c*/ 	.word	0x00000000
        /*0060*/ 	.short	0x0008
        /*0062*/ 	.short	0x002c
        /*0064*/ 	.byte	0x00, 0xf0, 0x11, 0x00


	//----- nvinfo : EIATTR_KPARAM_INFO
	.align		4
.L_28:
        /*0068*/ 	.byte	0x04, 0x17
        /*006a*/ 	.short	(.L_30 - .L_29)
.L_29:
        /*006c*/ 	.word	0x00000000
        /*0070*/ 	.short	0x0007
        /*0072*/ 	.short	0x0028
        /*0074*/ 	.byte	0x00, 0xf0, 0x11, 0x00


	//----- nvinfo : EIATTR_KPARAM_INFO
	.align		4
.L_30:
        /*0078*/ 	.byte	0x04, 0x17
        /*007a*/ 	.short	(.L_32 - .L_31)
.L_31:
        /*007c*/ 	.word	0x00000000
        /*0080*/ 	.short	0x0006
        /*0082*/ 	.short	0x0024
        /*0084*/ 	.byte	0x00, 0xf0, 0x11, 0x00


	//----- nvinfo : EIATTR_KPARAM_INFO
	.align		4
.L_32:
        /*0088*/ 	.byte	0x04, 0x17
        /*008a*/ 	.short	(.L_34 - .L_33)
.L_33:
        /*008c*/ 	.word	0x00000000
        /*0090*/ 	.short	0x0005
        /*0092*/ 	.short	0x0020
        /*0094*/ 	.byte	0x00, 0xf0, 0x11, 0x00


	//----- nvinfo : EIATTR_KPARAM_INFO
	.align		4
.L_34:
        /*0098*/ 	.byte	0x04, 0x17
        /*009a*/ 	.short	(.L_36 - .L_35)
.L_35:
        /*009c*/ 	.word	0x00000000
        /*00a0*/ 	.short	0x0004
        /*00a2*/ 	.short	0x001c
        /*00a4*/ 	.byte	0x00, 0xf0, 0x11, 0x00


	//----- nvinfo : EIATTR_KPARAM_INFO
	.align		4
.L_36:
        /*00a8*/ 	.byte	0x04, 0x17
        /*00aa*/ 	.short	(.L_38 - .L_37)
.L_37:
        /*00ac*/ 	.word	0x00000000
        /*00b0*/ 	.short	0x0003
        /*00b2*/ 	.short	0x0018
        /*00b4*/ 	.byte	0x00, 0xf0, 0x11, 0x00


	//----- nvinfo : EIATTR_KPARAM_INFO
	.align		4
.L_38:
        /*00b8*/ 	.byte	0x04, 0x17
        /*00ba*/ 	.short	(.L_40 - .L_39)
.L_39:
        /*00bc*/ 	.word	0x00000000
        /*00c0*/ 	.short	0x0002
        /*00c2*/ 	.short	0x0010
        /*00c4*/ 	.byte	0x00, 0xf4, 0x21, 0x00


	//----- nvinfo : EIATTR_KPARAM_INFO
	.align		4
.L_40:
        /*00c8*/ 	.byte	0x04, 0x17
        /*00ca*/ 	.short	(.L_42 - .L_41)
.L_41:
        /*00cc*/ 	.word	0x00000000
        /*00d0*/ 	.short	0x0001
        /*00d2*/ 	.short	0x0008
        /*00d4*/ 	.byte	0x00, 0xf4, 0x21, 0x00


	//----- nvinfo : EIATTR_KPARAM_INFO
	.align		4
.L_42:
        /*00d8*/ 	.byte	0x04, 0x17
        /*00da*/ 	.short	(.L_44 - .L_43)
.L_43:
        /*00dc*/ 	.word	0x00000000
        /*00e0*/ 	.short	0x0000
        /*00e2*/ 	.short	0x0000
        /*00e4*/ 	.byte	0x00, 0xf4, 0x21, 0x00


	//----- nvinfo : EIATTR_AT_ENTRY_FRAGMENTS
	.align		4
.L_44:
        /*00e8*/ 	.byte	0x04, 0x4f
        /*00ea*/ 	.short	(.L_46 - .L_45)


	//   ....[0]....
.L_45:
        /*00ec*/ 	.word	0x00000004


	//----- nvinfo : EIATTR_RESERVED_SMEM_USED
	.align		4
.L_46:
        /*00f0*/ 	.byte	0x01, 0x41
	.zero		2


	//----- nvinfo : EIATTR_SPARSE_MMA_MASK
	.align		4
        /*00f4*/ 	.byte	0x03, 0x50
        /*00f6*/ 	.short	0x0000


	//----- nvinfo : EIATTR_TCGEN05_1CTA_USED
	.align		4
        /*00f8*/ 	.byte	0x01, 0x51
	.zero		2


	//----- nvinfo : EIATTR_MAXREG_COUNT
	.align		4
        /*00fc*/ 	.byte	0x03, 0x1b
        /*00fe*/ 	.short	0x00ff


	//----- nvinfo : EIATTR_NUM_BARRIERS
	.align		4
        /*0100*/ 	.byte	0x02, 0x4c
        /*0102*/ 	.byte	0x01
	.zero		1


	//----- nvinfo : EIATTR_ANNOTATIONS
	.align		4
        /*0104*/ 	.byte	0x04, 0x55
        /*0106*/ 	.short	(.L_48 - .L_47)


	//   ....[0]....
.L_47:
        /*0108*/ 	.word	0x00000001
        /*010c*/ 	.byte	0xd0, 0x0e, 0x00, 0x00, 0x01, 0x00, 0x00, 0x00, 0x20, 0x25, 0x00, 0x00, 0x01, 0x00, 0x00, 0x00
        /* <DEDUP_REMOVED lines=119> */
        /*088c*/ 	.byte	0x40, 0xde, 0x00, 0x00, 0x01, 0x00, 0x00, 0x00, 0x50, 0xde, 0x00, 0x00


	//----- nvinfo : EIATTR_INT_WARP_WIDE_INSTR_OFFSETS
	.align		4
.L_48:
        /*0898*/ 	.byte	0x04, 0x31
        /*089a*/ 	.short	(.L_50 - .L_49)


	//   ....[0]....
.L_49:
        /*089c*/ 	.word	0x00002980


	//   ....[1]....
        /*08a0*/ 	.word	0x00002a00


	//   ....[2]....
        /*08a4*/ 	.word	0x00002a90


	//   ....[3]....
        /*08a8*/ 	.word	0x000135d0


	//   ....[4]....
        /*08ac*/ 	.word	0x00013620


	//----- nvinfo : EIATTR_COOP_GROUP_MASK_REGIDS
	.align		4
.L_50:
        /*08b0*/ 	.byte	0x04, 0x29
        /*08b2*/ 	.short	(.L_52 - .L_51)


	//   ....[0]....
.L_51:
        /*08b4*/ 	.word	0xffffffff


	//   ....[1]....
        /*08b8*/ 	.word	0xffffffff


	//   ....[2]....
        /*08bc*/ 	.word	0xffffffff


	//   ....[3]....
        /*08c0*/ 	.word	0xffffffff


	//----- nvinfo : EIATTR_COOP_GROUP_INSTR_OFFSETS
	.align		4
.L_52:
        /*08c4*/ 	.byte	0x04, 0x28
        /*08c6*/ 	.short	(.L_54 - .L_53)


	//   ....[0]....
.L_53:
        /*08c8*/ 	.word	0x00000070


	//   ....[1]....
        /*08cc*/ 	.word	0x00000330


	//   ....[2]....
        /*08d0*/ 	.word	0x00013460


	//   ....[3]....
        /*08d4*/ 	.word	0x000136d0


	//----- nvinfo : EIATTR_VRC_CTA_INIT_COUNT
	.align		4
.L_54:
        /*08d8*/ 	.byte	0x02, 0x4a
        /*08da*/ 	.byte	0x80
	.zero		1


	//----- nvinfo : EIATTR_MBARRIER_INSTR_OFFSETS
	.align		4
        /*08dc*/ 	.byte	0x04, 0x39
        /*08de*/ 	.short	(.L_56 - .L_55)


	//   ....[0]....
.L_55:
        /*08e0*/ 	.word	0x00002b30
        /*08e4*/ 	.word	0x000000ff
        /*08e8*/ 	.word	0x00000000
        /*08ec*/ 	.short	0x0100
        /*08ee*/ 	.byte	0x0c
	.zero		1


	//   ....[1]....
        /*08f0*/ 	.word	0x00002be0
        /*08f4*/ 	.word	0x000000ff
        /*08f8*/ 	.word	0x0001c008
        /*08fc*/ 	.short	0x0100
        /*08fe*/ 	.byte	0x0a
	.zero		1


	//   ....[2]....
        /*0900*/ 	.word	0x0000a8b0
        /*0904*/ 	.word	0x000000ff
        /*0908*/ 	.word	0x00000000
        /*090c*/ 	.short	0x010a
        /*090e*/ 	.byte	0x0c
	.zero		1


	//   ....[3]....
        /*0910*/ 	.word	0x0000d060
        /*0914*/ 	.word	0x000000ff
        /*0918*/ 	.word	0x00000000
        /*091c*/ 	.short	0x010a
        /*091e*/ 	.byte	0x0c
	.zero		1


	//   ....[4]....
        /*0920*/ 	.word	0x0000d120
        /*0924*/ 	.word	0x000000ff
        /*0928*/ 	.word	0x0001c000
        /*092c*/ 	.short	0x0108
        /*092e*/ 	.byte	0x0a
	.zero		1


	//   ....[5]....
        /*0930*/ 	.word	0x0000d1d0
        /*0934*/ 	.word	0x000000ff
        /*0938*/ 	.word	0x0001c008
        /*093c*/ 	.short	0x0108
        /*093e*/ 	.byte	0x0a
	.zero		1


	//   ....[6]....
        /*0940*/ 	.word	0x000136f0
        /*0944*/ 	.word	0x000000ff
        /*0948*/ 	.word	0x00000000
        /*094c*/ 	.short	0x010a
        /*094e*/ 	.byte	0x0c
	.zero		1


	//   ....[7]....
        /*0950*/ 	.word	0x00013720
        /*0954*/ 	.word	0x000000ff
        /*0958*/ 	.word	0x00000000
        /*095c*/ 	.short	0x010a
        /*095e*/ 	.byte	0x0c
	.zero		1


	//----- nvinfo : EIATTR_NUM_MBARRIERS
	.align		4
.L_56:
        /*0960*/ 	.byte	0x03, 0x38
        /*0962*/ 	.short	0x0002


	//----- nvinfo : EIATTR_EXIT_INSTR_OFFSETS
	.align		4
        /*0964*/ 	.byte	0x04, 0x1c
        /*0966*/ 	.short	(.L_58 - .L_57)


	//   ....[0]....
.L_57:
        /*0968*/ 	.word	0x000136e0


	//----- nvinfo : EIATTR_REQNTID
	.align		4
.L_58:
        /*096c*/ 	.byte	0x04, 0x10
        /*096e*/ 	.short	(.L_60 - .L_59)
.L_59:
        /*0970*/ 	.word	0x00000080
        /*0974*/ 	.word	0x00000001
        /*0978*/ 	.word	0x00000001


	//----- nvinfo : EIATTR_CRS_STACK_SIZE
	.align		4
.L_60:
        /*097c*/ 	.byte	0x04, 0x1e
        /*097e*/ 	.short	(.L_62 - .L_61)
.L_61:
        /*0980*/ 	.word	0x00000000


	//----- nvinfo : EIATTR_CBANK_PARAM_SIZE
	.align		4
.L_62:
        /*0984*/ 	.byte	0x03, 0x19
        /*0986*/ 	.short	0x0050


	//----- nvinfo : EIATTR_PARAM_CBANK
	.align		4
        /*0988*/ 	.byte	0x04, 0x0a
        /*098a*/ 	.short	(.L_64 - .L_63)
	.align		4
.L_63:
        /*098c*/ 	.word	index@(.nv.constant0.matmul_kernel)
        /*0990*/ 	.short	0x0380
        /*0992*/ 	.short	0x0050


	//----- nvinfo : EIATTR_SW_WAR
	.align		4
.L_64:
        /*0994*/ 	.byte	0x04, 0x36
        /*0996*/ 	.short	(.L_66 - .L_65)
.L_65:
        /*0998*/ 	.word	0x00000008
.L_66:


//--------------------- .nv.compat                --------------------------
	.section	.nv.compat,"",@"SHT_CUDA_COMPAT_INFO"
	.align	4
        /*0000*/ 	.byte	0x02, 0x02, 0x02, 0x00, 0x02, 0x05, 0x05, 0x00, 0x02, 0x03, 0x00, 0x00, 0x02, 0x06, 0x01, 0x00


//--------------------- .nv.callgraph             --------------------------
	.section	.nv.callgraph,"",@"SHT_CUDA_CALLGRAPH"
	.align	4
	.sectionentsize	8
	.align		4
        /*0000*/ 	.word	0x00000000
	.align		4
        /*0004*/ 	.word	0xffffffff
	.align		4
        /*0008*/ 	.word	0x00000000
	.align		4
        /*000c*/ 	.word	0xfffffffe
	.align		4
        /*0010*/ 	.word	0x00000000
	.align		4
        /*0014*/ 	.word	0xfffffffd
	.align		4
        /*0018*/ 	.word	0x00000000
	.align		4
        /*001c*/ 	.word	0xfffffffc


//--------------------- .text.matmul_kernel       --------------------------
	.section	.text.matmul_kernel,"ax",@progbits
	.align	128
        .global         matmul_kernel
        .type           matmul_kernel,@function
        .size           matmul_kernel,(.L_x_21 - matmul_kernel)
        .other          matmul_kernel,@"STO_CUDA_ENTRY STV_DEFAULT"
matmul_kernel:
.text.matmul_kernel:
[----:B------:R-:W1:Y:S01]  /*0000*/  LDC R1, c[0x0][0x37c] ;  /* 0x0000df00ff017b82 */ /* 0x000e620000000800 */
[----:B------:R-:W2:Y:S01]  /*0010*/  S2R R61, SR_TID.X ;  /* 0x00000000003d7919 */ /* 0x000ea20000002100 */
[----:B-1----:R-:W-:Y:S01]  /*0020*/  VIADD R1, R1, 0xfffffe28 ;  /* 0xfffffe2801017836 */ /* 0x002fe20000000000 */
[----:B--2---:R-:W-:-:S13]  /*0030*/  ISETP.GE.U32.AND P0, PT, R61, 0x20, PT ;  /* 0x000000203d00780c */ /* 0x004fda0003f06070 */
[----:B------:R-:W-:Y:S02]  /*0040*/  VOTEU.ANY UP0, P0 ;  /* 0x0000000000ff7886 */ /* 0x000fe40000000100 */
[----:B------:R-:W-:Y:S05]  /*0050*/  BRA.U UP0, `(.L_x_0) ;  /* 0x0000000100b87547 */ /* 0x000fea000b800000 */
[----:B------:R-:W1:Y:S01]  /*0060*/  S2UR UR6, SR_CgaCtaId ;  /* 0x00000000000679c3 */ /* 0x000e620000008800 */
[----:B------:R-:W-:Y:S01]  /*0070*/  NOP ;  /* 0x0000000000007918 */ /* 0x000fe20000000000 */
[----:B------:R-:W-:Y:S02]  /*0080*/  UMOV UR4, 0x40 ;  /* 0x0000004000047882 */ /* 0x000fe40000000000 */
[----:B-1----:R-:W-:-:S09]  /*0090*/  ULEA UR4, UR6, UR4, 0x18 ;  /* 0x0000000406047291 */ /* 0x002fd2000f8ec0ff */
[----:B------:R-:W1:Y:S01]  /*00a0*/  LDS.U8 R0, [UR4] ;  /* 0x00000004ff007984 */ /* 0x000e620008000000 */
[----:B------:R-:W-:Y:S02]  /*00b0*/  UMOV UR4, 0x400 ;  /* 0x0000040000047882 */ /* 0x000fe40000000000 */
[----:B------:R-:W-:Y:S01]  /*00c0*/  ULEA UR4, UR6, UR4, 0x18 ;  /* 0x0000000406047291 */ /* 0x000fe2000f8ec0ff */
[----:B-1----:R-:W-:-:S13]  /*00d0*/  ISETP.NE.AND P0, PT, R0, RZ, PT ;  /* 0x000000ff0000720c */ /* 0x002fda0003f05270 */
[----:B------:R-:W-:Y:S05]  /*00e0*/  @P0 BRA `(.L_x_1) ;  /* 0x00000000007c0947 */ /* 0x000fea0003800000 */
[----:B------:R-:W-:-:S13]  /*00f0*/  ELECT P0, URZ, PT ;  /* 0x0000000000ff782f */ /* 0x000fda0003800000 */
[----:B------:R-:W-:Y:S05]  /*0100*/  @!P0 BRA `(.L_x_2) ;  /* 0x0000000000848947 */ /* 0x000fea0003800000 */
[----:B------:R-:W-:Y:S01]  /*0110*/  UMOV UR5, 0x10 ;  /* 0x0000001000057882 */ /* 0x000fe20000000000 */
[----:B------:R-:W-:Y:S02]  /*0120*/  IMAD.MOV.U32 R4, RZ, RZ, 0x1 ;  /* 0x00000001ff047424 */ /* 0x000fe400078e00ff */
[----:B------:R-:W-:Y:S02]  /*0130*/  IMAD.MOV.U32 R5, RZ, RZ, 0xffff ;  /* 0x0000ffffff057424 */ /* 0x000fe400078e00ff */
[----:B------:R-:W-:Y:S04]  /*0140*/  DEPBAR.LE SB1, 0x36 ;  /* 0x00009d800000791a */ /* 0x000fe80000000000 */
[----:B------:R-:W1:Y:S02]  /*0150*/  UTCATOMSWS.FIND_AND_SET.ALIGN UP1, UR5, UR5 ;  /* 0x00000005000575e3 */ /* 0x000e640008020800 */
[----:B-1----:R-:W-:-:S04]  /*0160*/  PLOP3.LUT P0, PT, PT, PT, UP1, 0x80, 0x8 ;  /* 0x000000000008781c */ /* 0x002fc80003f0f018 */
[----:B------:R-:W-:-:S04]  /*0170*/  SEL R0, RZ, 0xffffffff, !P0 ;  /* 0xffffffffff007807 */ /* 0x000fc80004000000 */
[----:B------:R-:W-:Y:S01]  /*0180*/  ISETP.NE.AND P0, PT, R0, RZ, PT ;  /* 0x000000ff0000720c */ /* 0x000fe20003f05270 */
[----:B------:R-:W-:-:S12]  /*0190*/  IMAD.U32 R0, RZ, RZ, UR5 ;  /* 0x00000005ff007e24 */ /* 0x000fd8000f8e00ff */
[----:B------:R-:W-:Y:S05]  /*01a0*/  @P0 BRA `(.L_x_3) ;  /* 0x0000000000240947 */ /* 0x000fea0003800000 */
.L_x_4:
[----:B------:R-:W-:Y:S05]  /*01b0*/  NANOSLEEP 0x64 ;  /* 0x000000640000795d */ /* 0x000fea0003800000 */
[----:B------:R-:W-:-:S05]  /*01c0*/  UMOV UR5, 0x10 ;  /* 0x0000001000057882 */ /* 0x000fca0000000000 */
[----:B------:R-:W-:Y:S04]  /*01d0*/  DEPBAR.LE SB1, 0x36 ;  /* 0x00009d800000791a */ /* 0x000fe80000000000 */
[----:B------:R-:W1:Y:S02]  /*01e0*/  UTCATOMSWS.FIND_AND_SET.ALIGN UP1, UR5, UR5 ;  /* 0x00000005000575e3 */ /* 0x000e640008020800 */
[----:B-1----:R-:W-:-:S04]  /*01f0*/  PLOP3.LUT P0, PT, PT, PT, UP1, 0x80, 0x8 ;  /* 0x000000000008781c */ /* 0x002fc80003f0f018 */
[----:B------:R-:W-:-:S04]  /*0200*/  SEL R0, RZ, 0xffffffff, !P0 ;  /* 0xffffffffff007807 */ /* 0x000fc80004000000 */
[----:B------:R-:W-:Y:S01]  /*0210*/  ISETP.NE.AND P0, PT, R0, RZ, PT ;  /* 0x000000ff0000720c */ /* 0x000fe20003f05270 */
[----:B------:R-:W-:-:S12]  /*0220*/  IMAD.U32 R0, RZ, RZ, UR5 ;  /* 0x00000005ff007e24 */ /* 0x000fd8000f8e00ff */
[----:B------:R-:W-:Y:S05]  /*0230*/  @!P0 BRA `(.L_x_4) ;  /* 0xfffffffc00dc8947 */ /* 0x000fea000383ffff */
.L_x_3:
[C---:B------:R-:W-:Y:S01]  /*0240*/  VIADD R3, R0.reuse, 0x10 ;  /* 0x0000001000037836 */ /* 0x040fe20000000000 */
[----:B------:R-:W-:Y:S01]  /*0250*/  UMOV UR5, 0x50 ;  /* 0x0000005000057882 */ /* 0x000fe20000000000 */
[----:B------:R-:W-:Y:S01]  /*0260*/  SHF.L.U32 R2, R5, R0, RZ ;  /* 0x0000000005027219 */ /* 0x000fe200000006ff */
[----:B------:R-:W-:Y:S01]  /*0270*/  ULEA UR5, UR6, UR5, 0x18 ;  /* 0x0000000506057291 */ /* 0x000fe2000f8ec0ff */
[----:B------:R-:W-:Y:S01]  /*0280*/  IMAD.SHL.U32 R0, R0, 0x20, RZ ;  /* 0x0000002000007824 */ /* 0x000fe200078e00ff */
[----:B------:R-:W-:-:S04]  /*0290*/  SHF.L.U32 R3, R4, R3, RZ ;  /* 0x0000000304037219 */ /* 0x000fc800000006ff */
[----:B------:R-:W-:-:S05]  /*02a0*/  LOP3.LUT R2, R3, R2, RZ, 0xfc, !PT ;  /* 0x0000000203027212 */ /* 0x000fca00078efcff */
[----:B------:R1:W-:Y:S04]  /*02b0*/  ATOMS.OR RZ, [UR5], R2 ;  /* 0x00000002ffff798c */ /* 0x0003e8000b000005 */
[----:B------:R1:W-:Y:S01]  /*02c0*/  STS [UR4], R0 ;  /* 0x00000000ff007988 */ /* 0x0003e20008000804 */
[----:B------:R-:W-:Y:S05]  /*02d0*/  BRA `(.L_x_2) ;  /* 0x0000000000107947 */ /* 0x000fea0003800000 */
.L_x_1:
[----:B------:R-:W-:Y:S01]  /*02e0*/  IMAD.MOV.U32 R0, RZ, RZ, -0x1 ;  /* 0xffffffffff007424 */ /* 0x000fe200078e00ff */
[----:B------:R-:W-:-:S04]  /*02f0*/  MOV R2, 0x320 ;  /* 0x0000032000027802 */ /* 0x000fc80000000f00 */
[----:B------:R1:W-:Y:S03]  /*0300*/  STS [UR4], R0 ;  /* 0x00000000ff007988 */ /* 0x0003e60008000804 */
[----:B-1----:R-:W-:Y:S05]  /*0310*/  CALL.REL.NOINC `($__internal_1_$__cuda_sm10x_tcgen05_guardrail_trap_phase_invalid_during_alloc) ;  /* 0x0000013400187944 */ /* 0x002fea0003c00000 */
.L_x_2:
[----:B------:R-:W-:Y:S05]  /*0320*/  WARPSYNC.ALL ;  /* 0x0000000000007948 */ /* 0x000fea0003800000 */
[----:B------:R-:W-:Y:S01]  /*0330*/  NOP ;  /* 0x0000000000007918 */ /* 0x000fe20000000000 */
.L_x_0:
[----:B-1----:R-:W1:Y:S01]  /*0340*/  LDC.64 R2, c[0x0][0x398] ;  /* 0x0000e600ff027b82 */ /* 0x002e620000000a00 */
[----:B------:R-:W2:Y:S01]  /*0350*/  S2R R7, SR_CTAID.X ;  /* 0x0000000000077919 */ /* 0x000ea20000002500 */
[----:B------:R-:W-:Y:S01]  /*0360*/  LOP3.LUT R68, R61, 0x7f, RZ, 0xc0, !PT ;  /* 0x0000007f3d447812 */ /* 0x000fe200078ec0ff */
[----:B------:R-:W-:Y:S01]  /*0370*/  UMOV UR10, 0x400 ;  /* 0x00000400000a7882 */ /* 0x000fe20000000000 */
[----:B------:R-:W3:Y:S04]  /*0380*/  LDCU UR6, c[0x0][0x3a4] ;  /* 0x00007480ff0677ac */ /* 0x000ee80008000800 */
[----:B------:R-:W4:Y:S01]  /*0390*/  S2UR UR5, SR_CgaCtaId ;  /* 0x00000000000579c3 */ /* 0x000f220000008800 */
[----:B------:R-:W5:Y:S07]  /*03a0*/  LDCU.128 UR20, c[0x0][0x380] ;  /* 0x00007000ff1477ac */ /* 0x000f6e0008000c00 */
[----:B------:R-:W3:Y:S01]  /*03b0*/  LDC R66, c[0x0][0x3a0] ;  /* 0x0000e800ff427b82 */ /* 0x000ee20000000800 */
[----:B-1----:R-:W-:-:S05]  /*03c0*/  VIADD R0, R3, 0x7f ;  /* 0x0000007f03007836 */ /* 0x002fca0000000000 */
[----:B------:R-:W-:Y:S01]  /*03d0*/  SHF.R.S32.HI R5, RZ, 0x1f, R0 ;  /* 0x0000001fff057819 */ /* 0x000fe20000011400 */
[----:B----4-:R-:W-:-:S03]  /*03e0*/  ULEA UR10, UR5, UR10, 0x18 ;  /* 0x0000000a050a7291 */ /* 0x010fc6000f8ec0ff */
[----:B------:R-:W-:Y:S02]  /*03f0*/  LEA.HI R5, R5, R0, RZ, 0x7 ;  /* 0x0000000005057211 */ /* 0x000fe400078f38ff */
[----:B--2---:R-:W-:Y:S01]  /*0400*/  IABS R10, R7 ;  /* 0x00000007000a7213 */ /* 0x004fe20000000000 */
[----:B------:R-:W-:Y:S01]  /*0410*/  UIADD3 UR12, UPT, UPT, UR10, 0x1c000, URZ ;  /* 0x0001c0000a0c7890 */ /* 0x000fe2000fffe0ff */
[----:B------:R-:W-:-:S05]  /*0420*/  SHF.R.S32.HI R5, RZ, 0x7, R5 ;  /* 0x00000007ff057819 */ /* 0x000fca0000011405 */
[----:B------:R-:W-:-:S05]  /*0430*/  IMAD.SHL.U32 R6, R5, 0x4, RZ ;  /* 0x0000000405067824 */ /* 0x000fca00078e00ff */
[-C--:B------:R-:W-:Y:S02]  /*0440*/  IABS R9, R6.reuse ;  /* 0x0000000600097213 */ /* 0x080fe40000000000 */
[----:B------:R-:W-:Y:S02]  /*0450*/  IABS R12, R6 ;  /* 0x00000006000c7213 */ /* 0x000fe40000000000 */
[----:B------:R-:W1:Y:S08]  /*0460*/  I2F.RP R0, R9 ;  /* 0x0000000900007306 */ /* 0x000e700000209400 */
[----:B-1----:R-:W1:Y:S02]  /*0470*/  MUFU.RCP R0, R0 ;  /* 0x0000000000007308 */ /* 0x002e640000001000 */
[----:B-1----:R-:W-:-:S02]  /*0480*/  VIADD R4, R0, 0xffffffe ;  /* 0x0ffffffe00047836 */ /* 0x002fc40000000000 */
[----:B------:R-:W-:-:S04]  /*0490*/  IMAD.MOV R0, RZ, RZ, -R12 ;  /* 0x000000ffff007224 */ /* 0x000fc800078e0a0c */
[----:B------:R1:W2:Y:S02]  /*04a0*/  F2I.FTZ.U32.TRUNC.NTZ R5, R4 ;  /* 0x0000000400057305 */ /* 0x0002a4000021f000 */
[----:B-1----:R-:W-:Y:S02]  /*04b0*/  IMAD.MOV.U32 R4, RZ, RZ, RZ ;  /* 0x000000ffff047224 */ /* 0x002fe400078e00ff */
[----:B--2---:R-:W-:-:S04]  /*04c0*/  IMAD.MOV R8, RZ, RZ, -R5 ;  /* 0x000000ffff087224 */ /* 0x004fc800078e0a05 */
[----:B------:R-:W-:Y:S02]  /*04d0*/  IMAD R11, R8, R9, RZ ;  /* 0x00000009080b7224 */ /* 0x000fe400078e02ff */
[----:B------:R-:W-:Y:S02]  /*04e0*/  IMAD.MOV.U32 R8, RZ, RZ, R10 ;  /* 0x000000ffff087224 */ /* 0x000fe400078e000a */
[----:B------:R-:W-:Y:S01]  /*04f0*/  IMAD.HI.U32 R5, R5, R11, R4 ;  /* 0x0000000b05057227 */ /* 0x000fe200078e0004 */
[----:B------:R-:W-:-:S05]  /*0500*/  IABS R11, R2 ;  /* 0x00000002000b7213 */ /* 0x000fca0000000000 */
[----:B------:R-:W-:-:S04]  /*0510*/  IMAD.HI.U32 R5, R5, R8, RZ ;  /* 0x0000000805057227 */ /* 0x000fc800078e00ff */
[----:B------:R-:W-:Y:S01]  /*0520*/  IMAD R0, R5, R0, R8 ;  /* 0x0000000005007224 */ /* 0x000fe200078e0208 */
[----:B------:R-:W-:Y:S04]  /*0530*/  BAR.SYNC.DEFER_BLOCKING 0x0 ;  /* 0x0000000000007b1d */ /* 0x000fe80000010000 */
[----:B------:R-:W-:-:S13]  /*0540*/  ISETP.GT.U32.AND P1, PT, R9, R0, PT ;  /* 0x000000000900720c */ /* 0x000fda0003f24070 */
[----:B------:R-:W-:Y:S01]  /*0550*/  @!P1 IMAD.IADD R0, R0, 0x1, -R9 ;  /* 0x0000000100009824 */ /* 0x000fe200078e0a09 */
[----:B------:R-:W-:Y:S02]  /*0560*/  @!P1 IADD3 R5, PT, PT, R5, 0x1, RZ ;  /* 0x0000000105059810 */ /* 0x000fe40007ffe0ff */
[----:B------:R-:W-:Y:S02]  /*0570*/  ISETP.NE.AND P1, PT, R6, RZ, PT ;  /* 0x000000ff0600720c */ /* 0x000fe40003f25270 */
[----:B------:R-:W-:Y:S02]  /*0580*/  ISETP.GE.U32.AND P0, PT, R0, R9, PT ;  /* 0x000000090000720c */ /* 0x000fe40003f06070 */
[----:B------:R-:W-:-:S04]  /*0590*/  LOP3.LUT R0, R7, R6, RZ, 0x3c, !PT ;  /* 0x0000000607007212 */ /* 0x000fc800078e3cff */
[----:B------:R-:W-:Y:S01]  /*05a0*/  ISETP.GE.AND P2, PT, R0, RZ, PT ;  /* 0x000000ff0000720c */ /* 0x000fe20003f46270 */
[----:B------:R-:W-:-:S06]  /*05b0*/  VIADD R0, R2, 0xff ;  /* 0x000000ff02007836 */ /* 0x000fcc0000000000 */
[----:B------:R-:W-:-:S04]  /*05c0*/  @P0 VIADD R5, R5, 0x1 ;  /* 0x0000000105050836 */ /* 0x000fc80000000000 */
[----:B------:R-:W-:Y:S01]  /*05d0*/  IMAD.MOV.U32 R4, RZ, RZ, R5 ;  /* 0x000000ffff047224 */ /* 0x000fe200078e0005 */
[----:B------:R-:W-:-:S03]  /*05e0*/  SHF.R.S32.HI R5, RZ, 0x1f, R0 ;  /* 0x0000001fff057819 */ /* 0x000fc60000011400 */
[----:B------:R-:W-:Y:S01]  /*05f0*/  @!P2 IMAD.MOV R4, RZ, RZ, -R4 ;  /* 0x000000ffff04a224 */ /* 0x000fe200078e0a04 */
[----:B------:R-:W-:Y:S02]  /*0600*/  @!P1 LOP3.LUT R4, RZ, R6, RZ, 0x33, !PT ;  /* 0x00000006ff049212 */ /* 0x000fe400078e33ff */
[----:B------:R-:W-:-:S03]  /*0610*/  LEA.HI R5, R5, R0, RZ, 0x8 ;  /* 0x0000000005057211 */ /* 0x000fc600078f40ff */
[----:B------:R-:W-:Y:S02]  /*0620*/  IMAD.SHL.U32 R12, R4, 0x4, RZ ;  /* 0x00000004040c7824 */ /* 0x000fe400078e00ff */
[----:B------:R-:W-:-:S03]  /*0630*/  IMAD.MOV R4, RZ, RZ, -R4 ;  /* 0x000000ffff047224 */ /* 0x000fc600078e0a04 */
[----:B------:R-:W-:Y:S01]  /*0640*/  LEA.HI.SX32 R5, R5, -R12, 0x18 ;  /* 0x8000000c05057211 */ /* 0x000fe200078fc2ff */
[----:B------:R-:W-:Y:S02]  /*0650*/  IMAD R14, R6, R4, R7 ;  /* 0x00000004060e7224 */ /* 0x000fe400078e0207 */
[----:B------:R-:W-:Y:S01]  /*0660*/  IMAD.MOV.U32 R4, RZ, RZ, RZ ;  /* 0x000000ffff047224 */ /* 0x000fe200078e00ff */
[----:B------:R-:W-:Y:S02]  /*0670*/  VIMNMX R13, PT, PT, R5, 0x4, PT ;  /* 0x00000004050d7848 */ /* 0x000fe40003fe0100 */
[----:B------:R-:W-:Y:S02]  /*0680*/  IABS R9, R14 ;  /* 0x0000000e00097213 */ /* 0x000fe40000000000 */
[-C--:B------:R-:W-:Y:S02]  /*0690*/  IABS R10, R13.reuse ;  /* 0x0000000d000a7213 */ /* 0x080fe40000000000 */
[----:B------:R-:W-:-:S02]  /*06a0*/  IABS R6, R13 ;  /* 0x0000000d00067213 */ /* 0x000fc40000000000 */
[----:B------:R-:W1:Y:S08]  /*06b0*/  I2F.RP R0, R10 ;  /* 0x0000000a00007306 */ /* 0x000e700000209400 */
[----:B-1----:R-:W1:Y:S02]  /*06c0*/  MUFU.RCP R0, R0 ;  /* 0x0000000000007308 */ /* 0x002e640000001000 */
[----:B-1----:R-:W-:-:S06]  /*06d0*/  VIADD R5, R0, 0xffffffe ;  /* 0x0ffffffe00057836 */ /* 0x002fcc0000000000 */
[----:B------:R-:W1:Y:S02]  /*06e0*/  F2I.FTZ.U32.TRUNC.NTZ R5, R5 ;  /* 0x0000000500057305 */ /* 0x000e64000021f000 */
[----:B-1----:R-:W-:-:S04]  /*06f0*/  IMAD.MOV R8, RZ, RZ, -R5 ;  /* 0x000000ffff087224 */ /* 0x002fc800078e0a05 */
[----:B------:R-:W-:Y:S02]  /*0700*/  IMAD.MOV.U32 R7, RZ, RZ, R8 ;  /* 0x000000ffff077224 */ /* 0x000fe400078e0008 */
[----:B------:R-:W1:Y:S02]  /*0710*/  I2F.RP R8, R11 ;  /* 0x0000000b00087306 */ /* 0x000e640000209400 */
[----:B------:R-:W-:-:S04]  /*0720*/  IMAD R7, R7, R10, RZ ;  /* 0x0000000a07077224 */ /* 0x000fc800078e02ff */
[----:B------:R-:W-:-:S04]  /*0730*/  IMAD.HI.U32 R4, R5, R7, R4 ;  /* 0x0000000705047227 */ /* 0x000fc800078e0004 */
[----:B------:R-:W-:Y:S02]  /*0740*/  IMAD.MOV R5, RZ, RZ, -R6 ;  /* 0x000000ffff057224 */ /* 0x000fe400078e0a06 */
[----:B------:R-:W-:Y:S01]  /*0750*/  IMAD.HI.U32 R0, R4, R9, RZ ;  /* 0x0000000904007227 */ /* 0x000fe200078e00ff */
[----:B------:R-:W-:Y:S01]  /*0760*/  IABS R4, R3 ;  /* 0x0000000300047213 */ /* 0x000fe20000000000 */
[----:B-1----:R-:W1:Y:S02]  /*0770*/  MUFU.RCP R8, R8 ;  /* 0x0000000800087308 */ /* 0x002e640000001000 */
[----:B------:R-:W-:-:S05]  /*0780*/  IMAD R5, R0, R5, R9 ;  /* 0x0000000500057224 */ /* 0x000fca00078e0209 */
[----:B------:R-:W-:Y:S01]  /*0790*/  ISETP.GT.U32.AND P1, PT, R10, R5, PT ;  /* 0x000000050a00720c */ /* 0x000fe20003f24070 */
[----:B------:R-:W2:Y:S01]  /*07a0*/  I2F.RP R9, R4 ;  /* 0x0000000400097306 */ /* 0x000ea20000209400 */
[----:B-1----:R-:W-:-:S11]  /*07b0*/  IADD3 R6, PT, PT, R8, 0xffffffe, RZ ;  /* 0x0ffffffe08067810 */ /* 0x002fd60007ffe0ff */
[----:B------:R-:W-:Y:S02]  /*07c0*/  @!P1 IMAD.IADD R5, R5, 0x1, -R10 ;  /* 0x0000000105059824 */ /* 0x000fe400078e0a0a */
[----:B------:R-:W-:Y:S01]  /*07d0*/  @!P1 VIADD R0, R0, 0x1 ;  /* 0x0000000100009836 */ /* 0x000fe20000000000 */
[----:B------:R-:W-:Y:S01]  /*07e0*/  ISETP.NE.AND P1, PT, R13, RZ, PT ;  /* 0x000000ff0d00720c */ /* 0x000fe20003f25270 */
[----:B------:R1:W-:Y:S01]  /*07f0*/  F2I.FTZ.U32.TRUNC.NTZ R7, R6 ;  /* 0x0000000600077305 */ /* 0x0003e2000021f000 */
[----:B------:R-:W-:Y:S02]  /*0800*/  ISETP.GE.U32.AND P0, PT, R5, R10, PT ;  /* 0x0000000a0500720c */ /* 0x000fe40003f06070 */
[----:B------:R-:W-:-:S04]  /*0810*/  LOP3.LUT R5, R14, R13, RZ, 0x3c, !PT ;  /* 0x0000000d0e057212 */ /* 0x000fc800078e3cff */
[----:B------:R-:W-:Y:S01]  /*0820*/  ISETP.GE.AND P2, PT, R5, RZ, PT ;  /* 0x000000ff0500720c */ /* 0x000fe20003f46270 */
[----:B--2---:R-:W2:Y:S01]  /*0830*/  MUFU.RCP R9, R9 ;  /* 0x0000000900097308 */ /* 0x004ea20000001000 */
[----:B-1----:R-:W-:-:S05]  /*0840*/  IMAD.MOV.U32 R6, RZ, RZ, RZ ;  /* 0x000000ffff067224 */ /* 0x002fca00078e00ff */
[----:B------:R-:W-:-:S04]  /*0850*/  @P0 VIADD R0, R0, 0x1 ;  /* 0x0000000100000836 */ /* 0x000fc80000000000 */
[----:B------:R-:W-:-:S04]  /*0860*/  IMAD.MOV.U32 R10, RZ, RZ, R0 ;  /* 0x000000ffff0a7224 */ /* 0x000fc800078e0000 */
[----:B------:R-:W-:Y:S01]  /*0870*/  @!P2 IMAD.MOV R10, RZ, RZ, -R10 ;  /* 0x000000ffff0aa224 */ /* 0x000fe200078e0a0a */
[----:B------:R-:W-:Y:S01]  /*0880*/  @!P1 LOP3.LUT R10, RZ, R13, RZ, 0x33, !PT ;  /* 0x0000000dff0a9212 */ /* 0x000fe200078e33ff */
[----:B--2---:R-:W-:-:S04]  /*0890*/  VIADD R9, R9, 0xffffffe ;  /* 0x0ffffffe09097836 */ /* 0x004fc80000000000 */
[----:B------:R-:W-:Y:S02]  /*08a0*/  IMAD.MOV R0, RZ, RZ, -R10 ;  /* 0x000000ffff007224 */ /* 0x000fe400078e0a0a */
[----:B------:R-:W1:Y:S02]  /*08b0*/  F2I.FTZ.U32.TRUNC.NTZ R9, R9 ;  /* 0x0000000900097305 */ /* 0x000e64000021f000 */
[----:B------:R-:W-:-:S04]  /*08c0*/  IMAD R0, R13, R0, R14 ;  /* 0x000000000d007224 */ /* 0x000fc800078e020e */
[----:B------:R-:W-:Y:S02]  /*08d0*/  IMAD.IADD R5, R12, 0x1, R0 ;  /* 0x000000010c057824 */ /* 0x000fe400078e0200 */
[--C-:B------:R-:W-:Y:S01]  /*08e0*/  IMAD.MOV R0, RZ, RZ, -R7.reuse ;  /* 0x000000ffff007224 */ /* 0x100fe200078e0a07 */
[----:B------:R-:W2:Y:S01]  /*08f0*/  LDS R12, [UR10] ;  /* 0x0000000aff0c7984 */ /* 0x000ea20008000800 */
[----:B------:R-:W-:Y:S02]  /*0900*/  IMAD R198, R5, 0x100, R68 ;  /* 0x0000010005c67824 */ /* 0x000fe400078e0244 */
[----:B------:R-:W-:Y:S02]  /*0910*/  IMAD R5, R0, R11, RZ ;  /* 0x0000000b00057224 */ /* 0x000fe400078e02ff */
[C---:B------:R-:W-:Y:S01]  /*0920*/  VIADD R199, R198.reuse, 0x80 ;  /* 0x00000080c6c77836 */ /* 0x040fe20000000000 */
[----:B------:R-:W-:Y:S01]  /*0930*/  IABS R0, R198 ;  /* 0x000000c600007213 */ /* 0x000fe20000000000 */
[----:B------:R-:W-:Y:S01]  /*0940*/  IMAD.HI.U32 R6, R7, R5, R6 ;  /* 0x0000000507067227 */ /* 0x000fe200078e0006 */
[----:B------:R-:W-:Y:S01]  /*0950*/  BAR.SYNC.DEFER_BLOCKING 0x0 ;  /* 0x0000000000007b1d */ /* 0x000fe20000010000 */
[----:B------:R-:W-:-:S02]  /*0960*/  ISETP.GE.AND P2, PT, R198, RZ, PT ;  /* 0x000000ffc600720c */ /* 0x000fc40003f46270 */
[----:B------:R-:W-:Y:S01]  /*0970*/  IABS R8, R199 ;  /* 0x000000c700087213 */ /* 0x000fe20000000000 */
[----:B------:R-:W-:Y:S01]  /*0980*/  IMAD.MOV.U32 R5, RZ, RZ, R0 ;  /* 0x000000ffff057224 */ /* 0x000fe200078e0000 */
[----:B------:R-:W-:Y:S01]  /*0990*/  ISETP.GE.AND P4, PT, R199, RZ, PT ;  /* 0x000000ffc700720c */ /* 0x000fe20003f86270 */
[----:B-1----:R-:W-:Y:S02]  /*09a0*/  IMAD.MOV R13, RZ, RZ, -R9 ;  /* 0x000000ffff0d7224 */ /* 0x002fe400078e0a09 */
[----:B------:R-:W-:Y:S01]  /*09b0*/  IMAD.MOV.U32 R7, RZ, RZ, R8 ;  /* 0x000000ffff077224 */ /* 0x000fe200078e0008 */
[----:B------:R-:W-:Y:S01]  /*09c0*/  SHF.R.U32.HI R8, RZ, 0x5, R61 ;  /* 0x00000005ff087819 */ /* 0x000fe2000001163d */
[----:B------:R-:W-:-:S03]  /*09d0*/  IMAD.HI.U32 R0, R6, R5, RZ ;  /* 0x0000000506007227 */ /* 0x000fc600078e00ff */
[----:B------:R-:W-:Y:S01]  /*09e0*/  R2UR UR7, R8 ;  /* 0x00000000080772ca */ /* 0x000fe200000e0000 */
[----:B------:R-:W-:Y:S01]  /*09f0*/  IMAD.HI.U32 R6, R6, R7, RZ ;  /* 0x0000000706067227 */ /* 0x000fe200078e00ff */
[----:B------:R-:W-:-:S03]  /*0a00*/  SHF.R.U32.HI R8, RZ, 0x5, R61 ;  /* 0x00000005ff087819 */ /* 0x000fc6000001163d */
[----:B------:R-:W-:Y:S02]  /*0a10*/  IMAD.MOV R0, RZ, RZ, -R0 ;  /* 0x000000ffff007224 */ /* 0x000fe400078e0a00 */
[----:B------:R-:W-:Y:S02]  /*0a20*/  IMAD.MOV R6, RZ, RZ, -R6 ;  /* 0x000000ffff067224 */ /* 0x000fe400078e0a06 */
[C---:B------:R-:W-:Y:S02]  /*0a30*/  IMAD R5, R11.reuse, R0, R5 ;  /* 0x000000000b057224 */ /* 0x040fe400078e0205 */
[C---:B------:R-:W-:Y:S01]  /*0a40*/  IMAD R6, R11.reuse, R6, R7 ;  /* 0x000000060b067224 */ /* 0x040fe200078e0207 */
[----:B------:R-:W-:Y:S01]  /*0a50*/  SGXT.U32 R7, R8, 0x2 ;  /* 0x000000020807781a */ /* 0x000fe20000000000 */
[----:B------:R-:W-:Y:S01]  /*0a60*/  IMAD.SHL.U32 R0, R10, 0x80, RZ ;  /* 0x000000800a007824 */ /* 0x000fe200078e00ff */
[----:B------:R-:W-:Y:S01]  /*0a70*/  ISETP.GT.U32.AND P0, PT, R11, R5, PT ;  /* 0x000000050b00720c */ /* 0x000fe20003f04070 */
[----:B------:R-:W-:Y:S01]  /*0a80*/  IMAD R13, R13, R4, RZ ;  /* 0x000000040d0d7224 */ /* 0x000fe200078e02ff */
[----:B------:R-:W-:Y:S01]  /*0a90*/  ISETP.GT.U32.AND P1, PT, R11, R6, PT ;  /* 0x000000060b00720c */ /* 0x000fe20003f24070 */
[----:B------:R-:W-:Y:S01]  /*0aa0*/  IMAD.MOV.U32 R8, RZ, RZ, RZ ;  /* 0x000000ffff087224 */ /* 0x000fe200078e00ff */
[----:B------:R-:W-:Y:S01]  /*0ab0*/  LOP3.LUT R7, R0, R7, RZ, 0xfc, !PT ;  /* 0x0000000700077212 */ /* 0x000fe200078efcff */
[----:B------:R-:W-:Y:S01]  /*0ac0*/  USHF.L.U32 UR4, UR7, 0x15, URZ ;  /* 0x0000001507047899 */ /* 0x000fe200080006ff */
[----:B--2---:R-:W-:Y:S01]  /*0ad0*/  R2UR UR15, R12 ;  /* 0x000000000c0f72ca */ /* 0x004fe200000e0000 */
[----:B------:R-:W-:Y:S01]  /*0ae0*/  IMAD.HI.U32 R8, R9, R13, R8 ;  /* 0x0000000d09087227 */ /* 0x000fe200078e0008 */
[C---:B------:R-:W-:Y:S01]  /*0af0*/  LOP3.LUT R10, R7.reuse, 0x4, RZ, 0xfc, !PT ;  /* 0x00000004070a7812 */ /* 0x040fe200078efcff */
[----:B------:R-:W-:Y:S01]  /*0b00*/  ULOP3.LUT UR4, UR4, 0x600000, URZ, 0xc0, !UPT ;  /* 0x0060000004047892 */ /* 0x000fe2000f8ec0ff */
[----:B------:R-:W-:-:S02]  /*0b10*/  LOP3.LUT R12, R7, 0x8, RZ, 0xfc, !PT ;  /* 0x00000008070c7812 */ /* 0x000fc400078efcff */
[----:B------:R-:W-:Y:S01]  /*0b20*/  IABS R15, R10 ;  /* 0x0000000a000f7213 */ /* 0x000fe20000000000 */
[--C-:B------:R-:W-:Y:S01]  /*0b30*/  @!P0 IMAD.IADD R5, R5, 0x1, -R11.reuse ;  /* 0x0000000105058824 */ /* 0x100fe200078e0a0b */
[----:B------:R-:W-:Y:S01]  /*0b40*/  IABS R13, R7 ;  /* 0x00000007000d7213 */ /* 0x000fe20000000000 */
[----:B------:R-:W-:Y:S01]  /*0b50*/  @!P1 IMAD.IADD R6, R6, 0x1, -R11 ;  /* 0x0000000106069824 */ /* 0x000fe200078e0a0b */
[----:B------:R-:W-:Y:S01]  /*0b60*/  ISETP.GE.AND P1, PT, R10, RZ, PT ;  /* 0x000000ff0a00720c */ /* 0x000fe20003f26270 */
[C---:B------:R-:W-:Y:S01]  /*0b70*/  IMAD.HI.U32 R10, R8.reuse, R15, RZ ;  /* 0x0000000f080a7227 */ /* 0x040fe200078e00ff */
[C---:B------:R-:W-:Y:S01]  /*0b80*/  ISETP.GT.U32.AND P0, PT, R11.reuse, R5, PT ;  /* 0x000000050b00720c */ /* 0x040fe20003f04070 */
[----:B------:R-:W-:Y:S01]  /*0b90*/  UIADD3 UR11, UPT, UPT, UR15, UR4, URZ ;  /* 0x000000040f0b7290 */ /* 0x000fe2000fffe0ff */
[----:B------:R-:W-:Y:S01]  /*0ba0*/  ISETP.GT.U32.AND P3, PT, R11, R6, PT ;  /* 0x000000060b00720c */ /* 0x000fe20003f64070 */
[----:B------:R-:W-:Y:S01]  /*0bb0*/  IMAD.HI.U32 R9, R8, R13, RZ ;  /* 0x0000000d08097227 */ /* 0x000fe200078e00ff */
[----:B------:R-:W-:-:S02]  /*0bc0*/  IABS R17, R12 ;  /* 0x0000000c00117213 */ /* 0x000fc40000000000 */
[----:B------:R-:W-:Y:S01]  /*0bd0*/  ISETP.GE.AND P6, PT, R12, RZ, PT ;  /* 0x000000ff0c00720c */ /* 0x000fe20003fc6270 */
[----:B------:R-:W-:Y:S01]  /*0be0*/  IMAD.MOV R12, RZ, RZ, -R10 ;  /* 0x000000ffff0c7224 */ /* 0x000fe200078e0a0a */
[----:B------:R-:W-:Y:S01]  /*0bf0*/  IADD3 R9, PT, PT, -R9, RZ, RZ ;  /* 0x000000ff09097210 */ /* 0x000fe20007ffe1ff */
[----:B------:R-:W-:Y:S01]  /*0c00*/  IMAD.HI.U32 R10, R8, R17, RZ ;  /* 0x00000011080a7227 */ /* 0x000fe200078e00ff */
[C---:B------:R-:W-:Y:S02]  /*0c10*/  LOP3.LUT R14, R7.reuse, 0x1c, RZ, 0xfc, !PT ;  /* 0x0000001c070e7812 */ /* 0x040fe400078efcff */
[----:B------:R-:W-:Y:S01]  /*0c20*/  LOP3.LUT R16, R7, 0x20, RZ, 0xfc, !PT ;  /* 0x0000002007107812 */ /* 0x000fe200078efcff */
[--C-:B------:R-:W-:Y:S01]  /*0c30*/  @!P0 IMAD.IADD R5, R5, 0x1, -R11.reuse ;  /* 0x0000000105058824 */ /* 0x100fe200078e0a0b */
[----:B------:R-:W-:Y:S01]  /*0c40*/  ISETP.NE.AND P0, PT, R2, RZ, PT ;  /* 0x000000ff0200720c */ /* 0x000fe20003f05270 */
[----:B------:R-:W-:Y:S01]  /*0c50*/  @!P3 IMAD.IADD R6, R6, 0x1, -R11 ;  /* 0x000000010606b824 */ /* 0x000fe200078e0a0b */
[----:B------:R-:W-:Y:S01]  /*0c60*/  LOP3.LUT R2, RZ, R2, RZ, 0x33, !PT ;  /* 0x00000002ff027212 */ /* 0x000fe200078e33ff */
[----:B------:R-:W-:Y:S01]  /*0c70*/  IMAD.MOV R10, RZ, RZ, -R10 ;  /* 0x000000ffff0a7224 */ /* 0x000fe200078e0a0a */
[----:B------:R-:W-:Y:S01]  /*0c80*/  IABS R21, R14 ;  /* 0x0000000e00157213 */ /* 0x000fe20000000000 */
[----:B------:R-:W-:Y:S01]  /*0c90*/  @!P2 IMAD.MOV R5, RZ, RZ, -R5 ;  /* 0x000000ffff05a224 */ /* 0x000fe200078e0a05 */
[----:B------:R-:W-:Y:S01]  /*0ca0*/  IABS R23, R16 ;  /* 0x0000001000177213 */ /* 0x000fe20000000000 */
[----:B------:R-:W-:Y:S01]  /*0cb0*/  @!P4 IMAD.MOV R6, RZ, RZ, -R6 ;  /* 0x000000ffff06c224 */ /* 0x000fe200078e0a06 */
[C---:B------:R-:W-:Y:S01]  /*0cc0*/  LOP3.LUT R18, R7.reuse, 0x28, RZ, 0xfc, !PT ;  /* 0x0000002807127812 */ /* 0x040fe200078efcff */
[----:B------:R-:W-:Y:S01]  /*0cd0*/  IMAD R9, R4, R9, R13 ;  /* 0x0000000904097224 */ /* 0x000fe200078e020d */
[----:B------:R-:W-:Y:S01]  /*0ce0*/  SEL R212, R2, R5, !P0 ;  /* 0x0000000502d47207 */ /* 0x000fe20004000000 */
[----:B------:R-:W-:Y:S01]  /*0cf0*/  IMAD R13, R4, R10, R17 ;  /* 0x0000000a040d7224 */ /* 0x000fe200078e0211 */
[----:B------:R-:W-:Y:S01]  /*0d00*/  SEL R218, R2, R6, !P0 ;  /* 0x0000000602da7207 */ /* 0x000fe20004000000 */
[C---:B---3--:R-:W-:Y:S01]  /*0d10*/  VIADD R10, R66.reuse, 0xffffffec ;  /* 0xffffffec420a7836 */ /* 0x048fe20000000000 */
[----:B------:R-:W-:Y:S01]  /*0d20*/  LOP3.LUT R20, R7, 0x2c, RZ, 0xfc, !PT ;  /* 0x0000002c07147812 */ /* 0x000fe200078efcff */
[C---:B------:R-:W-:Y:S01]  /*0d30*/  VIADD R2, R66.reuse, 0xffffffed ;  /* 0xffffffed42027836 */ /* 0x040fe20000000000 */
[----:B------:R-:W-:Y:S01]  /*0d40*/  IABS R27, R18 ;  /* 0x00000012001b7213 */ /* 0x000fe20000000000 */
[----:B------:R-:W-:Y:S01]  /*0d50*/  VIADD R5, R66, 0xffffffe8 ;  /* 0xffffffe842057836 */ /* 0x000fe20000000000 */
[----:B------:R-:W-:Y:S01]  /*0d60*/  ISETP.GE.U32.AND P4, PT, R10, 0x7fffffcd, PT ;  /* 0x7fffffcd0a00780c */ /* 0x000fe20003f86070 */
[----:B------:R-:W-:Y:S01]  /*0d70*/  VIADD R10, R66, 0xffffffee ;  /* 0xffffffee420a7836 */ /* 0x000fe20000000000 */
[----:B------:R-:W-:Y:S01]  /*0d80*/  ISETP.GE.U32.AND P0, PT, R2, 0x7fffffce, PT ;  /* 0x7fffffce0200780c */ /* 0x000fe20003f06070 */
[C---:B------:R-:W-:Y:S01]  /*0d90*/  VIADD R6, R66.reuse, 0xffffffef ;  /* 0xffffffef42067836 */ /* 0x040fe20000000000 */
[----:B------:R-:W-:Y:S01]  /*0da0*/  ISETP.GE.U32.AND P3, PT, R5, 0x7fffffc9, PT ;  /* 0x7fffffc90500780c */ /* 0x000fe20003f66070 */
[----:B------:R-:W-:Y:S01]  /*0db0*/  VIADD R2, R66, 0xffffffe9 ;  /* 0xffffffe942027836 */ /* 0x000fe20000000000 */
[----:B------:R-:W-:Y:S01]  /*0dc0*/  ISETP.GE.U32.AND P5, PT, R10, 0x7fffffcf, PT ;  /* 0x7fffffcf0a00780c */ /* 0x000fe20003fa6070 */
[----:B------:R-:W-:Y:S01]  /*0dd0*/  VIADD R5, R66, 0xffffffeb ;  /* 0xffffffeb42057836 */ /* 0x000fe20000000000 */
[----:B------:R-:W-:Y:S01]  /*0de0*/  ISETP.GE.U32.AND P2, PT, R6, 0x7fffffd0, PT ;  /* 0x7fffffd00600780c */ /* 0x000fe20003f46070 */
[----:B------:R-:W-:Y:S01]  /*0df0*/  VIADD R6, R66, 0xffffffea ;  /* 0xffffffea42067836 */ /* 0x000fe20000000000 */
[----:B------:R-:W-:Y:S01]  /*0e00*/  SEL R40, RZ, 0x1, P4 ;  /* 0x00000001ff287807 */ /* 0x000fe20002000000 */
[----:B------:R-:W-:Y:S01]  /*0e10*/  IMAD R11, R4, R12, R15 ;  /* 0x0000000c040b7224 */ /* 0x000fe200078e020f */
[----:B------:R-:W-:Y:S01]  /*0e20*/  ISETP.GE.U32.AND P4, PT, R2, 0x7fffffca, PT ;  /* 0x7fffffca0200780c */ /* 0x000fe20003f86070 */
[----:B------:R-:W-:Y:S01]  /*0e30*/  IMAD R212, R212, UR6, RZ ;  /* 0x00000006d4d47c24 */ /* 0x000fe2000f8e02ff */
[----:B------:R-:W-:Y:S01]  /*0e40*/  SEL R2, RZ, 0x4, P5 ;  /* 0x00000004ff027807 */ /* 0x000fe20002800000 */
[----:B------:R-:W-:Y:S01]  /*0e50*/  IMAD R218, R218, UR6, RZ ;  /* 0x00000006dada7c24 */ /* 0x000fe2000f8e02ff */
[----:B------:R-:W-:Y:S01]  /*0e60*/  SEL R43, RZ, 0x1fffe, P0 ;  /* 0x0001fffeff2b7807 */ /* 0x000fe20000000000 */
[----:B------:R-:W-:Y:S01]  /*0e70*/  IMAD.SHL.U32 R52, R212, 0x4, RZ ;  /* 0x00000004d4347824 */ /* 0x000fe200078e00ff */
[----:B------:R-:W-:Y:S01]  /*0e80*/  ISETP.GE.U32.AND P5, PT, R5, 0x7fffffcc, PT ;  /* 0x7fffffcc0500780c */ /* 0x000fe20003fa6070 */
[----:B------:R-:W-:Y:S01]  /*0e90*/  VIADD R5, R66, 0xffffffe5 ;  /* 0xffffffe542057836 */ /* 0x000fe20000000000 */
[----:B------:R-:W-:Y:S01]  /*0ea0*/  ISETP.GE.U32.AND P0, PT, R6, 0x7fffffcb, PT ;  /* 0x7fffffcb0600780c */ /* 0x000fe20003f06070 */
[C---:B------:R-:W-:Y:S01]  /*0eb0*/  VIADD R6, R66.reuse, 0xffffffe4 ;  /* 0xffffffe442067836 */ /* 0x040fe20000000000 */
[----:B------:R-:W-:Y:S01]  /*0ec0*/  SEL R46, RZ, 0x1, P3 ;  /* 0x00000001ff2e7807 */ /* 0x000fe20001800000 */
[----:B------:R1:W-:Y:S01]  /*0ed0*/  STL [R1+0xe4], R52 ;  /* 0x0000e43401007387 */ /* 0x0003e20000100800 */
[----:B------:R-:W-:Y:S01]  /*0ee0*/  SEL R35, RZ, 0x7fff8, P2 ;  /* 0x0007fff8ff237807 */ /* 0x000fe20001000000 */
[----:B------:R-:W-:Y:S01]  /*0ef0*/  UMOV UR6, 0x1 ;  /* 0x0000000100067882 */ /* 0x000fe20000000000 */
[----:B------:R-:W-:Y:S01]  /*0f00*/  ISETP.GE.U32.AND P3, PT, R5, 0x7fffffc6, PT ;  /* 0x7fffffc60500780c */ /* 0x000fe20003f66070 */
[----:B------:R-:W-:Y:S01]  /*0f10*/  VIADD R5, R66, 0xffffffe1 ;  /* 0xffffffe142057836 */ /* 0x000fe20000000000 */
[----:B------:R-:W-:-:S02]  /*0f20*/  ISETP.GE.U32.AND P2, PT, R6, 0x7fffffc5, PT ;  /* 0x7fffffc50600780c */ /* 0x000fc40003f46070 */
[----:B------:R-:W-:Y:S02]  /*0f30*/  SEL R38, RZ, 0x4, P0 ;  /* 0x00000004ff267807 */ /* 0x000fe40000000000 */
[----:B------:R-:W-:Y:S02]  /*0f40*/  SEL R44, RZ, 0x1, P2 ;  /* 0x00000001ff2c7807 */ /* 0x000fe40001000000 */
[----:B------:R-:W-:Y:S01]  /*0f50*/  ISETP.GE.U32.AND P2, PT, R5, 0x7fffffc2, PT ;  /* 0x7fffffc20500780c */ /* 0x000fe20003f46070 */
[----:B------:R-:W-:Y:S01]  /*0f60*/  VIADD R5, R66, 0xffffffe2 ;  /* 0xffffffe242057836 */ /* 0x000fe20000000000 */
[C---:B------:R-:W-:Y:S02]  /*0f70*/  ISETP.GT.U32.AND P0, PT, R4.reuse, R9, PT ;  /* 0x000000090400720c */ /* 0x040fe40003f04070 */
[----:B------:R-:W-:Y:S02]  /*0f80*/  SEL R42, RZ, 0x1fffe, P2 ;  /* 0x0001fffeff2a7807 */ /* 0x000fe40001000000 */
[----:B------:R-:W-:-:S02]  /*0f90*/  ISETP.GT.U32.AND P2, PT, R4, R13, PT ;  /* 0x0000000d0400720c */ /* 0x000fc40003f44070 */
[----:B------:R-:W-:Y:S02]  /*0fa0*/  IADD3 R6, PT, PT, R66, -0x1a, RZ ;  /* 0xffffffe642067810 */ /* 0x000fe40007ffe0ff */
[----:B------:R-:W-:Y:S02]  /*0fb0*/  LOP3.LUT R10, R7, 0xc, RZ, 0xfc, !PT ;  /* 0x0000000c070a7812 */ /* 0x000fe400078efcff */
[----:B------:R-:W-:Y:S02]  /*0fc0*/  SEL R47, RZ, 0x1fffe, P4 ;  /* 0x0001fffeff2f7807 */ /* 0x000fe40002000000 */
[----:B------:R-:W-:Y:S01]  /*0fd0*/  SEL R45, RZ, 0x1fffe, P3 ;  /* 0x0001fffeff2d7807 */ /* 0x000fe20001800000 */
[--C-:B------:R-:W-:Y:S01]  /*0fe0*/  @!P0 IMAD.IADD R9, R9, 0x1, -R4.reuse ;  /* 0x0000000109098824 */ /* 0x100fe200078e0a04 */
[----:B------:R-:W-:Y:S01]  /*0ff0*/  ISETP.GE.U32.AND P4, PT, R6, 0x7fffffc7, PT ;  /* 0x7fffffc70600780c */ /* 0x000fe20003f86070 */
[----:B------:R-:W-:Y:S01]  /*1000*/  VIADD R6, R66, 0xffffffe7 ;  /* 0xffffffe742067836 */ /* 0x000fe20000000000 */
[----:B------:R-:W-:Y:S01]  /*1010*/  ISETP.GT.U32.AND P3, PT, R4, R11, PT ;  /* 0x0000000b0400720c */ /* 0x000fe20003f64070 */
[----:B------:R-:W-:Y:S01]  /*1020*/  @!P2 IMAD.IADD R13, R13, 0x1, -R4 ;  /* 0x000000010d0da824 */ /* 0x000fe200078e0a04 */
[----:B------:R-:W-:-:S02]  /*1030*/  IABS R15, R10 ;  /* 0x0000000a000f7213 */ /* 0x000fc40000000000 */
[----:B------:R-:W-:Y:S02]  /*1040*/  SEL R34, RZ, 0x4, P4 ;  /* 0x00000004ff227807 */ /* 0x000fe40002000000 */
[----:B------:R-:W-:Y:S01]  /*1050*/  ISETP.GE.U32.AND P4, PT, R5, 0x7fffffc3, PT ;  /* 0x7fffffc30500780c */ /* 0x000fe20003f86070 */
[----:B------:R-:W-:Y:S01]  /*1060*/  IMAD.HI.U32 R5, R8, R15, RZ ;  /* 0x0000000f08057227 */ /* 0x000fe200078e00ff */
[----:B------:R-:W-:Y:S02]  /*1070*/  ISETP.GT.U32.AND P2, PT, R4, R13, PT ;  /* 0x0000000d0400720c */ /* 0x000fe40003f44070 */
[----:B------:R-:W-:Y:S01]  /*1080*/  SEL R39, RZ, 0x7fff8, P5 ;  /* 0x0007fff8ff277807 */ /* 0x000fe20002800000 */
[----:B------:R-:W-:Y:S01]  /*1090*/  IMAD.MOV R5, RZ, RZ, -R5 ;  /* 0x000000ffff057224 */ /* 0x000fe200078e0a05 */
[----:B------:R-:W-:Y:S01]  /*10a0*/  ISETP.GE.U32.AND P5, PT, R6, 0x7fffffc8, PT ;  /* 0x7fffffc80600780c */ /* 0x000fe20003fa6070 */
[----:B------:R-:W-:Y:S01]  /*10b0*/  VIADD R6, R66, 0xffffffe3 ;  /* 0xffffffe342067836 */ /* 0x000fe20000000000 */
[C---:B------:R-:W-:Y:S01]  /*10c0*/  ISETP.GT.U32.AND P0, PT, R4.reuse, R9, PT ;  /* 0x000000090400720c */ /* 0x040fe20003f04070 */
[----:B------:R-:W-:Y:S01]  /*10d0*/  @!P3 IMAD.IADD R11, R11, 0x1, -R4 ;  /* 0x000000010b0bb824 */ /* 0x000fe200078e0a04 */
[----:B------:R-:W-:Y:S01]  /*10e0*/  SEL R37, RZ, 0x7fff8, P5 ;  /* 0x0007fff8ff257807 */ /* 0x000fe20002800000 */
[----:B------:R-:W-:Y:S01]  /*10f0*/  IMAD R5, R4, R5, R15 ;  /* 0x0000000504057224 */ /* 0x000fe200078e020f */
[----:B------:R-:W-:-:S02]  /*1100*/  ISETP.GE.U32.AND P5, PT, R6, 0x7fffffc4, PT ;  /* 0x7fffffc40600780c */ /* 0x000fc40003fa6070 */
[----:B------:R-:W-:Y:S01]  /*1110*/  ISETP.GE.AND P3, PT, R7, RZ, PT ;  /* 0x000000ff0700720c */ /* 0x000fe20003f66270 */
[--C-:B------:R-:W-:Y:S01]  /*1120*/  @!P2 IMAD.IADD R13, R13, 0x1, -R4.reuse ;  /* 0x000000010d0da824 */ /* 0x100fe200078e0a04 */
[----:B------:R-:W-:Y:S02]  /*1130*/  LOP3.LUT R6, R7, 0x10, RZ, 0xfc, !PT ;  /* 0x0000001007067812 */ /* 0x000fe400078efcff */
[----:B------:R-:W-:Y:S01]  /*1140*/  SEL R41, RZ, 0x7fff8, P5 ;  /* 0x0007fff8ff297807 */ /* 0x000fe20002800000 */
[----:B------:R-:W-:Y:S01]  /*1150*/  @!P6 IMAD.MOV R13, RZ, RZ, -R13 ;  /* 0x000000ffff0de224 */ /* 0x000fe200078e0a0d */
[----:B------:R-:W-:Y:S01]  /*1160*/  SEL R36, RZ, 0x4, P4 ;  /* 0x00000004ff247807 */ /* 0x000fe20002000000 */
[----:B------:R-:W-:Y:S01]  /*1170*/  @!P0 IMAD.IADD R9, R9, 0x1, -R4 ;  /* 0x0000000109098824 */ /* 0x000fe200078e0a04 */
[----:B------:R-:W-:Y:S02]  /*1180*/  ISETP.GT.U32.AND P5, PT, R4, R11, PT ;  /* 0x0000000b0400720c */ /* 0x000fe40003fa4070 */
[----:B------:R-:W-:-:S02]  /*1190*/  ISETP.GE.AND P4, PT, R10, RZ, PT ;  /* 0x000000ff0a00720c */ /* 0x000fc40003f86270 */
[----:B------:R-:W-:Y:S01]  /*11a0*/  IABS R15, R6 ;  /* 0x00000006000f7213 */ /* 0x000fe20000000000 */
[----:B------:R-:W-:Y:S01]  /*11b0*/  @!P3 IMAD.MOV R9, RZ, RZ, -R9 ;  /* 0x000000ffff09b224 */ /* 0x000fe200078e0a09 */
[----:B------:R-:W-:Y:S02]  /*11c0*/  ISETP.GT.U32.AND P2, PT, R4, R5, PT ;  /* 0x000000050400720c */ /* 0x000fe40003f44070 */
[C---:B------:R-:W-:Y:S02]  /*11d0*/  LOP3.LUT R10, R7.reuse, 0x14, RZ, 0xfc, !PT ;  /* 0x00000014070a7812 */ /* 0x040fe400078efcff */
[----:B------:R-:W-:Y:S01]  /*11e0*/  ISETP.GE.AND P0, PT, R6, RZ, PT ;  /* 0x000000ff0600720c */ /* 0x000fe20003f06270 */
[----:B------:R-:W-:Y:S01]  /*11f0*/  IMAD.HI.U32 R6, R8, R15, RZ ;  /* 0x0000000f08067227 */ /* 0x000fe200078e00ff */
[----:B------:R-:W-:Y:S02]  /*1200*/  IABS R17, R10 ;  /* 0x0000000a00117213 */ /* 0x000fe40000000000 */
[----:B------:R-:W-:Y:S01]  /*1210*/  ISETP.GE.AND P3, PT, R10, RZ, PT ;  /* 0x000000ff0a00720c */ /* 0x000fe20003f66270 */
[----:B------:R-:W-:Y:S01]  /*1220*/  IMAD.MOV R6, RZ, RZ, -R6 ;  /* 0x000000ffff067224 */ /* 0x000fe200078e0a06 */
[----:B------:R-:W-:Y:S01]  /*1230*/  LOP3.LUT R12, R7, 0x18, RZ, 0xfc, !PT ;  /* 0x00000018070c7812 */ /* 0x000fe200078efcff */
[----:B------:R-:W-:Y:S01]  /*1240*/  IMAD.HI.U32 R10, R8, R17, RZ ;  /* 0x00000011080a7227 */ /* 0x000fe200078e00ff */
[----:B------:R-:W-:-:S02]  /*1250*/  IABS R29, R20 ;  /* 0x00000014001d7213 */ /* 0x000fc40000000000 */
[----:B------:R-:W-:Y:S01]  /*1260*/  IABS R19, R12 ;  /* 0x0000000c00137213 */ /* 0x000fe20000000000 */
[--C-:B------:R-:W-:Y:S01]  /*1270*/  @!P5 IMAD.IADD R11, R11, 0x1, -R4.reuse ;  /* 0x000000010b0bd824 */ /* 0x100fe200078e0a04 */
[----:B------:R-:W-:Y:S01]  /*1280*/  ISETP.GE.AND P5, PT, R12, RZ, PT ;  /* 0x000000ff0c00720c */ /* 0x000fe20003fa6270 */
[C---:B------:R-:W-:Y:S01]  /*1290*/  IMAD R15, R4.reuse, R6, R15 ;  /* 0x00000006040f7224 */ /* 0x040fe200078e020f */
[----:B------:R-:W-:Y:S01]  /*12a0*/  LOP3.LUT R22, R7, 0x54, RZ, 0xfc, !PT ;  /* 0x0000005407167812 */ /* 0x000fe200078efcff */
[----:B------:R-:W-:Y:S01]  /*12b0*/  @!P2 IMAD.IADD R5, R5, 0x1, -R4 ;  /* 0x000000010505a824 */ /* 0x000fe200078e0a04 */
[----:B------:R-:W-:Y:S01]  /*12c0*/  @!P1 IADD3 R11, PT, PT, -R11, RZ, RZ ;  /* 0x000000ff0b0b9210 */ /* 0x000fe20007ffe1ff */
[----:B------:R-:W-:Y:S01]  /*12d0*/  IMAD.MOV R10, RZ, RZ, -R10 ;  /* 0x000000ffff0a7224 */ /* 0x000fe200078e0a0a */
[----:B------:R-:W-:Y:S01]  /*12e0*/  ISETP.GT.U32.AND P2, PT, R4, R15, PT ;  /* 0x0000000f0400720c */ /* 0x000fe20003f44070 */
[----:B------:R-:W-:Y:S01]  /*12f0*/  IMAD.HI.U32 R6, R8, R21, RZ ;  /* 0x0000001508067227 */ /* 0x000fe200078e00ff */
[----:B------:R-:W-:-:S02]  /*1300*/  ISETP.GT.U32.AND P1, PT, R4, R5, PT ;  /* 0x000000050400720c */ /* 0x000fc40003f24070 */
[C---:B------:R-:W-:Y:S01]  /*1310*/  LOP3.LUT R24, R7.reuse, 0x58, RZ, 0xfc, !PT ;  /* 0x0000005807187812 */ /* 0x040fe200078efcff */
[----:B------:R-:W-:Y:S01]  /*1320*/  IMAD R17, R4, R10, R17 ;  /* 0x0000000a04117224 */ /* 0x000fe200078e0211 */
[----:B------:R-:W-:Y:S01]  /*1330*/  IABS R73, R22 ;  /* 0x0000001600497213 */ /* 0x000fe20000000000 */
[----:B------:R-:W-:Y:S01]  /*1340*/  IMAD.HI.U32 R12, R8, R19, RZ ;  /* 0x00000013080c7227 */ /* 0x000fe200078e00ff */
[----:B------:R-:W-:Y:S02]  /*1350*/  IABS R77, R24 ;  /* 0x00000018004d7213 */ /* 0x000fe40000000000 */
[C---:B------:R-:W-:Y:S01]  /*1360*/  ISETP.GT.U32.AND P6, PT, R4.reuse, R17, PT ;  /* 0x000000110400720c */ /* 0x040fe20003fc4070 */
[----:B------:R-:W-:Y:S01]  /*1370*/  IMAD.MOV R6, RZ, RZ, -R6 ;  /* 0x000000ffff067224 */ /* 0x000fe200078e0a06 */
[C---:B------:R-:W-:Y:S01]  /*1380*/  LOP3.LUT R26, R7.reuse, 0x5c, RZ, 0xfc, !PT ;  /* 0x0000005c071a7812 */ /* 0x040fe200078efcff */
[----:B------:R-:W-:Y:S01]  /*1390*/  IMAD.MOV R12, RZ, RZ, -R12 ;  /* 0x000000ffff0c7224 */ /* 0x000fe200078e0a0c */
[C---:B------:R-:W-:Y:S01]  /*13a0*/  LOP3.LUT R28, R7.reuse, 0x60, RZ, 0xfc, !PT ;  /* 0x00000060071c7812 */ /* 0x040fe200078efcff */
[C---:B------:R-:W-:Y:S01]  /*13b0*/  IMAD R21, R4.reuse, R6, R21 ;  /* 0x0000000604157224 */ /* 0x040fe200078e0215 */
[----:B------:R-:W-:Y:S01]  /*13c0*/  LOP3.LUT R30, R7, 0x64, RZ, 0xfc, !PT ;  /* 0x00000064071e7812 */ /* 0x000fe200078efcff */
[--C-:B------:R-:W-:Y:S01]  /*13d0*/  @!P1 IMAD.IADD R5, R5, 0x1, -R4.reuse ;  /* 0x0000000105059824 */ /* 0x100fe200078e0a04 */
[----:B------:R-:W-:Y:S01]  /*13e0*/  IABS R81, R28 ;  /* 0x0000001c00517213 */ /* 0x000fe20000000000 */
[--C-:B------:R-:W-:Y:S01]  /*13f0*/  @!P2 IMAD.IADD R15, R15, 0x1, -R4.reuse ;  /* 0x000000010f0fa824 */ /* 0x100fe200078e0a04 */
[----:B------:R-:W-:Y:S01]  /*1400*/  IABS R83, R30 ;  /* 0x0000001e00537213 */ /* 0x000fe20000000000 */
[C---:B------:R-:W-:Y:S01]  /*1410*/  IMAD R19, R4.reuse, R12, R19 ;  /* 0x0000000c04137224 */ /* 0x040fe200078e0213 */
[----:B------:R-:W-:Y:S01]  /*1420*/  LOP3.LUT R12, R7, 0x24, RZ, 0xfc, !PT ;  /* 0x00000024070c7812 */ /* 0x000fe200078efcff */
[----:B------:R-:W-:Y:S01]  /*1430*/  @!P4 IMAD.MOV R5, RZ, RZ, -R5 ;  /* 0x000000ffff05c224 */ /* 0x000fe200078e0a05 */
[C---:B------:R-:W-:Y:S01]  /*1440*/  ISETP.GT.U32.AND P2, PT, R4.reuse, R15, PT ;  /* 0x0000000f0400720c */ /* 0x040fe20003f44070 */
[----:B------:R-:W-:Y:S01]  /*1450*/  @!P6 IMAD.IADD R17, R17, 0x1, -R4 ;  /* 0x000000011111e824 */ /* 0x000fe200078e0a04 */
[----:B------:R-:W-:Y:S01]  /*1460*/  ISETP.GT.U32.AND P4, PT, R4, R21, PT ;  /* 0x000000150400720c */ /* 0x000fe20003f84070 */
[----:B------:R-:W-:Y:S01]  /*1470*/  IMAD.HI.U32 R10, R8, R23, RZ ;  /* 0x00000017080a7227 */ /* 0x000fe200078e00ff */
[----:B------:R-:W-:-:S02]  /*1480*/  IABS R25, R12 ;  /* 0x0000000c00197213 */ /* 0x000fc40000000000 */
[C---:B------:R-:W-:Y:S01]  /*1490*/  ISETP.GT.U32.AND P6, PT, R4.reuse, R17, PT ;  /* 0x000000110400720c */ /* 0x040fe20003fc4070 */
[----:B------:R-:W-:Y:S01]  /*14a0*/  IMAD.MOV R10, RZ, RZ, -R10 ;  /* 0x000000ffff0a7224 */ /* 0x000fe200078e0a0a */
[----:B------:R-:W-:Y:S01]  /*14b0*/  ISETP.GT.U32.AND P1, PT, R4, R19, PT ;  /* 0x000000130400720c */ /* 0x000fe20003f24070 */
[----:B------:R-:W-:Y:S01]  /*14c0*/  IMAD.HI.U32 R6, R8, R25, RZ ;  /* 0x0000001908067227 */ /* 0x000fe200078e00ff */
[C---:B------:R-:W-:Y:S02]  /*14d0*/  LOP3.LUT R32, R7.reuse, 0x68, RZ, 0xfc, !PT ;  /* 0x0000006807207812 */ /* 0x040fe400078efcff */
[C---:B------:R-:W-:Y:S01]  /*14e0*/  LOP3.LUT R48, R7.reuse, 0x74, RZ, 0xfc, !PT ;  /* 0x0000007407307812 */ /* 0x040fe200078efcff */
[----:B------:R-:W-:Y:S01]  /*14f0*/  IMAD.MOV R6, RZ, RZ, -R6 ;  /* 0x000000ffff067224 */ /* 0x000fe200078e0a06 */
[----:B------:R-:W-:Y:S01]  /*1500*/  LOP3.LUT R50, R7, 0x78, RZ, 0xfc, !PT ;  /* 0x0000007807327812 */ /* 0x000fe200078efcff */
[--C-:B------:R-:W-:Y:S01]  /*1510*/  @!P2 IMAD.IADD R15, R15, 0x1, -R4.reuse ;  /* 0x000000010f0fa824 */ /* 0x100fe200078e0a04 */
[----:B------:R-:W-:Y:S01]  /*1520*/  IABS R85, R32 ;  /* 0x0000002000557213 */ /* 0x000fe20000000000 */
[--C-:B------:R-:W-:Y:S01]  /*1530*/  @!P4 IMAD.IADD R21, R21, 0x1, -R4.reuse ;  /* 0x000000011515c824 */ /* 0x100fe200078e0a04 */
[----:B------:R-:W-:Y:S01]  /*1540*/  ISETP.GE.AND P4, PT, R14, RZ, PT ;  /* 0x000000ff0e00720c */ /* 0x000fe20003f86270 */
[C---:B------:R-:W-:Y:S01]  /*1550*/  IMAD R23, R4.reuse, R10, R23 ;  /* 0x0000000a04177224 */ /* 0x040fe200078e0217 */
[----:B------:R-:W-:Y:S01]  /*1560*/  LOP3.LUT R14, R7, 0x44, RZ, 0xfc, !PT ;  /* 0x00000044070e7812 */ /* 0x000fe200078efcff */
[C---:B------:R-:W-:Y:S01]  /*1570*/  IMAD R25, R4.reuse, R6, R25 ;  /* 0x0000000604197224 */ /* 0x040fe200078e0219 */
[----:B------:R-:W-:Y:S01]  /*1580*/  IABS R91, R48 ;  /* 0x00000030005b7213 */ /* 0x000fe20000000000 */
[----:B------:R-:W-:Y:S01]  /*1590*/  @!P0 IMAD.MOV R15, RZ, RZ, -R15 ;  /* 0x000000ffff0f8224 */ /* 0x000fe200078e0a0f */
[C---:B------:R-:W-:Y:S01]  /*15a0*/  ISETP.GT.U32.AND P0, PT, R4.reuse, R21, PT ;  /* 0x000000150400720c */ /* 0x040fe20003f04070 */
[----:B------:R-:W-:Y:S01]  /*15b0*/  @!P6 IMAD.IADD R17, R17, 0x1, -R4 ;  /* 0x000000011111e824 */ /* 0x000fe200078e0a04 */
[----:B------:R-:W-:Y:S01]  /*15c0*/  ISETP.GT.U32.AND P2, PT, R4, R23, PT ;  /* 0x000000170400720c */ /* 0x000fe20003f44070 */
[----:B------:R-:W-:Y:S01]  /*15d0*/  IMAD.HI.U32 R6, R8, R27, RZ ;  /* 0x0000001b08067227 */ /* 0x000fe200078e00ff */
[----:B------:R-:W-:-:S02]  /*15e0*/  ISETP.GT.U32.AND P6, PT, R4, R25, PT ;  /* 0x000000190400720c */ /* 0x000fc40003fc4070 */
[----:B------:R-:W-:Y:S01]  /*15f0*/  IABS R57, R14 ;  /* 0x0000000e00397213 */ /* 0x000fe20000000000 */
[----:B------:R-:W-:Y:S01]  /*1600*/  @!P1 IMAD.IADD R19, R19, 0x1, -R4 ;  /* 0x0000000113139824 */ /* 0x000fe200078e0a04 */
[----:B------:R-:W-:Y:S01]  /*1610*/  IABS R93, R50 ;  /* 0x00000032005d7213 */ /* 0x000fe20000000000 */
[----:B------:R-:W-:-:S03]  /*1620*/  IMAD.HI.U32 R10, R8, R29, RZ ;  /* 0x0000001d080a7227 */ /* 0x000fc600078e00ff */
[C---:B------:R-:W-:Y:S01]  /*1630*/  ISETP.GT.U32.AND P1, PT, R4.reuse, R19, PT ;  /* 0x000000130400720c */ /* 0x040fe20003f24070 */
[----:B------:R-:W-:Y:S02]  /*1640*/  IMAD.MOV R6, RZ, RZ, -R6 ;  /* 0x000000ffff067224 */ /* 0x000fe400078e0a06 */
[----:B------:R-:W-:Y:S01]  /*1650*/  IMAD.MOV R10, RZ, RZ, -R10 ;  /* 0x000000ffff0a7224 */ /* 0x000fe200078e0a0a */
[----:B------:R-:W-:Y:S01]  /*1660*/  @!P2 IADD3 R23, PT, PT, R23, -R4, RZ ;  /* 0x800000041717a210 */ /* 0x000fe20007ffe0ff */
[C---:B------:R-:W-:Y:S01]  /*1670*/  IMAD R27, R4.reuse, R6, R27 ;  /* 0x00000006041b7224 */ /* 0x040fe200078e021b */
[----:B------:R-:W-:Y:S01]  /*1680*/  LOP3.LUT R6, R7, 0x30, RZ, 0xfc, !PT ;  /* 0x0000003007067812 */ /* 0x000fe200078efcff */
[----:B------:R-:W-:Y:S01]  /*1690*/  IMAD R29, R4, R10, R29 ;  /* 0x0000000a041d7224 */ /* 0x000fe200078e021d */
[----:B------:R-:W-:Y:S01]  /*16a0*/  ISETP.GE.AND P2, PT, R12, RZ, PT ;  /* 0x000000ff0c00720c */ /* 0x000fe20003f46270 */
[--C-:B------:R-:W-:Y:S01]  /*16b0*/  @!P0 IMAD.IADD R21, R21, 0x1, -R4.reuse ;  /* 0x0000000115158824 */ /* 0x100fe200078e0a04 */
[C---:B------:R-:W-:Y:S01]  /*16c0*/  ISETP.GT.U32.AND P0, PT, R4.reuse, R27, PT ;  /* 0x0000001b0400720c */ /* 0x040fe20003f04070 */
[--C-:B------:R-:W-:Y:S01]  /*16d0*/  @!P6 IMAD.IADD R25, R25, 0x1, -R4.reuse ;  /* 0x000000011919e824 */ /* 0x100fe200078e0a04 */
[C---:B------:R-:W-:Y:S01]  /*16e0*/  ISETP.GT.U32.AND P6, PT, R4.reuse, R23, PT ;  /* 0x000000170400720c */ /* 0x040fe20003fc4070 */
[----:B------:R-:W-:Y:S01]  /*16f0*/  @!P4 IMAD.MOV R21, RZ, RZ, -R21 ;  /* 0x000000ffff15c224 */ /* 0x000fe200078e0a15 */
[C---:B------:R-:W-:Y:S01]  /*1700*/  ISETP.GT.U32.AND P4, PT, R4.reuse, R29, PT ;  /* 0x0000001d0400720c */ /* 0x040fe20003f84070 */
[----:B------:R-:W-:Y:S01]  /*1710*/  @!P3 IMAD.MOV R17, RZ, RZ, -R17 ;  /* 0x000000ffff11b224 */ /* 0x000fe200078e0a11 */
[----:B------:R-:W-:Y:S01]  /*1720*/  ISETP.GT.U32.AND P3, PT, R4, R25, PT ;  /* 0x000000190400720c */ /* 0x000fe20003f64070 */
[----:B------:R-:W-:Y:S01]  /*1730*/  @!P1 IMAD.IADD R19, R19, 0x1, -R4 ;  /* 0x0000000113139824 */ /* 0x000fe200078e0a04 */
[----:B------:R-:W-:-:S02]  /*1740*/  ISETP.GE.AND P1, PT, R16, RZ, PT ;  /* 0x000000ff1000720c */ /* 0x000fc40003f26270 */
[----:B------:R-:W-:Y:S01]  /*1750*/  IABS R31, R6 ;  /* 0x00000006001f7213 */ /* 0x000fe20000000000 */
[----:B------:R-:W-:Y:S01]  /*1760*/  @!P5 IMAD.MOV R19, RZ, RZ, -R19 ;  /* 0x000000ffff13d224 */ /* 0x000fe200078e0a13 */
[----:B------:R-:W-:Y:S01]  /*1770*/  LOP3.LUT R12, R7, 0x34, RZ, 0xfc, !PT ;  /* 0x00000034070c7812 */ /* 0x000fe200078efcff */
[--C-:B------:R-:W-:Y:S01]  /*1780*/  @!P0 IMAD.IADD R27, R27, 0x1, -R4.reuse ;  /* 0x000000011b1b8824 */ /* 0x100fe200078e0a04 */
[----:B------:R-:W-:Y:S01]  /*1790*/  ISETP.GE.AND P5, PT, R18, RZ, PT ;  /* 0x000000ff1200720c */ /* 0x000fe20003fa6270 */
[--C-:B------:R-:W-:Y:S01]  /*17a0*/  @!P6 IMAD.IADD R23, R23, 0x1, -R4.reuse ;  /* 0x000000011717e824 */ /* 0x100fe200078e0a04 */
[----:B------:R-:W-:Y:S01]  /*17b0*/  IABS R33, R12 ;  /* 0x0000000c00217213 */ /* 0x000fe20000000000 */
[--C-:B------:R-:W-:Y:S01]  /*17c0*/  @!P4 IMAD.IADD R29, R29, 0x1, -R4.reuse ;  /* 0x000000011d1dc824 */ /* 0x100fe200078e0a04 */
[----:B------:R-:W-:Y:S01]  /*17d0*/  ISETP.GT.U32.AND P4, PT, R4, R27, PT ;  /* 0x0000001b0400720c */ /* 0x000fe20003f84070 */
[----:B------:R-:W-:Y:S01]  /*17e0*/  @!P3 IMAD.IADD R25, R25, 0x1, -R4 ;  /* 0x000000011919b824 */ /* 0x000fe200078e0a04 */
[----:B------:R-:W-:Y:S01]  /*17f0*/  ISETP.GE.AND P3, PT, R6, RZ, PT ;  /* 0x000000ff0600720c */ /* 0x000fe20003f66270 */
[----:B------:R-:W-:Y:S01]  /*1800*/  IMAD.HI.U32 R6, R8, R31, RZ ;  /* 0x0000001f08067227 */ /* 0x000fe200078e00ff */
[----:B------:R-:W-:-:S02]  /*1810*/  ISETP.GE.AND P6, PT, R20, RZ, PT ;  /* 0x000000ff1400720c */ /* 0x000fc40003fc6270 */
[----:B------:R-:W-:Y:S01]  /*1820*/  ISETP.GE.AND P0, PT, R12, RZ, PT ;  /* 0x000000ff0c00720c */ /* 0x000fe20003f06270 */
[----:B------:R-:W-:Y:S01]  /*1830*/  @!P1 IMAD.MOV R23, RZ, RZ, -R23 ;  /* 0x000000ffff179224 */ /* 0x000fe200078e0a17 */
[----:B------:R-:W-:Y:S01]  /*1840*/  ISETP.GT.U32.AND P1, PT, R4, R29, PT ;  /* 0x0000001d0400720c */ /* 0x000fe20003f24070 */
[----:B------:R-:W-:Y:S01]  /*1850*/  IMAD.MOV R6, RZ, RZ, -R6 ;  /* 0x000000ffff067224 */ /* 0x000fe200078e0a06 */
[C---:B------:R-:W-:Y:S01]  /*1860*/  LOP3.LUT R12, R7.reuse, 0x40, RZ, 0xfc, !PT ;  /* 0x00000040070c7812 */ /* 0x040fe200078efcff */
[----:B------:R-:W-:Y:S01]  /*1870*/  IMAD.HI.U32 R10, R8, R33, RZ ;  /* 0x00000021080a7227 */ /* 0x000fe200078e00ff */
[C---:B------:R-:W-:Y:S02]  /*1880*/  LOP3.LUT R16, R7.reuse, 0x48, RZ, 0xfc, !PT ;  /* 0x0000004807107812 */ /* 0x040fe400078efcff */
[C---:B------:R-:W-:Y:S01]  /*1890*/  LOP3.LUT R18, R7.reuse, 0x4c, RZ, 0xfc, !PT ;  /* 0x0000004c07127812 */ /* 0x040fe200078efcff */
[C---:B------:R-:W-:Y:S01]  /*18a0*/  IMAD R31, R4.reuse, R6, R31 ;  /* 0x00000006041f7224 */ /* 0x040fe200078e021f */
[----:B------:R-:W-:Y:S01]  /*18b0*/  LOP3.LUT R6, R7, 0x38, RZ, 0xfc, !PT ;  /* 0x0000003807067812 */ /* 0x000fe200078efcff */
[----:B------:R-:W-:Y:S01]  /*18c0*/  @!P4 IMAD.IADD R27, R27, 0x1, -R4 ;  /* 0x000000011b1bc824 */ /* 0x000fe200078e0a04 */
[----:B------:R-:W-:Y:S01]  /*18d0*/  IABS R67, R16 ;  /* 0x0000001000437213 */ /* 0x000fe20000000000 */
[----:B------:R-:W-:Y:S01]  /*18e0*/  IMAD.MOV R10, RZ, RZ, -R10 ;  /* 0x000000ffff0a7224 */ /* 0x000fe200078e0a0a */
[C---:B------:R-:W-:Y:S01]  /*18f0*/  ISETP.GT.U32.AND P4, PT, R4.reuse, R31, PT ;  /* 0x0000001f0400720c */ /* 0x040fe20003f84070 */
[--C-:B------:R-:W-:Y:S01]  /*1900*/  @!P1 IMAD.IADD R29, R29, 0x1, -R4.reuse ;  /* 0x000000011d1d9824 */ /* 0x100fe200078e0a04 */
[----:B------:R-:W-:Y:S01]  /*1910*/  MOV R51, R27 ;  /* 0x0000001b00337202 */ /* 0x000fe20000000f00 */
[C---:B------:R-:W-:Y:S01]  /*1920*/  IMAD R33, R4.reuse, R10, R33 ;  /* 0x0000000a04217224 */ /* 0x040fe200078e0221 */
[----:B------:R-:W-:Y:S01]  /*1930*/  LOP3.LUT R10, R7, 0x3c, RZ, 0xfc, !PT ;  /* 0x0000003c070a7812 */ /* 0x000fe200078efcff */
[----:B------:R-:W-:Y:S01]  /*1940*/  IMAD.MOV.U32 R53, RZ, RZ, R29 ;  /* 0x000000ffff357224 */ /* 0x000fe200078e001d */
[----:B------:R-:W-:Y:S01]  /*1950*/  IABS R29, R12 ;  /* 0x0000000c001d7213 */ /* 0x000fe20000000000 */
[----:B------:R-:W-:Y:S01]  /*1960*/  IMAD.MOV.U32 R49, RZ, RZ, R25 ;  /* 0x000000ffff317224 */ /* 0x000fe200078e0019 */
[----:B------:R-:W-:Y:S01]  /*1970*/  IABS R25, R6 ;  /* 0x0000000600197213 */ /* 0x000fe20000000000 */
[----:B------:R-:W-:Y:S01]  /*1980*/  @!P6 IMAD.MOV R53, RZ, RZ, -R53 ;  /* 0x000000ffff35e224 */ /* 0x000fe200078e0a35 */
[----:B------:R-:W-:Y:S01]  /*1990*/  ISETP.GT.U32.AND P6, PT, R4, R33, PT ;  /* 0x000000210400720c */ /* 0x000fe20003fc4070 */
[----:B------:R-:W-:Y:S01]  /*19a0*/  @!P2 IMAD.MOV R49, RZ, RZ, -R49 ;  /* 0x000000ffff31a224 */ /* 0x000fe200078e0a31 */
[----:B------:R-:W-:Y:S01]  /*19b0*/  ISETP.GE.AND P2, PT, R6, RZ, PT ;  /* 0x000000ff0600720c */ /* 0x000fe20003f46270 */
[----:B------:R-:W-:Y:S01]  /*19c0*/  @!P4 IMAD.IADD R31, R31, 0x1, -R4 ;  /* 0x000000011f1fc824 */ /* 0x000fe200078e0a04 */
[----:B------:R-:W-:Y:S01]  /*19d0*/  IABS R27, R10 ;  /* 0x0000000a001b7213 */ /* 0x000fe20000000000 */
[----:B------:R-:W-:Y:S01]  /*19e0*/  IMAD.HI.U32 R6, R8, R25, RZ ;  /* 0x0000001908067227 */ /* 0x000fe200078e00ff */
[----:B------:R-:W-:-:S02]  /*19f0*/  ISETP.GE.AND P1, PT, R10, RZ, PT ;  /* 0x000000ff0a00720c */ /* 0x000fc40003f26270 */
[----:B------:R-:W-:Y:S01]  /*1a00*/  ISETP.GT.U32.AND P4, PT, R4, R31, PT ;  /* 0x0000001f0400720c */ /* 0x000fe20003f84070 */
[----:B------:R-:W-:Y:S01]  /*1a10*/  IMAD.MOV R6, RZ, RZ, -R6 ;  /* 0x000000ffff067224 */ /* 0x000fe200078e0a06 */
[----:B------:R-:W-:Y:S01]  /*1a20*/  IABS R69, R18 ;  /* 0x0000001200457213 */ /* 0x000fe20000000000 */
[----:B------:R-:W-:Y:S01]  /*1a30*/  IMAD.HI.U32 R10, R8, R27, RZ ;  /* 0x0000001b080a7227 */ /* 0x000fe200078e00ff */
[----:B------:R-:W-:-:S03]  /*1a40*/  LOP3.LUT R20, R7, 0x50, RZ, 0xfc, !PT ;  /* 0x0000005007147812 */ /* 0x000fc600078efcff */
[----:B------:R-:W-:Y:S01]  /*1a50*/  @!P6 IMAD.IADD R33, R33, 0x1, -R4 ;  /* 0x000000012121e824 */ /* 0x000fe200078e0a04 */
[----:B------:R-:W-:Y:S01]  /*1a60*/  IABS R71, R20 ;  /* 0x0000001400477213 */ /* 0x000fe20000000000 */
[----:B------:R-:W-:Y:S02]  /*1a70*/  IMAD R25, R4, R6, R25 ;  /* 0x0000000604197224 */ /* 0x000fe400078e0219 */
[----:B------:R-:W-:Y:S01]  /*1a80*/  IMAD.HI.U32 R6, R8, R29, RZ ;  /* 0x0000001d08067227 */ /* 0x000fe200078e00ff */
[----:B------:R-:W-:-:S03]  /*1a90*/  ISETP.GT.U32.AND P6, PT, R4, R33, PT ;  /* 0x000000210400720c */ /* 0x000fc60003fc4070 */
[----:B------:R-:W-:Y:S02]  /*1aa0*/  IMAD.MOV R10, RZ, RZ, -R10 ;  /* 0x000000ffff0a7224 */ /* 0x000fe400078e0a0a */
[----:B------:R-:W-:Y:S01]  /*1ab0*/  @!P4 IMAD.IADD R31, R31, 0x1, -R4 ;  /* 0x000000011f1fc824 */ /* 0x000fe200078e0a04 */
[----:B------:R-:W-:Y:S01]  /*1ac0*/  ISETP.GT.U32.AND P4, PT, R4, R25, PT ;  /* 0x000000190400720c */ /* 0x000fe20003f84070 */
[----:B------:R-:W-:Y:S01]  /*1ad0*/  @!P5 IMAD.MOV R51, RZ, RZ, -R51 ;  /* 0x000000ffff33d224 */ /* 0x000fe200078e0a33 */
[----:B------:R-:W-:Y:S01]  /*1ae0*/  ISETP.GE.AND P5, PT, R12, RZ, PT ;  /* 0x000000ff0c00720c */ /* 0x000fe20003fa6270 */
[----:B------:R-:W-:Y:S02]  /*1af0*/  IMAD.MOV R12, RZ, RZ, -R6 ;  /* 0x000000ffff0c7224 */ /* 0x000fe400078e0a06 */
[----:B------:R-:W-:Y:S02]  /*1b00*/  IMAD R27, R4, R10, R27 ;  /* 0x0000000a041b7224 */ /* 0x000fe400078e021b */
[----:B------:R-:W-:-:S02]  /*1b10*/  IMAD.MOV.U32 R55, RZ, RZ, R31 ;  /* 0x000000ffff377224 */ /* 0x000fc400078e001f */
[C---:B------:R-:W-:Y:S02]  /*1b20*/  IMAD R29, R4.reuse, R12, R29 ;  /* 0x0000000c041d7224 */ /* 0x040fe400078e021d */
[----:B------:R-:W-:Y:S01]  /*1b30*/  @!P3 IMAD.MOV R55, RZ, RZ, -R55 ;  /* 0x000000ffff37b224 */ /* 0x000fe200078e0a37 */
[C---:B------:R-:W-:Y:S01]  /*1b40*/  ISETP.GT.U32.AND P3, PT, R4.reuse, R27, PT ;  /* 0x0000001b0400720c */ /* 0x040fe20003f64070 */
[----:B------:R-:W-:Y:S01]  /*1b50*/  @!P6 IMAD.IADD R33, R33, 0x1, -R4 ;  /* 0x000000012121e824 */ /* 0x000fe200078e0a04 */
[----:B------:R-:W-:Y:S01]  /*1b60*/  ISETP.GT.U32.AND P6, PT, R4, R29, PT ;  /* 0x0000001d0400720c */ /* 0x000fe20003fc4070 */
[----:B------:R-:W-:-:S04]  /*1b70*/  IMAD.HI.U32 R6, R8, R67, RZ ;  /* 0x0000004308067227 */ /* 0x000fc800078e00ff */
[----:B------:R-:W-:Y:S02]  /*1b80*/  IMAD.MOV R6, RZ, RZ, -R6 ;  /* 0x000000ffff067224 */ /* 0x000fe400078e0a06 */
[--C-:B------:R-:W-:Y:S02]  /*1b90*/  @!P4 IMAD.IADD R25, R25, 0x1, -R4.reuse ;  /* 0x000000011919c824 */ /* 0x100fe400078e0a04 */
[C---:B------:R-:W-:Y:S02]  /*1ba0*/  IMAD R67, R4.reuse, R6, R67 ;  /* 0x0000000604437224 */ /* 0x040fe400078e0243 */
[----:B------:R-:W-:Y:S01]  /*1bb0*/  @!P3 IMAD.IADD R27, R27, 0x1, -R4 ;  /* 0x000000011b1bb824 */ /* 0x000fe200078e0a04 */
[----:B------:R-:W-:Y:S01]  /*1bc0*/  ISETP.GT.U32.AND P4, PT, R4, R25, PT ;  /* 0x000000190400720c */ /* 0x000fe20003f84070 */
[----:B------:R-:W-:Y:S01]  /*1bd0*/  IMAD.HI.U32 R6, R8, R69, RZ ;  /* 0x0000004508067227 */ /* 0x000fe200078e00ff */
[----:B------:R-:W-:Y:S02]  /*1be0*/  @!P6 IADD3 R29, PT, PT, R29, -R4, RZ ;  /* 0x800000041d1de210 */ /* 0x000fe40007ffe0ff */
[C---:B------:R-:W-:Y:S01]  /*1bf0*/  ISETP.GT.U32.AND P3, PT, R4.reuse, R27, PT ;  /* 0x0000001b0400720c */ /* 0x040fe20003f64070 */
[----:B------:R-:W-:Y:S01]  /*1c00*/  IMAD.MOV R6, RZ, RZ, -R6 ;  /* 0x000000ffff067224 */ /* 0x000fe200078e0a06 */
[----:B------:R-:W-:Y:S01]  /*1c10*/  ISETP.GT.U32.AND P6, PT, R4, R29, PT ;  /* 0x0000001d0400720c */ /* 0x000fe20003fc4070 */
[----:B------:R-:W-:-:S04]  /*1c20*/  IMAD.HI.U32 R10, R8, R57, RZ ;  /* 0x00000039080a7227 */ /* 0x000fc800078e00ff */
[C---:B------:R-:W-:Y:S02]  /*1c30*/  IMAD R69, R4.reuse, R6, R69 ;  /* 0x0000000604457224 */ /* 0x040fe400078e0245 */
[----:B------:R-:W-:Y:S02]  /*1c40*/  IMAD.MOV R10, RZ, RZ, -R10 ;  /* 0x000000ffff0a7224 */ /* 0x000fe400078e0a0a */
[--C-:B------:R-:W-:Y:S02]  /*1c50*/  @!P4 IMAD.IADD R25, R25, 0x1, -R4.reuse ;  /* 0x000000011919c824 */ /* 0x100fe400078e0a04 */
[--C-:B------:R-:W-:Y:S01]  /*1c60*/  @!P3 IMAD.IADD R27, R27, 0x1, -R4.reuse ;  /* 0x000000011b1bb824 */ /* 0x100fe200078e0a04 */
[C---:B------:R-:W-:Y:S01]  /*1c70*/  ISETP.GT.U32.AND P3, PT, R4.reuse, R67, PT ;  /* 0x000000430400720c */ /* 0x040fe20003f64070 */
[----:B------:R-:W-:Y:S01]  /*1c80*/  @!P6 IMAD.IADD R29, R29, 0x1, -R4 ;  /* 0x000000011d1de824 */ /* 0x000fe200078e0a04 */
[C---:B------:R-:W-:Y:S01]  /*1c90*/  ISETP.GT.U32.AND P6, PT, R4.reuse, R69, PT ;  /* 0x000000450400720c */ /* 0x040fe20003fc4070 */
[----:B------:R-:W-:-:S02]  /*1ca0*/  IMAD R31, R4, R10, R57 ;  /* 0x0000000a041f7224 */ /* 0x000fc400078e0239 */
[----:B------:R-:W-:Y:S01]  /*1cb0*/  IMAD.MOV.U32 R57, RZ, RZ, R33 ;  /* 0x000000ffff397224 */ /* 0x000fe200078e0021 */
[----:B------:R-:W-:Y:S01]  /*1cc0*/  IABS R33, R26 ;  /* 0x0000001a00217213 */ /* 0x000fe20000000000 */
[----:B------:R-:W-:Y:S01]  /*1cd0*/  IMAD.HI.U32 R10, R8, R73, RZ ;  /* 0x00000049080a7227 */ /* 0x000fe200078e00ff */
[----:B------:R-:W-:Y:S02]  /*1ce0*/  ISETP.GT.U32.AND P4, PT, R4, R31, PT ;  /* 0x0000001f0400720c */ /* 0x000fe40003f84070 */
[----:B------:R-:W-:Y:S01]  /*1cf0*/  MOV R63, R29 ;  /* 0x0000001d003f7202 */ /* 0x000fe20000000f00 */
[----:B------:R-:W-:Y:S02]  /*1d00*/  @!P0 IMAD.MOV R57, RZ, RZ, -R57 ;  /* 0x000000ffff398224 */ /* 0x000fe400078e0a39 */
[--C-:B------:R-:W-:Y:S02]  /*1d10*/  @!P3 IMAD.IADD R67, R67, 0x1, -R4.reuse ;  /* 0x000000014343b824 */ /* 0x100fe400078e0a04 */
[----:B------:R-:W-:-:S02]  /*1d20*/  @!P6 IMAD.IADD R69, R69, 0x1, -R4 ;  /* 0x000000014545e824 */ /* 0x000fc400078e0a04 */
[----:B------:R-:W-:Y:S01]  /*1d30*/  IMAD.HI.U32 R12, R8, R77, RZ ;  /* 0x0000004d080c7227 */ /* 0x000fe200078e00ff */
[C---:B------:R-:W-:Y:S02]  /*1d40*/  ISETP.GT.U32.AND P6, PT, R4.reuse, R67, PT ;  /* 0x000000430400720c */ /* 0x040fe40003fc4070 */
[----:B------:R-:W-:Y:S01]  /*1d50*/  ISETP.GT.U32.AND P0, PT, R4, R69, PT ;  /* 0x000000450400720c */ /* 0x000fe20003f04070 */
[----:B------:R-:W-:Y:S02]  /*1d60*/  IMAD.MOV R10, RZ, RZ, -R10 ;  /* 0x000000ffff0a7224 */ /* 0x000fe400078e0a0a */
[----:B------:R-:W-:Y:S01]  /*1d70*/  @!P4 IMAD.IADD R31, R31, 0x1, -R4 ;  /* 0x000000011f1fc824 */ /* 0x000fe200078e0a04 */
[----:B------:R-:W-:Y:S01]  /*1d80*/  ISETP.GE.AND P4, PT, R14, RZ, PT ;  /* 0x000000ff0e00720c */ /* 0x000fe20003f86270 */
[----:B------:R-:W-:Y:S01]  /*1d90*/  IMAD.HI.U32 R6, R8, R71, RZ ;  /* 0x0000004708067227 */ /* 0x000fe200078e00ff */
[----:B------:R-:W-:Y:S02]  /*1da0*/  LOP3.LUT R14, R7, 0x7c, RZ, 0xfc, !PT ;  /* 0x0000007c070e7812 */ /* 0x000fe400078efcff */
[C---:B------:R-:W-:Y:S01]  /*1db0*/  ISETP.GT.U32.AND P3, PT, R4.reuse, R31, PT ;  /* 0x0000001f0400720c */ /* 0x040fe20003f64070 */
[----:B------:R-:W-:Y:S01]  /*1dc0*/  IMAD.MOV R12, RZ, RZ, -R12 ;  /* 0x000000ffff0c7224 */ /* 0x000fe200078e0a0c */
[----:B------:R-:W-:Y:S01]  /*1dd0*/  IABS R75, R14 ;  /* 0x0000000e004b7213 */ /* 0x000fe20000000000 */
[----:B------:R-:W-:-:S02]  /*1de0*/  IMAD R73, R4, R10, R73 ;  /* 0x0000000a04497224 */ /* 0x000fc400078e0249 */
[----:B------:R-:W-:Y:S02]  /*1df0*/  IMAD.MOV R6, RZ, RZ, -R6 ;  /* 0x000000ffff067224 */ /* 0x000fe400078e0a06 */
[C---:B------:R-:W-:Y:S02]  /*1e00*/  IMAD R77, R4.reuse, R12, R77 ;  /* 0x0000000c044d7224 */ /* 0x040fe400078e024d */
[----:B------:R-:W-:Y:S01]  /*1e10*/  @!P6 IMAD.IADD R67, R67, 0x1, -R4 ;  /* 0x000000014343e824 */ /* 0x000fe200078e0a04 */
[C---:B------:R-:W-:Y:S01]  /*1e20*/  ISETP.GT.U32.AND P6, PT, R4.reuse, R73, PT ;  /* 0x000000490400720c */ /* 0x040fe20003fc4070 */
[----:B------:R-:W-:Y:S02]  /*1e30*/  IMAD R71, R4, R6, R71 ;  /* 0x0000000604477224 */ /* 0x000fe400078e0247 */
[----:B------:R-:W-:-:S04]  /*1e40*/  IMAD.HI.U32 R6, R8, R33, RZ ;  /* 0x0000002108067227 */ /* 0x000fc800078e00ff */
[----:B------:R-:W-:Y:S01]  /*1e50*/  @!P0 IMAD.IADD R69, R69, 0x1, -R4 ;  /* 0x0000000145458824 */ /* 0x000fe200078e0a04 */
[C---:B------:R-:W-:Y:S01]  /*1e60*/  ISETP.GT.U32.AND P0, PT, R4.reuse, R77, PT ;  /* 0x0000004d0400720c */ /* 0x040fe20003f04070 */
[----:B------:R-:W-:Y:S02]  /*1e70*/  IMAD.MOV R12, RZ, RZ, -R6 ;  /* 0x000000ffff0c7224 */ /* 0x000fe400078e0a06 */
[--C-:B------:R-:W-:Y:S01]  /*1e80*/  @!P3 IMAD.IADD R31, R31, 0x1, -R4.reuse ;  /* 0x000000011f1fb824 */ /* 0x100fe200078e0a04 */
[C---:B------:R-:W-:Y:S01]  /*1e90*/  ISETP.GT.U32.AND P3, PT, R4.reuse, R71, PT ;  /* 0x000000470400720c */ /* 0x040fe20003f64070 */
[----:B------:R-:W-:Y:S02]  /*1ea0*/  IMAD R33, R4, R12, R33 ;  /* 0x0000000c04217224 */ /* 0x000fe400078e0221 */
[----:B------:R-:W-:Y:S02]  /*1eb0*/  @!P6 IMAD.IADD R73, R73, 0x1, -R4 ;  /* 0x000000014949e824 */ /* 0x000fe400078e0a04 */
[----:B------:R-:W-:Y:S01]  /*1ec0*/  IMAD.HI.U32 R6, R8, R81, RZ ;  /* 0x0000005108067227 */ /* 0x000fe200078e00ff */
[----:B------:R-:W-:-:S03]  /*1ed0*/  ISETP.GT.U32.AND P6, PT, R4, R33, PT ;  /* 0x000000210400720c */ /* 0x000fc60003fc4070 */
[----:B------:R-:W-:Y:S01]  /*1ee0*/  @!P0 IMAD.IADD R77, R77, 0x1, -R4 ;  /* 0x000000014d4d8824 */ /* 0x000fe200078e0a04 */
[----:B------:R-:W-:Y:S01]  /*1ef0*/  ISETP.GE.AND P0, PT, R18, RZ, PT ;  /* 0x000000ff1200720c */ /* 0x000fe20003f06270 */
[----:B------:R-:W-:Y:S01]  /*1f00*/  IMAD.MOV R6, RZ, RZ, -R6 ;  /* 0x000000ffff067224 */ /* 0x000fe200078e0a06 */
[----:B------:R-:W-:Y:S01]  /*1f10*/  LOP3.LUT R18, R7, 0x70, RZ, 0xfc, !PT ;  /* 0x0000007007127812 */ /* 0x000fe200078efcff */
[----:B------:R-:W-:Y:S01]  /*1f20*/  IMAD.MOV.U32 R59, RZ, RZ, R27 ;  /* 0x000000ffff3b7224 */ /* 0x000fe200078e001b */
[----:B------:R-:W-:Y:S01]  /*1f30*/  @!P3 IADD3 R71, PT, PT, R71, -R4, RZ ;  /* 0x800000044747b210 */ /* 0x000fe20007ffe0ff */
[----:B------:R-:W-:Y:S01]  /*1f40*/  IMAD R81, R4, R6, R81 ;  /* 0x0000000604517224 */ /* 0x000fe200078e0251 */
[----:B------:R-:W-:Y:S01]  /*1f50*/  IABS R89, R18 ;  /* 0x0000001200597213 */ /* 0x000fe20000000000 */
[----:B------:R-:W-:Y:S01]  /*1f60*/  IMAD.HI.U32 R10, R8, R83, RZ ;  /* 0x00000053080a7227 */ /* 0x000fe200078e00ff */
[----:B------:R-:W-:Y:S02]  /*1f70*/  ISETP.GE.AND P3, PT, R16, RZ, PT ;  /* 0x000000ff1000720c */ /* 0x000fe40003f66270 */
[----:B------:R-:W-:Y:S01]  /*1f80*/  LOP3.LUT R16, R7, 0x6c, RZ, 0xfc, !PT ;  /* 0x0000006c07107812 */ /* 0x000fe200078efcff */
[----:B------:R-:W-:-:S03]  /*1f90*/  IMAD.HI.U32 R7, R8, R89, RZ ;  /* 0x0000005908077227 */ /* 0x000fc600078e00ff */
[----:B------:R-:W-:Y:S01]  /*1fa0*/  IABS R87, R16 ;  /* 0x0000001000577213 */ /* 0x000fe20000000000 */
[----:B------:R-:W-:Y:S01]  /*1fb0*/  @!P6 IMAD.IADD R33, R33, 0x1, -R4 ;  /* 0x000000012121e824 */ /* 0x000fe200078e0a04 */
[C---:B------:R-:W-:Y:S01]  /*1fc0*/  ISETP.GT.U32.AND P6, PT, R4.reuse, R81, PT ;  /* 0x000000510400720c */ /* 0x040fe20003fc4070 */
[----:B------:R-:W-:Y:S02]  /*1fd0*/  IMAD.MOV R7, RZ, RZ, -R7 ;  /* 0x000000ffff077224 */ /* 0x000fe400078e0a07 */
[----:B------:R-:W-:Y:S01]  /*1fe0*/  @!P1 IMAD.MOV R59, RZ, RZ, -R59 ;  /* 0x000000ffff3b9224 */ /* 0x000fe200078e0a3b */
[C---:B------:R-:W-:Y:S01]  /*1ff0*/  ISETP.GT.U32.AND P1, PT, R4.reuse, R73, PT ;  /* 0x000000490400720c */ /* 0x040fe20003f24070 */
[----:B------:R-:W-:Y:S02]  /*2000*/  IMAD.MOV R10, RZ, RZ, -R10 ;  /* 0x000000ffff0a7224 */ /* 0x000fe400078e0a0a */
[----:B------:R-:W-:Y:S02]  /*2010*/  IMAD R89, R4, R7, R89 ;  /* 0x0000000704597224 */ /* 0x000fe400078e0259 */
[----:B------:R-:W-:-:S02]  /*2020*/  IMAD.MOV.U32 R7, RZ, RZ, R25 ;  /* 0x000000ffff077224 */ /* 0x000fc400078e0019 */
[----:B------:R-:W-:Y:S02]  /*2030*/  IMAD R83, R4, R10, R83 ;  /* 0x0000000a04537224 */ /* 0x000fe400078e0253 */
[----:B------:R-:W-:-:S04]  /*2040*/  IMAD.HI.U32 R12, R8, R85, RZ ;  /* 0x00000055080c7227 */ /* 0x000fc800078e00ff */
[----:B------:R-:W-:Y:S01]  /*2050*/  @!P2 IMAD.MOV R7, RZ, RZ, -R7 ;  /* 0x000000ffff07a224 */ /* 0x000fe200078e0a07 */
[C---:B------:R-:W-:Y:S01]  /*2060*/  ISETP.GT.U32.AND P2, PT, R4.reuse, R71, PT ;  /* 0x000000470400720c */ /* 0x040fe20003f44070 */
[----:B------:R-:W-:Y:S01]  /*2070*/  @!P5 IMAD.MOV R63, RZ, RZ, -R63 ;  /* 0x000000ffff3fd224 */ /* 0x000fe200078e0a3f */
[----:B------:R-:W-:Y:S01]  /*2080*/  ISETP.GT.U32.AND P5, PT, R4, R77, PT ;  /* 0x0000004d0400720c */ /* 0x000fe20003fa4070 */
[----:B------:R-:W-:-:S04]  /*2090*/  IMAD.HI.U32 R6, R8, R87, RZ ;  /* 0x0000005708067227 */ /* 0x000fc800078e00ff */
[----:B------:R-:W-:-:S04]  /*20a0*/  IMAD.HI.U32 R10, R8, R91, RZ ;  /* 0x0000005b080a7227 */ /* 0x000fc800078e00ff */
[----:B------:R-:W-:Y:S01]  /*20b0*/  @!P6 IMAD.IADD R81, R81, 0x1, -R4 ;  /* 0x000000015151e824 */ /* 0x000fe200078e0a04 */
[C---:B------:R-:W-:Y:S01]  /*20c0*/  ISETP.GT.U32.AND P6, PT, R4.reuse, R83, PT ;  /* 0x000000530400720c */ /* 0x040fe20003fc4070 */
[----:B------:R-:W-:Y:S02]  /*20d0*/  IMAD.MOV R12, RZ, RZ, -R12 ;  /* 0x000000ffff0c7224 */ /* 0x000fe400078e0a0c */
[----:B------:R-:W-:Y:S02]  /*20e0*/  IMAD.MOV R6, RZ, RZ, -R6 ;  /* 0x000000ffff067224 */ /* 0x000fe400078e0a06 */
[----:B------:R-:W-:Y:S02]  /*20f0*/  IMAD.MOV R10, RZ, RZ, -R10 ;  /* 0x000000ffff0a7224 */ /* 0x000fe400078e0a0a */
[----:B------:R-:W-:Y:S02]  /*2100*/  IMAD.MOV.U32 R65, RZ, RZ, R31 ;  /* 0x000000ffff417224 */ /* 0x000fe400078e001f */
[----:B------:R-:W-:Y:S01]  /*2110*/  @!P1 IMAD.IADD R73, R73, 0x1, -R4 ;  /* 0x0000000149499824 */ /* 0x000fe200078e0a04 */
[C---:B------:R-:W-:Y:S01]  /*2120*/  ISETP.GT.U32.AND P1, PT, R4.reuse, R89, PT ;  /* 0x000000590400720c */ /* 0x040fe20003f24070 */
[----:B------:R-:W-:-:S02]  /*2130*/  IMAD R85, R4, R12, R85 ;  /* 0x0000000c04557224 */ /* 0x000fc400078e0255 */
[----:B------:R-:W-:Y:S01]  /*2140*/  IMAD R87, R4, R6, R87 ;  /* 0x0000000604577224 */ /* 0x000fe200078e0257 */
[----:B------:R-:W-:Y:S01]  /*2150*/  IADD3 R6, PT, PT, R66, -0x2, RZ ;  /* 0xfffffffe42067810 */ /* 0x000fe20007ffe0ff */
[C---:B------:R-:W-:Y:S02]  /*2160*/  IMAD R91, R4.reuse, R10, R91 ;  /* 0x0000000a045b7224 */ /* 0x040fe400078e025b */
[----:B------:R-:W-:Y:S01]  /*2170*/  @!P4 IMAD.MOV R65, RZ, RZ, -R65 ;  /* 0x000000ffff41c224 */ /* 0x000fe200078e0a41 */
[C---:B------:R-:W-:Y:S01]  /*2180*/  ISETP.GT.U32.AND P4, PT, R4.reuse, R33, PT ;  /* 0x000000210400720c */ /* 0x040fe20003f84070 */
[----:B------:R-:W-:Y:S01]  /*2190*/  @!P3 IMAD.MOV R67, RZ, RZ, -R67 ;  /* 0x000000ffff43b224 */ /* 0x000fe200078e0a43 */
[----:B------:R-:W-:Y:S01]  /*21a0*/  ISETP.GT.U32.AND P3, PT, R4, R81, PT ;  /* 0x000000510400720c */ /* 0x000fe20003f64070 */
[----:B------:R-:W-:-:S04]  /*21b0*/  IMAD.HI.U32 R12, R8, R93, RZ ;  /* 0x0000005d080c7227 */ /* 0x000fc800078e00ff */
[----:B------:R-:W-:Y:S01]  /*21c0*/  @!P0 IMAD.MOV R69, RZ, RZ, -R69 ;  /* 0x000000ffff458224 */ /* 0x000fe200078e0a45 */
[----:B------:R-:W-:Y:S01]  /*21d0*/  ISETP.GT.U32.AND P0, PT, R4, R85, PT ;  /* 0x000000550400720c */ /* 0x000fe20003f04070 */
[----:B------:R-:W-:-:S04]  /*21e0*/  IMAD.HI.U32 R8, R8, R75, RZ ;  /* 0x0000004b08087227 */ /* 0x000fc800078e00ff */
[--C-:B------:R-:W-:Y:S01]  /*21f0*/  @!P2 IMAD.IADD R71, R71, 0x1, -R4.reuse ;  /* 0x000000014747a824 */ /* 0x100fe200078e0a04 */
[C---:B------:R-:W-:Y:S01]  /*2200*/  ISETP.GT.U32.AND P2, PT, R4.reuse, R87, PT ;  /* 0x000000570400720c */ /* 0x040fe20003f44070 */
[--C-:B------:R-:W-:Y:S01]  /*2210*/  @!P5 IMAD.IADD R77, R77, 0x1, -R4.reuse ;  /* 0x000000014d4dd824 */ /* 0x100fe200078e0a04 */
[C---:B------:R-:W-:Y:S01]  /*2220*/  ISETP.GT.U32.AND P5, PT, R4.reuse, R91, PT ;  /* 0x0000005b0400720c */ /* 0x040fe20003fa4070 */
[----:B------:R-:W-:Y:S02]  /*2230*/  @!P6 IMAD.IADD R83, R83, 0x1, -R4 ;  /* 0x000000015353e824 */ /* 0x000fe400078e0a04 */
[----:B------:R-:W-:Y:S02]  /*2240*/  IMAD.MOV R12, RZ, RZ, -R12 ;  /* 0x000000ffff0c7224 */ /* 0x000fe400078e0a0c */
[----:B------:R-:W-:Y:S01]  /*2250*/  IMAD.MOV R8, RZ, RZ, -R8 ;  /* 0x000000ffff087224 */ /* 0x000fe200078e0a08 */
[C---:B------:R-:W-:Y:S01]  /*2260*/  ISETP.GT.U32.AND P6, PT, R4.reuse, R83, PT ;  /* 0x000000530400720c */ /* 0x040fe20003fc4070 */
[----:B------:R-:W-:-:S02]  /*2270*/  IMAD R93, R4, R12, R93 ;  /* 0x0000000c045d7224 */ /* 0x000fc400078e025d */
[----:B------:R-:W-:Y:S02]  /*2280*/  IMAD R25, R4, R8, R75 ;  /* 0x0000000804197224 */ /* 0x000fe400078e024b */
[--C-:B------:R-:W-:Y:S01]  /*2290*/  @!P1 IMAD.IADD R89, R89, 0x1, -R4.reuse ;  /* 0x0000000159599824 */ /* 0x100fe200078e0a04 */
[----:B------:R-:W-:Y:S01]  /*22a0*/  ISETP.GE.AND P1, PT, R26, RZ, PT ;  /* 0x000000ff1a00720c */ /* 0x000fe20003f26270 */
[--C-:B------:R-:W-:Y:S01]  /*22b0*/  @!P4 IMAD.IADD R33, R33, 0x1, -R4.reuse ;  /* 0x000000012121c824 */ /* 0x100fe200078e0a04 */
[C---:B------:R-:W-:Y:S01]  /*22c0*/  ISETP.GT.U32.AND P4, PT, R4.reuse, R93, PT ;  /* 0x0000005d0400720c */ /* 0x040fe20003f84070 */
[--C-:B------:R-:W-:Y:S01]  /*22d0*/  @!P3 IMAD.IADD R81, R81, 0x1, -R4.reuse ;  /* 0x000000015151b824 */ /* 0x100fe200078e0a04 */
[----:B------:R-:W-:Y:S01]  /*22e0*/  ISETP.GT.U32.AND P3, PT, R4, R25, PT ;  /* 0x000000190400720c */ /* 0x000fe20003f64070 */
[--C-:B------:R-:W-:Y:S01]  /*22f0*/  @!P0 IMAD.IADD R85, R85, 0x1, -R4.reuse ;  /* 0x0000000155558824 */ /* 0x100fe200078e0a04 */
[----:B------:R-:W-:Y:S01]  /*2300*/  ISETP.GE.AND P0, PT, R22, RZ, PT ;  /* 0x000000ff1600720c */ /* 0x000fe20003f06270 */
[--C-:B------:R-:W-:Y:S01]  /*2310*/  @!P2 IMAD.IADD R87, R87, 0x1, -R4.reuse ;  /* 0x000000015757a824 */ /* 0x100fe200078e0a04 */
[----:B------:R-:W-:Y:S01]  /*2320*/  ISETP.GE.AND P2, PT, R24, RZ, PT ;  /* 0x000000ff1800720c */ /* 0x000fe20003f46270 */
[----:B------:R-:W-:Y:S01]  /*2330*/  @!P5 IMAD.IADD R91, R91, 0x1, -R4 ;  /* 0x000000015b5bd824 */ /* 0x000fe200078e0a04 */
[----:B------:R-:W-:Y:S01]  /*2340*/  ISETP.GE.AND P5, PT, R28, RZ, PT ;  /* 0x000000ff1c00720c */ /* 0x000fe20003fa6270 */
[----:B------:R-:W-:-:S02]  /*2350*/  IMAD.MOV.U32 R79, RZ, RZ, R33 ;  /* 0x000000ffff4f7224 */ /* 0x000fc400078e0021 */
[--C-:B------:R-:W-:Y:S01]  /*2360*/  @!P6 IMAD.IADD R83, R83, 0x1, -R4.reuse ;  /* 0x000000015353e824 */ /* 0x100fe200078e0a04 */
[----:B------:R-:W-:Y:S01]  /*2370*/  ISETP.GE.AND P6, PT, R20, RZ, PT ;  /* 0x000000ff1400720c */ /* 0x000fe20003fc6270 */
[----:B------:R-:W-:Y:S01]  /*2380*/  @!P1 IMAD.MOV R79, RZ, RZ, -R79 ;  /* 0x000000ffff4f9224 */ /* 0x000fe200078e0a4f */
[----:B------:R-:W-:Y:S01]  /*2390*/  ISETP.GT.U32.AND P1, PT, R4, R91, PT ;  /* 0x0000005b0400720c */ /* 0x000fe20003f24070 */
[----:B------:R-:W-:Y:S01]  /*23a0*/  IMAD.MOV.U32 R75, RZ, RZ, R73 ;  /* 0x000000ffff4b7224 */ /* 0x000fe200078e0049 */
[----:B------:R-:W-:Y:S01]  /*23b0*/  @!P4 IADD3 R93, PT, PT, R93, -R4, RZ ;  /* 0x800000045d5dc210 */ /* 0x000fe20007ffe0ff */
[--C-:B------:R-:W-:Y:S01]  /*23c0*/  @!P3 IMAD.IADD R25, R25, 0x1, -R4.reuse ;  /* 0x000000011919b824 */ /* 0x100fe200078e0a04 */
[----:B------:R-:W-:Y:S01]  /*23d0*/  ISETP.GE.AND P4, PT, R30, RZ, PT ;  /* 0x000000ff1e00720c */ /* 0x000fe20003f86270 */
[----:B------:R-:W-:Y:S01]  /*23e0*/  @!P0 IMAD.MOV R75, RZ, RZ, -R75 ;  /* 0x000000ffff4b8224 */ /* 0x000fe200078e0a4b */
[C---:B------:R-:W-:Y:S01]  /*23f0*/  ISETP.GT.U32.AND P3, PT, R4.reuse, R85, PT ;  /* 0x000000550400720c */ /* 0x040fe20003f64070 */
[----:B------:R-:W-:Y:S01]  /*2400*/  @!P2 IMAD.MOV R77, RZ, RZ, -R77 ;  /* 0x000000ffff4da224 */ /* 0x000fe200078e0a4d */
[C---:B------:R-:W-:Y:S01]  /*2410*/  ISETP.GT.U32.AND P0, PT, R4.reuse, R87, PT ;  /* 0x000000570400720c */ /* 0x040fe20003f04070 */
[----:B------:R-:W-:Y:S01]  /*2420*/  @!P5 IMAD.MOV R81, RZ, RZ, -R81 ;  /* 0x000000ffff51d224 */ /* 0x000fe200078e0a51 */
[C---:B------:R-:W-:Y:S01]  /*2430*/  ISETP.GT.U32.AND P2, PT, R4.reuse, R89, PT ;  /* 0x000000590400720c */ /* 0x040fe20003f44070 */
[----:B------:R-:W-:Y:S01]  /*2440*/  @!P6 IMAD.MOV R71, RZ, RZ, -R71 ;  /* 0x000000ffff47e224 */ /* 0x000fe200078e0a47 */
[C---:B------:R-:W-:Y:S01]  /*2450*/  ISETP.GT.U32.AND P5, PT, R4.reuse, R93, PT ;  /* 0x0000005d0400720c */ /* 0x040fe20003fa4070 */
[----:B------:R-:W-:Y:S01]  /*2460*/  @!P1 IMAD.IADD R91, R91, 0x1, -R4 ;  /* 0x000000015b5b9824 */ /* 0x000fe200078e0a04 */
[----:B------:R-:W-:Y:S01]  /*2470*/  ISETP.GT.U32.AND P6, PT, R4, R25, PT ;  /* 0x000000190400720c */ /* 0x000fe20003fc4070 */
[----:B------:R-:W2:Y:S01]  /*2480*/  LDC.64 R72, c[0x0][0x3a8] ;  /* 0x0000ea00ff487b82 */ /* 0x000ea20000000a00 */
[----:B------:R-:W-:Y:S01]  /*2490*/  ISETP.GE.AND P1, PT, R50, RZ, PT ;  /* 0x000000ff3200720c */ /* 0x000fe20003f26270 */
[----:B------:R-:W-:-:S02]  /*24a0*/  IMAD.SHL.U32 R50, R218, 0x4, RZ ;  /* 0x00000004da327824 */ /* 0x000fc400078e00ff */
[----:B------:R-:W-:Y:S01]  /*24b0*/  @!P4 IMAD.MOV R83, RZ, RZ, -R83 ;  /* 0x000000ffff53c224 */ /* 0x000fe200078e0a53 */
[----:B------:R-:W-:Y:S01]  /*24c0*/  ISETP.GE.AND P4, PT, R32, RZ, PT ;  /* 0x000000ff2000720c */ /* 0x000fe20003f86270 */
[--C-:B------:R-:W-:Y:S01]  /*24d0*/  @!P3 IMAD.IADD R85, R85, 0x1, -R4.reuse ;  /* 0x000000015555b824 */ /* 0x100fe200078e0a04 */
[----:B------:R-:W-:Y:S01]  /*24e0*/  ISETP.GE.AND P3, PT, R16, RZ, PT ;  /* 0x000000ff1000720c */ /* 0x000fe20003f66270 */
[--C-:B------:R-:W-:Y:S01]  /*24f0*/  @!P0 IMAD.IADD R87, R87, 0x1, -R4.reuse ;  /* 0x0000000157578824 */ /* 0x100fe200078e0a04 */
[----:B------:R-:W-:Y:S01]  /*2500*/  ISETP.GE.AND P0, PT, R18, RZ, PT ;  /* 0x000000ff1200720c */ /* 0x000fe20003f06270 */
[--C-:B------:R-:W-:Y:S01]  /*2510*/  @!P2 IMAD.IADD R89, R89, 0x1, -R4.reuse ;  /* 0x000000015959a824 */ /* 0x100fe200078e0a04 */
[----:B------:R1:W-:Y:S01]  /*2520*/  STL [R1+0xe0], R50 ;  /* 0x0000e03201007387 */ /* 0x0003e20000100800 */
[--C-:B------:R-:W-:Y:S01]  /*2530*/  @!P5 IMAD.IADD R93, R93, 0x1, -R4.reuse ;  /* 0x000000015d5dd824 */ /* 0x100fe200078e0a04 */
[----:B------:R-:W-:Y:S01]  /*2540*/  ISETP.GE.AND P2, PT, R48, RZ, PT ;  /* 0x000000ff3000720c */ /* 0x000fe20003f46270 */
[----:B------:R-:W-:Y:S01]  /*2550*/  @!P6 IMAD.IADD R25, R25, 0x1, -R4 ;  /* 0x000000011919e824 */ /* 0x000fe200078e0a04 */
[----:B------:R-:W-:Y:S01]  /*2560*/  ISETP.GE.AND P5, PT, R14, RZ, PT ;  /* 0x000000ff0e00720c */ /* 0x000fe20003fa6270 */
[----:B------:R-:W-:Y:S01]  /*2570*/  VIADD R4, R66, 0xffffffff ;  /* 0xffffffff42047836 */ /* 0x000fe20000000000 */
[----:B------:R-:W-:Y:S01]  /*2580*/  ISETP.NE.AND P6, PT, R3, RZ, PT ;  /* 0x000000ff0300720c */ /* 0x000fe20003fc5270 */
[----:B------:R-:W-:Y:S01]  /*2590*/  IMAD.MOV.U32 R219, RZ, RZ, R25 ;  /* 0x000000ffffdb7224 */ /* 0x000fe200078e0019 */
[----:B------:R-:W-:Y:S01]  /*25a0*/  LOP3.LUT R48, RZ, R3, RZ, 0x33, !PT ;  /* 0x00000003ff307212 */ /* 0x000fe200078e33ff */
[----:B------:R-:W-:Y:S01]  /*25b0*/  @!P4 IMAD.MOV R85, RZ, RZ, -R85 ;  /* 0x000000ffff55c224 */ /* 0x000fe200078e0a55 */
[----:B------:R-:W-:Y:S01]  /*25c0*/  ISETP.GE.U32.AND P4, PT, R4, 0x7fffffe0, PT ;  /* 0x7fffffe00400780c */ /* 0x000fe20003f86070 */
[----:B------:R-:W-:Y:S01]  /*25d0*/  @!P3 IMAD.MOV R87, RZ, RZ, -R87 ;  /* 0x000000ffff57b224 */ /* 0x000fe200078e0a57 */
[----:B------:R-:W-:Y:S01]  /*25e0*/  ISETP.GE.U32.AND P3, PT, R6, 0x7fffffdf, PT ;  /* 0x7fffffdf0600780c */ /* 0x000fe20003f66070 */
[----:B------:R-:W-:Y:S01]  /*25f0*/  @!P0 IMAD.MOV R89, RZ, RZ, -R89 ;  /* 0x000000ffff598224 */ /* 0x000fe200078e0a59 */
[----:B-----5:R-:W-:Y:S01]  /*2600*/  IADD3 R238, P0, PT, R52, UR20, RZ ;  /* 0x0000001434ee7c10 */ /* 0x020fe2000ff1e0ff */
[----:B------:R-:W-:Y:S01]  /*2610*/  VIADD R4, R66, 0xfffffffd ;  /* 0xfffffffd42047836 */ /* 0x000fe20000000000 */
[----:B------:R-:W-:Y:S01]  /*2620*/  SEL R26, R48, R21, !P6 ;  /* 0x00000015301a7207 */ /* 0x000fe20007000000 */
[----:B------:R-:W-:Y:S01]  /*2630*/  VIADD R6, R66, 0xfffffffc ;  /* 0xfffffffc42067836 */ /* 0x000fe20000000000 */
[----:B------:R-:W-:Y:S01]  /*2640*/  LEA.HI.X.SX32 R239, R212, UR21, 0x2, P0 ;  /* 0x00000015d4ef7c11 */ /* 0x000fe200080f16ff */
[----:B------:R-:W-:Y:S01]  /*2650*/  @!P2 IMAD.MOV R91, RZ, RZ, -R91 ;  /* 0x000000ffff5ba224 */ /* 0x000fe200078e0a5b */
[----:B------:R-:W-:Y:S01]  /*2660*/  ISETP.GE.U32.AND P2, PT, R4, 0x7fffffde, PT ;  /* 0x7fffffde0400780c */ /* 0x000fe20003f46070 */
[----:B------:R-:W-:Y:S01]  /*2670*/  @!P1 IMAD.MOV R93, RZ, RZ, -R93 ;  /* 0x000000ffff5d9224 */ /* 0x000fe200078e0a5d */
[----:B------:R-:W-:Y:S01]  /*2680*/  ISETP.GE.U32.AND P0, PT, R6, 0x7fffffdd, PT ;  /* 0x7fffffdd0600780c */ /* 0x000fe20003f06070 */
[----:B------:R-:W-:Y:S01]  /*2690*/  @!P5 IMAD.MOV R219, RZ, RZ, -R219 ;  /* 0x000000ffffdbd224 */ /* 0x000fe200078e0adb */
[----:B------:R-:W-:-:S02]  /*26a0*/  SEL R33, R48, R9, !P6 ;  /* 0x0000000930217207 */ /* 0x000fc40007000000 */
[C---:B------:R-:W-:Y:S02]  /*26b0*/  SEL R32, R48.reuse, R11, !P6 ;  /* 0x0000000b30207207 */ /* 0x040fe40007000000 */
[C---:B------:R-:W-:Y:S02]  /*26c0*/  SEL R31, R48.reuse, R13, !P6 ;  /* 0x0000000d301f7207 */ /* 0x040fe40007000000 */
[C---:B------:R-:W-:Y:S02]  /*26d0*/  SEL R30, R48.reuse, R5, !P6 ;  /* 0x00000005301e7207 */ /* 0x040fe40007000000 */
[C---:B------:R-:W-:Y:S02]  /*26e0*/  SEL R29, R48.reuse, R15, !P6 ;  /* 0x0000000f301d7207 */ /* 0x040fe40007000000 */
[C---:B------:R-:W-:Y:S02]  /*26f0*/  SEL R28, R48.reuse, R17, !P6 ;  /* 0x00000011301c7207 */ /* 0x040fe40007000000 */
        /* <DEDUP_REMOVED lines=24> */
[----:B------:R-:W-:Y:S01]  /*2880*/  SEL R219, R48, R219, !P6 ;  /* 0x000000db30db7207 */ /* 0x000fe20007000000 */
[----:B------:R-:W-:Y:S01]  /*2890*/  VIADD R48, R66, 0xfffffffb ;  /* 0xfffffffb42307836 */ /* 0x000fe20000000000 */
[----:B------:R-:W-:-:S02]  /*28a0*/  ISETP.NE.U32.AND P1, PT, R68, RZ, PT ;  /* 0x000000ff4400720c */ /* 0x000fc40003f25070 */
[----:B------:R-:W-:Y:S01]  /*28b0*/  IADD3 R236, P5, PT, R50, UR20, RZ ;  /* 0x0000001432ec7c10 */ /* 0x000fe2000ffbe0ff */
[----:B-12---:R-:W-:-:S12]  /*28c0*/  BRA.U UP0, `(.L_x_5) ;  /* 0x0000000100187547 */ /* 0x006fd8000b800000 */
[----:B------:R-:W-:Y:S01]  /*28d0*/  ELECT P6, URZ, PT ;  /* 0x0000000000ff782f */ /* 0x000fe200038c0000 */
[----:B------:R-:W-:Y:S01]  /*28e0*/  IMAD.MOV.U32 R3, RZ, RZ, 0x1 ;  /* 0x00000001ff037424 */ /* 0x000fe200078e00ff */
[----:B------:R-:W-:Y:S01]  /*28f0*/  UMOV UR4, 0x40 ;  /* 0x0000004000047882 */ /* 0x000fe20000000000 */
[----:B------:R-:W-:Y:S01]  /*2900*/  UVIRTCOUNT.DEALLOC.SMPOOL 0x80 ;  /* 0x000000800000784c */ /* 0x000fe20000000000 */
[----:B------:R-:W-:-:S09]  /*2910*/  ULEA UR4, UR5, UR4, 0x18 ;  /* 0x0000000405047291 */ /* 0x000fd2000f8ec0ff */
[----:B------:R1:W-:Y:S03]  /*2920*/  @P6 STS.U8 [UR4], R3 ;  /* 0x00000003ff006988 */ /* 0x0003e60008000004 */
.L_x_5:
[----:B------:R-:W-:Y:S01]  /*2930*/  STTM.x64 tmem[UR11], RZ ;  /* 0x000000ff000079ed */ /* 0x000fe2000834000b */
[----:B------:R-:W-:Y:S01]  /*2940*/  STTM.x64 tmem[UR11+0x40], RZ ;  /* 0x000040ff000079ed */ /* 0x000fe2000834000b */
[----:B------:R-:W-:Y:S01]  /*2950*/  STTM.x64 tmem[UR11+0x80], RZ ;  /* 0x000080ff000079ed */ /* 0x000fe2000834000b */
[----:B------:R-:W-:Y:S01]  /*2960*/  STTM.x64 tmem[UR11+0xc0], RZ ;  /* 0x0000c0ff000079ed */ /* 0x000fe2000834000b */
[----:B------:R-:W2:Y:S02]  /*2970*/  FENCE.VIEW.ASYNC.T ;  /* 0x00000000000073c6 */ /* 0x000ea40000000200 */
[----:B--2---:R-:W-:Y:S01]  /*2980*/  VOTEU.ALL UP1, P1 ;  /* 0x0000000000ff7886 */ /* 0x004fe20000820000 */
[----:B------:R-:W2:Y:S01]  /*2990*/  LDCU.64 UR18, c[0x0][0x358] ;  /* 0x00006b00ff1277ac */ /* 0x000ea20008000a00 */
[----:B------:R-:W-:Y:S01]  /*29a0*/  IMAD.SHL.U32 R68, R68, 0x4, RZ ;  /* 0x0000000444447824 */ /* 0x000fe200078e00ff */
[----:B------:R-:W-:Y:S01]  /*29b0*/  LEA.HI.X.SX32 R237, R218, UR21, 0x2, P5 ;  /* 0x00000015daed7c11 */ /* 0x000fe2000a8f16ff */
[----:B-1----:R-:W-:Y:S01]  /*29c0*/  VIADD R3, R66, 0xfffffffa ;  /* 0xfffffffa42037836 */ /* 0x002fe20000000000 */
[----:B------:R-:W-:-:S04]  /*29d0*/  @!UP1 UIADD3 UR8, UPT, UPT, -UR6, 0x100000, URZ ;  /* 0x0010000006089890 */ /* 0x000fc8000fffe1ff */
[----:B------:R-:W-:Y:S02]  /*29e0*/  @!UP1 USHF.L.U32 UR9, UR8, 0xb, URZ ;  /* 0x0000000b08099899 */ /* 0x000fe400080006ff */
[----:B------:R-:W-:Y:S01]  /*29f0*/  @!UP1 USHF.L.U32 UR8, UR8, 0x1, URZ ;  /* 0x0000000108089899 */ /* 0x000fe200080006ff */
[----:B------:R-:W-:Y:S01]  /*2a00*/  VOTEU.ALL UP2, P1 ;  /* 0x0000000000ff7886 */ /* 0x000fe20000840000 */
[----:B------:R-:W-:-:S04]  /*2a10*/  @!UP1 UIADD3 UR4, UPT, UPT, -UR6, 0x100000, URZ ;  /* 0x0010000006049890 */ /* 0x000fc8000fffe1ff */
[----:B------:R-:W-:Y:S02]  /*2a20*/  @!UP1 USHF.L.U32 UR5, UR4, 0xb, URZ ;  /* 0x0000000b04059899 */ /* 0x000fe400080006ff */
[----:B------:R-:W-:Y:S01]  /*2a30*/  @!UP1 USHF.L.U32 UR4, UR4, 0x1, URZ ;  /* 0x0000000104049899 */ /* 0x000fe200080006ff */
[----:B------:R-:W-:Y:S01]  /*2a40*/  BAR.SYNC.DEFER_BLOCKING 0x0 ;  /* 0x0000000000007b1d */ /* 0x000fe20000010000 */
[----:B------:R-:W-:Y:S01]  /*2a50*/  VIADD R217, R68, UR10 ;  /* 0x0000000a44d97c36 */ /* 0x000fe20008000000 */
[----:B------:R-:W-:Y:S01]  /*2a60*/  ISETP.GE.U32.AND P5, PT, R48, 0x7fffffdc, PT ;  /* 0x7fffffdc3000780c */ /* 0x000fe20003fa6070 */
[C---:B------:R-:W-:Y:S01]  /*2a70*/  IMAD.WIDE R234, R72.reuse, 0x4, R238 ;  /* 0x0000000448ea7825 */ /* 0x040fe200078e02ee */
[----:B------:R-:W-:Y:S02]  /*2a80*/  LOP3.LUT R64, R61, 0x1f, RZ, 0xc0, !PT ;  /* 0x0000001f3d407812 */ /* 0x000fe400078ec0ff */
[----:B------:R-:W-:Y:S01]  /*2a90*/  VOTEU.ALL UP1, P1 ;  /* 0x0000000000ff7886 */ /* 0x000fe20000820000 */
[----:B------:R-:W-:-:S04]  /*2aa0*/  IMAD.WIDE R232, R72, 0x4, R236 ;  /* 0x0000000448e87825 */ /* 0x000fc800078e02ec */
[C---:B------:R-:W-:Y:S02]  /*2ab0*/  IMAD.SHL.U32 R50, R72.reuse, 0x2, RZ ;  /* 0x0000000248327824 */ /* 0x040fe400078e00ff */
[----:B------:R-:W-:Y:S02]  /*2ac0*/  IMAD R49, R72, 0x3, RZ ;  /* 0x0000000348317824 */ /* 0x000fe400078e02ff */
[C---:B------:R-:W-:Y:S01]  /*2ad0*/  IMAD.WIDE R230, R50.reuse, 0x4, R238 ;  /* 0x0000000432e67825 */ /* 0x040fe200078e02ee */
[----:B------:R-:W-:Y:S03]  /*2ae0*/  STL [R1+0x1cc], R50 ;  /* 0x0001cc3201007387 */ /* 0x000fe60000100800 */
[----:B------:R-:W-:Y:S01]  /*2af0*/  IMAD.WIDE R228, R50, 0x4, R236 ;  /* 0x0000000432e47825 */ /* 0x000fe200078e02ec */
[----:B------:R1:W-:Y:S03]  /*2b00*/  STL [R1+0x1c8], R49 ;  /* 0x0001c83101007387 */ /* 0x0003e60000100800 */
[C---:B------:R-:W-:Y:S01]  /*2b10*/  IMAD.WIDE R226, R49.reuse, 0x4, R238 ;  /* 0x0000000431e27825 */ /* 0x040fe200078e02ee */
[----:B------:R-:W3:Y:S02]  /*2b20*/  FENCE.VIEW.ASYNC.S ;  /* 0x00000000000073c6 */ /* 0x000ee40000000000 */
[----:B---3--:R-:W3:Y:S02]  /*2b30*/  @!UP1 SYNCS.EXCH.64 URZ, [UR12], UR8 ;  /* 0x000000080cff95b2 */ /* 0x008ee40008000100 */
[----:B---3--:R-:W-:Y:S01]  /*2b40*/  BAR.SYNC.DEFER_BLOCKING 0x0 ;  /* 0x0000000000007b1d */ /* 0x008fe20000010000 */
[----:B------:R-:W-:-:S04]  /*2b50*/  IMAD.WIDE R224, R49, 0x4, R236 ;  /* 0x0000000431e07825 */ /* 0x000fc800078e02ec */
[C---:B-1----:R-:W-:Y:S02]  /*2b60*/  IMAD.SHL.U32 R49, R72.reuse, 0x4, RZ ;  /* 0x0000000448317824 */ /* 0x042fe400078e00ff */
[----:B------:R-:W-:Y:S02]  /*2b70*/  IMAD R48, R72, 0x5, RZ ;  /* 0x0000000548307824 */ /* 0x000fe400078e02ff */
[C---:B------:R-:W-:Y:S01]  /*2b80*/  IMAD.WIDE R222, R49.reuse, 0x4, R238 ;  /* 0x0000000431de7825 */ /* 0x040fe200078e02ee */
[----:B------:R1:W-:Y:S03]  /*2b90*/  STL [R1+0x1c4], R49 ;  /* 0x0001c43101007387 */ /* 0x0003e60000100800 */
[----:B------:R-:W-:Y:S01]  /*2ba0*/  IMAD.WIDE R220, R49, 0x4, R236 ;  /* 0x0000000431dc7825 */ /* 0x000fe200078e02ec */
[----:B------:R3:W-:Y:S03]  /*2bb0*/  STL [R1+0x1c0], R48 ;  /* 0x0001c03001007387 */ /* 0x0007e60000100800 */
[----:B------:R-:W-:-:S04]  /*2bc0*/  IMAD.WIDE R70, R48, 0x4, R238 ;  /* 0x0000000430467825 */ /* 0x000fc800078e02ee */
[----:B-1----:R-:W-:Y:S01]  /*2bd0*/  IMAD R49, R72, 0x6, RZ ;  /* 0x0000000648317824 */ /* 0x002fe200078e02ff */
[----:B------:R1:W2:Y:S02]  /*2be0*/  @!UP2 SYNCS.EXCH.64 URZ, [UR10+0x1c008], UR4 ;  /* 0x01c008040affa5b2 */ /* 0x0002a40008000100 */
[----:B------:R-:W-:Y:S01]  /*2bf0*/  @!PT LDS RZ, [RZ] ;  /* 0x00000000fffff984 */ /* 0x000fe20000000800 */
[----:B------:R-:W-:Y:S01]  /*2c00*/  @!PT LDS RZ, [RZ] ;  /* 0x00000000fffff984 */ /* 0x000fe20000000800 */
[----:B------:R-:W-:Y:S01]  /*2c10*/  @!PT LDS RZ, [RZ] ;  /* 0x00000000fffff984 */ /* 0x000fe20000000800 */
[----:B--2---:R-:W-:Y:S01]  /*2c20*/  LDGSTS.E [R217], desc[UR18][R238.64], !P4 ;  /* 0x00000000eed97fae */ /* 0x004fe2000e1a1012 */
[----:B------:R-:W-:-:S03]  /*2c30*/  IMAD.WIDE R74, R48, 0x4, R236 ;  /* 0x00000004304a7825 */ /* 0x000fc600078e02ec */
[----:B------:R-:W-:Y:S01]  /*2c40*/  LDGSTS.E [R217+0x200], desc[UR18][R236.64], !P4 ;  /* 0x00200000ecd97fae */ /* 0x000fe2000e1a1012 */
[----:B------:R-:W-:Y:S01]  /*2c50*/  ISETP.GE.U32.AND P4, PT, R3, 0x7fffffdb, PT ;  /* 0x7fffffdb0300780c */ /* 0x000fe20003f86070 */
[----:B---3--:R-:W-:Y:S01]  /*2c60*/  IMAD R48, R72, 0x7, RZ ;  /* 0x0000000748307824 */ /* 0x008fe200078e02ff */
[C---:B------:R-:W-:Y:S01]  /*2c70*/  IADD3 R3, PT, PT, R66.reuse, -0x7, RZ ;  /* 0xfffffff942037810 */ /* 0x040fe20007ffe0ff */
[----:B------:R2:W-:Y:S01]  /*2c80*/  LDGSTS.E [R217+0x400], desc[UR18][R234.64], !P3 ;  /* 0x00400000ead97fae */ /* 0x0005e2000d9a1012 */
[----:B------:R-:W-:Y:S01]  /*2c90*/  IMAD.WIDE R76, R49, 0x4, R238 ;  /* 0x00000004314c7825 */ /* 0x000fe200078e02ee */
[----:B-1----:R-:W1:Y:S02]  /*2ca0*/  LDCU UR4, c[0x0][0x3b0] ;  /* 0x00007600ff0477ac */ /* 0x002e640008000800 */
[----:B------:R3:W-:Y:S01]  /*2cb0*/  LDGSTS.E [R217+0x600], desc[UR18][R232.64], !P3 ;  /* 0x00600000e8d97fae */ /* 0x0007e2000d9a1012 */
[----:B------:R-:W-:Y:S01]  /*2cc0*/  ISETP.GE.U32.AND P3, PT, R3, 0x7fffffda, PT ;  /* 0x7fffffda0300780c */ /* 0x000fe20003f66070 */
[----:B------:R-:W-:-:S02]  /*2cd0*/  VIADD R3, R66, 0xfffffff8 ;  /* 0xfffffff842037836 */ /* 0x000fc40000000000 */
[----:B------:R4:W-:Y:S01]  /*2ce0*/  LDGSTS.E [R217+0x800], desc[UR18][R230.64], !P2 ;  /* 0x00800000e6d97fae */ /* 0x0009e2000d1a1012 */
[----:B------:R-:W-:-:S03]  /*2cf0*/  IMAD.WIDE R78, R49, 0x4, R236 ;  /* 0x00000004314e7825 */ /* 0x000fc600078e02ec */
[----:B------:R5:W-:Y:S01]  /*2d00*/  LDGSTS.E [R217+0xa00], desc[UR18][R228.64], !P2 ;  /* 0x00a00000e4d97fae */ /* 0x000be2000d1a1012 */
[----:B------:R-:W-:Y:S01]  /*2d10*/  ISETP.GE.U32.AND P2, PT, R3, 0x7fffffd9, PT ;  /* 0x7fffffd90300780c */ /* 0x000fe20003f46070 */
[----:B------:R-:W-:Y:S02]  /*2d20*/  VIADD R3, R66, 0xfffffff7 ;  /* 0xfffffff742037836 */ /* 0x000fe40000000000 */
[----:B------:R1:W-:Y:S01]  /*2d30*/  LDGSTS.E [R217+0xc00], desc[UR18][R226.64], !P0 ;  /* 0x00c00000e2d97fae */ /* 0x0003e2000c1a1012 */
[----:B------:R-:W-:-:S03]  /*2d40*/  IMAD.WIDE R80, R48, 0x4, R238 ;  /* 0x0000000430507825 */ /* 0x000fc600078e02ee */
[----:B------:R1:W-:Y:S01]  /*2d50*/  LDGSTS.E [R217+0xe00], desc[UR18][R224.64], !P0 ;  /* 0x00e00000e0d97fae */ /* 0x0003e2000c1a1012 */
[----:B------:R-:W-:Y:S01]  /*2d60*/  ISETP.GE.U32.AND P0, PT, R3, 0x7fffffd8, PT ;  /* 0x7fffffd80300780c */ /* 0x000fe20003f06070 */
[----:B------:R-:W-:Y:S02]  /*2d70*/  VIADD R3, R66, 0xfffffff6 ;  /* 0xfffffff642037836 */ /* 0x000fe40000000000 */
[----:B------:R1:W-:Y:S01]  /*2d80*/  STL [R1+0x1bc], R49 ;  /* 0x0001bc3101007387 */ /* 0x0003e20000100800 */
[----:B------:R-:W-:-:S03]  /*2d90*/  IMAD.WIDE R82, R48, 0x4, R236 ;  /* 0x0000000430527825 */ /* 0x000fc600078e02ec */
[----:B------:R2:W-:Y:S01]  /*2da0*/  LDGSTS.E [R217+0x1000], desc[UR18][R222.64], !P5 ;  /* 0x01000000ded97fae */ /* 0x0005e2000e9a1012 */
[----:B------:R-:W-:Y:S02]  /*2db0*/  IMAD.IADD R46, R46, 0x1, R47 ;  /* 0x000000012e2e7824 */ /* 0x000fe400078e022f */
[C---:B------:R-:W-:Y:S01]  /*2dc0*/  IMAD R50, R72.reuse, 0x9, RZ ;  /* 0x0000000948327824 */ /* 0x040fe200078e02ff */
[----:B------:R2:W-:Y:S01]  /*2dd0*/  LDGSTS.E [R217+0x1200], desc[UR18][R220.64], !P5 ;  /* 0x01200000dcd97fae */ /* 0x0005e2000e9a1012 */
[----:B------:R-:W-:Y:S01]  /*2de0*/  ISETP.GE.U32.AND P5, PT, R3, 0x7fffffd7, PT ;  /* 0x7fffffd70300780c */ /* 0x000fe20003fa6070 */
[----:B-1----:R-:W-:Y:S01]  /*2df0*/  IMAD.SHL.U32 R49, R72, 0x8, RZ ;  /* 0x0000000848317824 */ /* 0x002fe200078e00ff */
[----:B------:R-:W-:Y:S01]  /*2e00*/  LOP3.LUT R46, R46, 0x3, RZ, 0xc0, !PT ;  /* 0x000000032e2e7812 */ /* 0x000fe200078ec0ff */
[----:B------:R-:W-:Y:S01]  /*2e10*/  VIADD R3, R66, 0xfffffff5 ;  /* 0xfffffff542037836 */ /* 0x000fe20000000000 */
[----:B------:R1:W-:Y:S01]  /*2e20*/  LDGSTS.E [R217+0x1400], desc[UR18][R70.64], !P4 ;  /* 0x0140000046d97fae */ /* 0x0003e2000e1a1012 */
[----:B------:R-:W-:Y:S01]  /*2e30*/  IMAD.WIDE R84, R49, 0x4, R238 ;  /* 0x0000000431547825 */ /* 0x000fe200078e02ee */
[----:B------:R-:W-:-:S02]  /*2e40*/  IADD3 R38, PT, PT, R46, R39, R38 ;  /* 0x000000272e267210 */ /* 0x000fc40007ffe026 */
[----:B------:R1:W-:Y:S01]  /*2e50*/  LDGSTS.E [R217+0x1600], desc[UR18][R74.64], !P4 ;  /* 0x016000004ad97fae */ /* 0x0003e2000e1a1012 */
[----:B------:R-:W-:Y:S01]  /*2e60*/  IMAD.WIDE R86, R49, 0x4, R236 ;  /* 0x0000000431567825 */ /* 0x000fe200078e02ec */
[----:B------:R-:W-:Y:S02]  /*2e70*/  ISETP.GE.U32.AND P4, PT, R3, 0x7fffffd6, PT ;  /* 0x7fffffd60300780c */ /* 0x000fe40003f86070 */
[----:B------:R1:W-:Y:S01]  /*2e80*/  STL [R1+0x1b8], R48 ;  /* 0x0001b83001007387 */ /* 0x0003e20000100800 */
[----:B------:R-:W-:Y:S02]  /*2e90*/  VIADD R3, R66, 0xfffffff4 ;  /* 0xfffffff442037836 */ /* 0x000fe40000000000 */
[C---:B------:R-:W-:Y:S01]  /*2ea0*/  IMAD.WIDE R88, R50.reuse, 0x4, R238 ;  /* 0x0000000432587825 */ /* 0x040fe200078e02ee */
[----:B------:R2:W-:Y:S03]  /*2eb0*/  LDGSTS.E [R217+0x1800], desc[UR18][R76.64], !P3 ;  /* 0x018000004cd97fae */ /* 0x0005e6000d9a1012 */
[----:B------:R-:W-:Y:S01]  /*2ec0*/  IMAD.WIDE R90, R50, 0x4, R236 ;  /* 0x00000004325a7825 */ /* 0x000fe200078e02ec */
[----:B------:R2:W-:Y:S01]  /*2ed0*/  LDGSTS.E [R217+0x1a00], desc[UR18][R78.64], !P3 ;  /* 0x01a000004ed97fae */ /* 0x0005e2000d9a1012 */
[----:B------:R-:W-:-:S02]  /*2ee0*/  ISETP.GE.U32.AND P3, PT, R3, 0x7fffffd5, PT ;  /* 0x7fffffd50300780c */ /* 0x000fc40003f66070 */
[C---:B-1----:R-:W-:Y:S01]  /*2ef0*/  VIADD R48, R66.reuse, 0xffffffe0 ;  /* 0xffffffe042307836 */ /* 0x042fe20000000000 */
[----:B------:R1:W-:Y:S01]  /*2f00*/  LDGSTS.E [R217+0x1c00], desc[UR18][R80.64], !P2 ;  /* 0x01c0000050d97fae */ /* 0x0003e2000d1a1012 */
[----:B------:R-:W-:Y:S02]  /*2f10*/  VIADD R3, R66, 0xfffffff3 ;  /* 0xfffffff342037836 */ /* 0x000fe40000000000 */
[----:B------:R-:W-:Y:S01]  /*2f20*/  IMAD.IADD R44, R44, 0x1, R45 ;  /* 0x000000012c2c7824 */ /* 0x000fe200078e022d */
[----:B------:R1:W-:Y:S01]  /*2f30*/  LDGSTS.E [R217+0x1e00], desc[UR18][R82.64], !P2 ;  /* 0x01e0000052d97fae */ /* 0x0003e2000d1a1012 */
[----:B------:R-:W-:Y:S01]  /*2f40*/  IMAD.IADD R40, R40, 0x1, R43 ;  /* 0x0000000128287824 */ /* 0x000fe200078e022b */
[----:B------:R-:W-:Y:S01]  /*2f50*/  ISETP.GE.U32.AND P2, PT, R3, 0x7fffffd4, PT ;  /* 0x7fffffd40300780c */ /* 0x000fe20003f46070 */
[----:B------:R-:W-:Y:S01]  /*2f60*/  VIADD R3, R66, 0xfffffff2 ;  /* 0xfffffff242037836 */ /* 0x000fe20000000000 */
[----:B------:R1:W-:Y:S01]  /*2f70*/  LDGSTS.E [R217+0x2000], desc[UR18][R84.64], !P0 ;  /* 0x0200000054d97fae */ /* 0x0003e2000c1a1012 */
[----:B------:R-:W-:Y:S01]  /*2f80*/  LOP3.LUT R44, R44, 0x3, RZ, 0xc0, !PT ;  /* 0x000000032c2c7812 */ /* 0x000fe200078ec0ff */
[----:B------:R-:W-:Y:S01]  /*2f90*/  VIADD R45, R66, 0xffffffc2 ;  /* 0xffffffc2422d7836 */ /* 0x000fe20000000000 */
[----:B------:R-:W-:Y:S01]  /*2fa0*/  LOP3.LUT R40, R40, 0x3, RZ, 0xc0, !PT ;  /* 0x0000000328287812 */ /* 0x000fe200078ec0ff */
[----:B------:R1:W-:Y:S01]  /*2fb0*/  LDGSTS.E [R217+0x2200], desc[UR18][R86.64], !P0 ;  /* 0x0220000056d97fae */ /* 0x0003e2000c1a1012 */
[----:B------:R-:W-:Y:S01]  /*2fc0*/  ISETP.GE.U32.AND P0, PT, R48, 0x7fffffc1, PT ;  /* 0x7fffffc13000780c */ /* 0x000fe20003f06070 */
[----:B------:R-:W-:Y:S01]  /*2fd0*/  VIADD R46, R66, 0xffffffdc ;  /* 0xffffffdc422e7836 */ /* 0x000fe20000000000 */
[----:B------:R-:W-:Y:S01]  /*2fe0*/  IADD3 R34, PT, PT, R44, R37, R34 ;  /* 0x000000252c227210 */ /* 0x000fe20007ffe022 */
[----:B------:R1:W-:Y:S01]  /*2ff0*/  STL [R1+0x1b4], R49 ;  /* 0x0001b43101007387 */ /* 0x0003e20000100800 */
[----:B------:R-:W-:Y:S01]  /*3000*/  SEL R47, RZ, 0x1, P0 ;  /* 0x00000001ff2f7807 */ /* 0x000fe20000000000 */
[----:B------:R-:W-:Y:S01]  /*3010*/  VIADD R53, R66, 0xffffffd4 ;  /* 0xffffffd442357836 */ /* 0x000fe20000000000 */
[----:B------:R-:W-:Y:S01]  /*3020*/  IADD3 R2, PT, PT, R40, R35, R2 ;  /* 0x0000002328027210 */ /* 0x000fe20007ffe002 */
[----:B------:R2:W-:Y:S01]  /*3030*/  LDGSTS.E [R217+0x2400], desc[UR18][R88.64], !P5 ;  /* 0x0240000058d97fae */ /* 0x0005e2000e9a1012 */
[----:B------:R-:W-:-:S02]  /*3040*/  VIADD R35, R66, 0xfffffff0 ;  /* 0xfffffff042237836 */ /* 0x000fc40000000000 */
[----:B------:R-:W-:Y:S01]  /*3050*/  IMAD.IADD R42, R47, 0x1, R42 ;  /* 0x000000012f2a7824 */ /* 0x000fe200078e022a */
[----:B------:R2:W-:Y:S01]  /*3060*/  LDGSTS.E [R217+0x2600], desc[UR18][R90.64], !P5 ;  /* 0x026000005ad97fae */ /* 0x0005e2000e9a1012 */
[----:B------:R-:W-:Y:S01]  /*3070*/  ISETP.GE.U32.AND P5, PT, R3, 0x7fffffd3, PT ;  /* 0x7fffffd30300780c */ /* 0x000fe20003fa6070 */
[----:B-1----:R-:W-:Y:S02]  /*3080*/  IMAD R49, R72, 0xa, RZ ;  /* 0x0000000a48317824 */ /* 0x002fe400078e02ff */
[----:B------:R-:W-:Y:S01]  /*3090*/  LOP3.LUT R42, R42, 0x3, RZ, 0xc0, !PT ;  /* 0x000000032a2a7812 */ /* 0x000fe200078ec0ff */
[----:B------:R-:W-:Y:S01]  /*30a0*/  VIADD R3, R66, 0xfffffff1 ;  /* 0xfffffff142037836 */ /* 0x000fe20000000000 */
[----:B------:R-:W-:Y:S01]  /*30b0*/  STL [R1+0x1b0], R50 ;  /* 0x0001b03201007387 */ /* 0x000fe20000100800 */
[C---:B------:R-:W-:Y:S01]  /*30c0*/  IMAD.WIDE R92, R49.reuse, 0x4, R238 ;  /* 0x00000004315c7825 */ /* 0x040fe200078e02ee */
[----:B------:R-:W-:Y:S02]  /*30d0*/  IADD3 R36, PT, PT, R42, R41, R36 ;  /* 0x000000292a247210 */ /* 0x000fe40007ffe024 */
[----:B------:R1:W-:Y:S01]  /*30e0*/  STL [R1+0x1ac], R49 ;  /* 0x0001ac3101007387 */ /* 0x0003e20000100800 */
[----:B------:R-:W-:Y:S01]  /*30f0*/  IMAD.WIDE R94, R49, 0x4, R236 ;  /* 0x00000004315e7825 */ /* 0x000fe200078e02ec */
[----:B------:R-:W-:-:S02]  /*3100*/  LOP3.LUT R37, R36, 0xf, RZ, 0xc0, !PT ;  /* 0x0000000f24257812 */ /* 0x000fc400078ec0ff */
[----:B------:R2:W-:Y:S01]  /*3110*/  LDGSTS.E [R217+0x2800], desc[UR18][R92.64], !P4 ;  /* 0x028000005cd97fae */ /* 0x0005e2000e1a1012 */
[----:B------:R-:W-:Y:S01]  /*3120*/  IMAD R36, R72, 0xd, RZ ;  /* 0x0000000d48247824 */ /* 0x000fe200078e02ff */
[----:B------:R-:W-:Y:S01]  /*3130*/  IADD3 R42, PT, PT, R66, -0x39, RZ ;  /* 0xffffffc7422a7810 */ /* 0x000fe20007ffe0ff */
[----:B------:R-:W-:Y:S01]  /*3140*/  IMAD R34, R34, 0x10, R37 ;  /* 0x0000001022227824 */ /* 0x000fe200078e0225 */
[----:B------:R2:W-:Y:S01]  /*3150*/  LDGSTS.E [R217+0x2a00], desc[UR18][R94.64], !P4 ;  /* 0x02a000005ed97fae */ /* 0x0005e2000e1a1012 */
[----:B------:R-:W-:Y:S01]  /*3160*/  ISETP.GE.U32.AND P4, PT, R3, 0x7fffffd2, PT ;  /* 0x7fffffd20300780c */ /* 0x000fe20003f86070 */
[----:B-1----:R-:W-:Y:S01]  /*3170*/  IMAD R49, R72, 0xb, RZ ;  /* 0x0000000b48317824 */ /* 0x002fe200078e02ff */
[----:B------:R-:W-:Y:S01]  /*3180*/  SHF.L.U32 R3, R38, 0x8, RZ ;  /* 0x0000000826037819 */ /* 0x000fe200000006ff */
[----:B------:R-:W-:Y:S02]  /*3190*/  IMAD R37, R72, 0xc, RZ ;  /* 0x0000000c48257824 */ /* 0x000fe400078e02ff */
[----:B------:R-:W-:Y:S01]  /*31a0*/  IMAD.WIDE R96, R49, 0x4, R238 ;  /* 0x0000000431607825 */ /* 0x000fe200078e02ee */
[----:B------:R-:W-:Y:S01]  /*31b0*/  LOP3.LUT R3, R3, 0xf00, RZ, 0xe2, !PT ;  /* 0x00000f0003037812 */ /* 0x000fe200078ee2ff */
[----:B------:R-:W-:Y:S02]  /*31c0*/  STL [R1+0x1a8], R49 ;  /* 0x0001a83101007387 */ /* 0x000fe40000100800 */
[----:B------:R-:W-:-:S02]  /*31d0*/  IMAD.WIDE R98, R49, 0x4, R236 ;  /* 0x0000000431627825 */ /* 0x000fc400078e02ec */
[----:B------:R1:W-:Y:S02]  /*31e0*/  LDGSTS.E [R217+0x2c00], desc[UR18][R96.64], !P3 ;  /* 0x02c0000060d97fae */ /* 0x0003e4000d9a1012 */
[----:B------:R-:W-:Y:S01]  /*31f0*/  IMAD R2, R2, 0x1000, R3 ;  /* 0x0000100002027824 */ /* 0x000fe200078e0203 */
[----:B------:R-:W-:Y:S01]  /*3200*/  LOP3.LUT R3, R34, 0xff, RZ, 0xc0, !PT ;  /* 0x000000ff22037812 */ /* 0x000fe200078ec0ff */
[----:B------:R-:W-:Y:S01]  /*3210*/  IMAD.WIDE R100, R37, 0x4, R238 ;  /* 0x0000000425647825 */ /* 0x000fe200078e02ee */
[----:B------:R1:W-:Y:S01]  /*3220*/  LDGSTS.E [R217+0x2e00], desc[UR18][R98.64], !P3 ;  /* 0x02e0000062d97fae */ /* 0x0003e2000d9a1012 */
[----:B------:R-:W-:Y:S02]  /*3230*/  ISETP.GE.U32.AND P3, PT, R35, 0x7fffffd1, PT ;  /* 0x7fffffd12300780c */ /* 0x000fe40003f66070 */
[----:B------:R-:W-:Y:S01]  /*3240*/  IMAD.IADD R2, R2, 0x1, R3 ;  /* 0x0000000102027824 */ /* 0x000fe200078e0203 */
[----:B------:R1:W-:Y:S01]  /*3250*/  LDGSTS.E [R217+0x3000], desc[UR18][R100.64], !P2 ;  /* 0x0300000064d97fae */ /* 0x0003e2000d1a1012 */
[----:B------:R-:W-:-:S03]  /*3260*/  IMAD.WIDE R102, R37, 0x4, R236 ;  /* 0x0000000425667825 */ /* 0x000fc600078e02ec */
[----:B------:R-:W-:Y:S01]  /*3270*/  LOP3.LUT R2, R2, 0xffff, RZ, 0xc0, !PT ;  /* 0x0000ffff02027812 */ /* 0x000fe200078ec0ff */
[----:B------:R-:W-:Y:S01]  /*3280*/  IMAD.WIDE R104, R36, 0x4, R238 ;  /* 0x0000000424687825 */ /* 0x000fe200078e02ee */
[----:B------:R1:W-:Y:S01]  /*3290*/  LDGSTS.E [R217+0x3200], desc[UR18][R102.64], !P2 ;  /* 0x0320000066d97fae */ /* 0x0003e2000d1a1012 */
[----:B------:R-:W-:Y:S02]  /*32a0*/  ISETP.GE.AND P2, PT, R64, R48, PT ;  /* 0x000000304000720c */ /* 0x000fe40003f46270 */
[----:B------:R-:W-:Y:S01]  /*32b0*/  IMAD.WIDE R106, R36, 0x4, R236 ;  /* 0x00000004246a7825 */ /* 0x000fe200078e02ec */
[----:B------:R-:W-:Y:S01]  /*32c0*/  SHF.R.U32.HI R3, RZ, 0xf, R2 ;  /* 0x0000000fff037819 */ /* 0x000fe20000011602 */
[----:B------:R1:W-:Y:S02]  /*32d0*/  LDGSTS.E [R217+0x3400], desc[UR18][R104.64], !P5 ;  /* 0x0340000068d97fae */ /* 0x0003e4000e9a1012 */
[C---:B------:R-:W-:Y:S02]  /*32e0*/  IMAD R35, R72.reuse, 0xe, RZ ;  /* 0x0000000e48237824 */ /* 0x040fe400078e02ff */
[----:B------:R1:W-:Y:S01]  /*32f0*/  LDGSTS.E [R217+0x3600], desc[UR18][R106.64], !P5 ;  /* 0x036000006ad97fae */ /* 0x0003e2000e9a1012 */
[----:B------:R-:W-:Y:S01]  /*3300*/  IMAD R34, R72, 0xf, RZ ;  /* 0x0000000f48227824 */ /* 0x000fe200078e02ff */
[----:B------:R-:W-:Y:S01]  /*3310*/  LOP3.LUT P5, RZ, R3, 0x1, RZ, 0xc0, !PT ;  /* 0x0000000103ff7812 */ /* 0x000fe200078ac0ff */
[----:B------:R-:W-:Y:S01]  /*3320*/  IMAD.WIDE R108, R35, 0x4, R238 ;  /* 0x00000004236c7825 */ /* 0x000fe200078e02ee */
[----:B------:R-:W-:Y:S01]  /*3330*/  STL [R1+0x1a4], R37 ;  /* 0x0001a42501007387 */ /* 0x000fe20000100800 */
[----:B------:R-:W-:-:S02]  /*3340*/  SHF.R.U32.HI R3, RZ, 0xe, R2 ;  /* 0x0000000eff037819 */ /* 0x000fc40000011602 */
[----:B------:R-:W-:Y:S01]  /*3350*/  IMAD.WIDE R110, R35, 0x4, R236 ;  /* 0x00000004236e7825 */ /* 0x000fe200078e02ec */
[----:B------:R-:W-:Y:S03]  /*3360*/  STL [R1+0x1a0], R36 ;  /* 0x0001a02401007387 */ /* 0x000fe60000100800 */
[C---:B------:R-:W-:Y:S01]  /*3370*/  IMAD.WIDE R112, R34.reuse, 0x4, R238 ;  /* 0x0000000422707825 */ /* 0x040fe200078e02ee */
[----:B------:R1:W-:Y:S03]  /*3380*/  STL [R1+0x19c], R35 ;  /* 0x00019c2301007387 */ /* 0x0003e60000100800 */
[----:B------:R-:W-:Y:S01]  /*3390*/  IMAD.WIDE R114, R34, 0x4, R236 ;  /* 0x0000000422727825 */ /* 0x000fe200078e02ec */
[----:B------:R2:W-:Y:S03]  /*33a0*/  LDGSTS.E [R217+0x3800], desc[UR18][R108.64], !P4 ;  /* 0x038000006cd97fae */ /* 0x0005e6000e1a1012 */
[----:B------:R-:W-:Y:S01]  /*33b0*/  VIADD R38, R66, 0xffffffc4 ;  /* 0xffffffc442267836 */ /* 0x000fe20000000000 */
[----:B------:R2:W-:Y:S01]  /*33c0*/  LDGSTS.E [R217+0x3a00], desc[UR18][R110.64], !P4 ;  /* 0x03a000006ed97fae */ /* 0x0005e2000e1a1012 */
[----:B------:R-:W-:Y:S01]  /*33d0*/  LOP3.LUT P4, RZ, R3, 0x1, RZ, 0xc0, !PT ;  /* 0x0000000103ff7812 */ /* 0x000fe2000788c0ff */
[----:B-1----:R-:W-:Y:S01]  /*33e0*/  IMAD.SHL.U32 R35, R72, 0x10, RZ ;  /* 0x0000001048237824 */ /* 0x002fe200078e00ff */
[----:B------:R-:W-:Y:S01]  /*33f0*/  SHF.R.U32.HI R3, RZ, 0xd, R2 ;  /* 0x0000000dff037819 */ /* 0x000fe20000011602 */
[----:B------:R1:W-:Y:S01]  /*3400*/  STL [R1+0x198], R34 ;  /* 0x0001982201007387 */ /* 0x0003e20000100800 */
[----:B------:R-:W-:-:S02]  /*3410*/  VIADD R41, R66, 0xffffffc1 ;  /* 0xffffffc142297836 */ /* 0x000fc40000000000 */
[C---:B------:R-:W-:Y:S01]  /*3420*/  IMAD.WIDE R116, R35.reuse, 0x4, R238 ;  /* 0x0000000423747825 */ /* 0x040fe200078e02ee */
[----:B------:R2:W-:Y:S03]  /*3430*/  LDGSTS.E [R217+0x3c00], desc[UR18][R112.64], !P3 ;  /* 0x03c0000070d97fae */ /* 0x0005e6000d9a1012 */
[----:B------:R-:W-:Y:S01]  /*3440*/  IMAD.WIDE R118, R35, 0x4, R236 ;  /* 0x0000000423767825 */ /* 0x000fe200078e02ec */
[----:B------:R2:W-:Y:S01]  /*3450*/  LDGSTS.E [R217+0x3e00], desc[UR18][R114.64], !P3 ;  /* 0x03e0000072d97fae */ /* 0x0005e2000d9a1012 */
[----:B------:R-:W-:Y:S02]  /*3460*/  LOP3.LUT P3, RZ, R3, 0x1, RZ, 0xc0, !PT ;  /* 0x0000000103ff7812 */ /* 0x000fe4000786c0ff */
[----:B-1----:R-:W-:Y:S01]  /*3470*/  IMAD R34, R72, 0x11, RZ ;  /* 0x0000001148227824 */ /* 0x002fe200078e02ff */
[----:B------:R-:W-:Y:S01]  /*3480*/  SHF.R.U32.HI R3, RZ, 0xc, R2 ;  /* 0x0000000cff037819 */ /* 0x000fe20000011602 */
[----:B------:R1:W-:Y:S01]  /*3490*/  STL [R1+0x194], R35 ;  /* 0x0001942301007387 */ /* 0x0003e20000100800 */
[----:B------:R-:W-:-:S02]  /*34a0*/  VIADD R47, R66, 0xffffffdf ;  /* 0xffffffdf422f7836 */ /* 0x000fc40000000000 */
[C---:B------:R-:W-:Y:S01]  /*34b0*/  IMAD.WIDE R120, R34.reuse, 0x4, R238 ;  /* 0x0000000422787825 */ /* 0x040fe200078e02ee */
[----:B------:R2:W-:Y:S03]  /*34c0*/  LDGSTS.E [R217+0x4000], desc[UR18][R116.64], P5 ;  /* 0x0400000074d97fae */ /* 0x0005e6000a9a1012 */
[----:B------:R-:W-:Y:S01]  /*34d0*/  IMAD.WIDE R122, R34, 0x4, R236 ;  /* 0x00000004227a7825 */ /* 0x000fe200078e02ec */
[----:B------:R2:W-:Y:S01]  /*34e0*/  LDGSTS.E [R217+0x4200], desc[UR18][R118.64], P5 ;  /* 0x0420000076d97fae */ /* 0x0005e2000a9a1012 */
[----:B------:R-:W-:Y:S02]  /*34f0*/  LOP3.LUT P5, RZ, R3, 0x1, RZ, 0xc0, !PT ;  /* 0x0000000103ff7812 */ /* 0x000fe400078ac0ff */
[----:B-1----:R-:W-:Y:S01]  /*3500*/  IMAD R35, R72, 0x12, RZ ;  /* 0x0000001248237824 */ /* 0x002fe200078e02ff */
[----:B------:R-:W-:Y:S01]  /*3510*/  SHF.R.U32.HI R3, RZ, 0xb, R2 ;  /* 0x0000000bff037819 */ /* 0x000fe20000011602 */
[----:B------:R1:W-:Y:S01]  /*3520*/  LDGSTS.E [R217+0x4400], desc[UR18][R120.64], P4 ;  /* 0x0440000078d97fae */ /* 0x0003e2000a1a1012 */
[----:B------:R-:W-:-:S02]  /*3530*/  VIADD R49, R66, 0xffffffd8 ;  /* 0xffffffd842317836 */ /* 0x000fc40000000000 */
[C---:B------:R-:W-:Y:S01]  /*3540*/  IMAD.WIDE R124, R35.reuse, 0x4, R238 ;  /* 0x00000004237c7825 */ /* 0x040fe200078e02ee */
[----:B------:R1:W-:Y:S03]  /*3550*/  STL [R1+0x190], R34 ;  /* 0x0001902201007387 */ /* 0x0003e60000100800 */
[----:B------:R-:W-:Y:S01]  /*3560*/  IMAD.WIDE R126, R35, 0x4, R236 ;  /* 0x00000004237e7825 */ /* 0x000fe200078e02ec */
[----:B------:R2:W-:Y:S01]  /*3570*/  LDGSTS.E [R217+0x4600], desc[UR18][R122.64], P4 ;  /* 0x046000007ad97fae */ /* 0x0005e2000a1a1012 */
[----:B------:R-:W-:Y:S02]  /*3580*/  LOP3.LUT P4, RZ, R3, 0x1, RZ, 0xc0, !PT ;  /* 0x0000000103ff7812 */ /* 0x000fe4000788c0ff */
[----:B------:R-:W-:Y:S01]  /*3590*/  SHF.R.U32.HI R3, RZ, 0xa, R2 ;  /* 0x0000000aff037819 */ /* 0x000fe20000011602 */
[----:B------:R2:W-:Y:S01]  /*35a0*/  LDGSTS.E [R217+0x4800], desc[UR18][R124.64], P3 ;  /* 0x048000007cd97fae */ /* 0x0005e200099a1012 */
[----:B------:R-:W-:-:S02]  /*35b0*/  VIADD R50, R66, 0xffffffda ;  /* 0xffffffda42327836 */ /* 0x000fc40000000000 */
[----:B-1----:R-:W-:Y:S01]  /*35c0*/  IMAD R34, R72, 0x13, RZ ;  /* 0x0000001348227824 */ /* 0x002fe200078e02ff */
[----:B------:R1:W-:Y:S01]  /*35d0*/  LDGSTS.E [R217+0x4a00], desc[UR18][R126.64], P3 ;  /* 0x04a000007ed97fae */ /* 0x0003e200099a1012 */
[----:B------:R-:W-:Y:S01]  /*35e0*/  LOP3.LUT P3, RZ, R3, 0x1, RZ, 0xc0, !PT ;  /* 0x0000000103ff7812 */ /* 0x000fe2000786c0ff */
[----:B------:R-:W-:Y:S02]  /*35f0*/  VIADD R3, R66, 0xffffffcc ;  /* 0xffffffcc42037836 */ /* 0x000fe40000000000 */
[C---:B------:R-:W-:Y:S01]  /*3600*/  IMAD.WIDE R128, R34.reuse, 0x4, R238 ;  /* 0x0000000422807825 */ /* 0x040fe200078e02ee */
[----:B------:R1:W-:Y:S03]  /*3610*/  STL [R1+0x18c], R35 ;  /* 0x00018c2301007387 */ /* 0x0003e60000100800 */
[----:B------:R-:W-:Y:S01]  /*3620*/  IMAD.WIDE R130, R34, 0x4, R236 ;  /* 0x0000000422827825 */ /* 0x000fe200078e02ec */
[----:B------:R2:W-:Y:S03]  /*3630*/  STL [R1+0x188], R34 ;  /* 0x0001882201007387 */ /* 0x0005e60000100800 */
[C---:B------:R-:W-:Y:S01]  /*3640*/  VIADD R54, R66.reuse, 0xffffffd6 ;  /* 0xffffffd642367836 */ /* 0x040fe20000000000 */
[----:B------:R3:W-:Y:S01]  /*3650*/  LDGSTS.E [R217+0x4c00], desc[UR18][R128.64], P5 ;  /* 0x04c0000080d97fae */ /* 0x0007e2000a9a1012 */
[----:B------:R-:W-:-:S02]  /*3660*/  VIADD R57, R66, 0xffffffd0 ;  /* 0xffffffd042397836 */ /* 0x000fc40000000000 */
[C---:B-1----:R-:W-:Y:S01]  /*3670*/  IMAD R35, R72.reuse, 0x14, RZ ;  /* 0x0000001448237824 */ /* 0x042fe200078e02ff */
[----:B------:R1:W-:Y:S01]  /*3680*/  LDGSTS.E [R217+0x4e00], desc[UR18][R130.64], P5 ;  /* 0x04e0000082d97fae */ /* 0x0003e2000a9a1012 */
[----:B------:R-:W-:Y:S01]  /*3690*/  ISETP.GE.U32.AND P5, PT, R3, 0x7fffffad, PT ;  /* 0x7fffffad0300780c */ /* 0x000fe20003fa6070 */
[----:B--2---:R-:W-:Y:S02]  /*36a0*/  IMAD R34, R72, 0x15, RZ ;  /* 0x0000001548227824 */ /* 0x004fe400078e02ff */
[C---:B------:R-:W-:Y:S01]  /*36b0*/  IMAD.WIDE R132, R35.reuse, 0x4, R238 ;  /* 0x0000000423847825 */ /* 0x040fe200078e02ee */
[----:B------:R-:W-:Y:S01]  /*36c0*/  STL [R1+0x184], R35 ;  /* 0x0001842301007387 */ /* 0x000fe20000100800 */
[----:B------:R-:W-:Y:S02]  /*36d0*/  SEL R36, RZ, 0x1, P5 ;  /* 0x00000001ff247807 */ /* 0x000fe40002800000 */
[----:B------:R-:W-:Y:S01]  /*36e0*/  IMAD.WIDE R134, R35, 0x4, R236 ;  /* 0x0000000423867825 */ /* 0x000fe200078e02ec */
[----:B------:R2:W-:Y:S03]  /*36f0*/  STL [R1+0x180], R34 ;  /* 0x0001802201007387 */ /* 0x0005e60000100800 */
[----:B------:R-:W-:Y:S01]  /*3700*/  VIADD R3, R66, 0xffffffcd ;  /* 0xffffffcd42037836 */ /* 0x000fe20000000000 */
[----:B------:R1:W-:Y:S01]  /*3710*/  LDGSTS.E [R217+0x5000], desc[UR18][R132.64], P4 ;  /* 0x0500000084d97fae */ /* 0x0003e2000a1a1012 */
[----:B------:R-:W-:-:S03]  /*3720*/  IMAD.WIDE R168, R34, 0x4, R238 ;  /* 0x0000000422a87825 */ /* 0x000fc600078e02ee */
[----:B------:R1:W-:Y:S01]  /*3730*/  LDGSTS.E [R217+0x5200], desc[UR18][R134.64], P4 ;  /* 0x0520000086d97fae */ /* 0x0003e2000a1a1012 */
[----:B------:R-:W-:Y:S01]  /*3740*/  IMAD.WIDE R170, R34, 0x4, R236 ;  /* 0x0000000422aa7825 */ /* 0x000fe200078e02ec */
[----:B------:R-:W-:Y:S02]  /*3750*/  ISETP.GE.U32.AND P4, PT, R3, 0x7fffffae, PT ;  /* 0x7fffffae0300780c */ /* 0x000fe40003f86070 */
[----:B------:R1:W-:Y:S01]  /*3760*/  LDGSTS.E [R217+0x5400], desc[UR18][R168.64], P3 ;  /* 0x05400000a8d97fae */ /* 0x0003e200099a1012 */
[C---:B--2---:R-:W-:Y:S01]  /*3770*/  VIADD R34, R66.reuse, 0xffffffce ;  /* 0xffffffce42227836 */ /* 0x044fe20000000000 */
[----:B------:R-:W-:Y:S01]  /*3780*/  SEL R37, RZ, 0x1fffe, P4 ;  /* 0x0001fffeff257807 */ /* 0x000fe20002000000 */
[C---:B------:R-:W-:Y:S01]  /*3790*/  VIADD R3, R66.reuse, 0xffffffcf ;  /* 0xffffffcf42037836 */ /* 0x040fe20000000000 */
[----:B------:R2:W-:Y:S01]  /*37a0*/  LDGSTS.E [R217+0x5600], desc[UR18][R170.64], P3 ;  /* 0x05600000aad97fae */ /* 0x0005e200099a1012 */
[----:B------:R-:W-:Y:S01]  /*37b0*/  VIADD R60, R66, 0xffffffc0 ;  /* 0xffffffc0423c7836 */ /* 0x000fe20000000000 */
[----:B------:R-:W-:Y:S01]  /*37c0*/  ISETP.GE.U32.AND P3, PT, R34, 0x7fffffaf, PT ;  /* 0x7fffffaf2200780c */ /* 0x000fe20003f66070 */
[C---:B------:R-:W-:Y:S01]  /*37d0*/  VIADD R34, R66.reuse, 0xffffffc8 ;  /* 0xffffffc842227836 */ /* 0x040fe20000000000 */
[----:B------:R-:W-:Y:S01]  /*37e0*/  ISETP.GE.U32.AND P6, PT, R3, 0x7fffffb0, PT ;  /* 0x7fffffb00300780c */ /* 0x000fe20003fc6070 */
[----:B------:R-:W-:Y:S01]  /*37f0*/  VIADD R3, R66, 0xffffffc9 ;  /* 0xffffffc942037836 */ /* 0x000fe20000000000 */
[----:B------:R-:W-:Y:S01]  /*3800*/  SEL R35, RZ, 0x4, P3 ;  /* 0x00000004ff237807 */ /* 0x000fe20001800000 */
[----:B------:R-:W-:Y:S01]  /*3810*/  IMAD.IADD R36, R36, 0x1, R37 ;  /* 0x0000000124247824 */ /* 0x000fe200078e0225 */
[----:B------:R-:W-:Y:S01]  /*3820*/  ISETP.GE.U32.AND P5, PT, R34, 0x7fffffa9, PT ;  /* 0x7fffffa92200780c */ /* 0x000fe20003fa6070 */
[C---:B------:R-:W-:Y:S01]  /*3830*/  VIADD R34, R66.reuse, 0xffffffca ;  /* 0xffffffca42227836 */ /* 0x040fe20000000000 */
[----:B------:R-:W-:Y:S01]  /*3840*/  ISETP.GE.U32.AND P4, PT, R3, 0x7fffffaa, PT ;  /* 0x7fffffaa0300780c */ /* 0x000fe20003f86070 */
[C---:B------:R-:W-:Y:S01]  /*3850*/  VIADD R3, R66.reuse, 0xffffffcb ;  /* 0xffffffcb42037836 */ /* 0x040fe20000000000 */
[----:B------:R-:W-:Y:S01]  /*3860*/  SEL R39, RZ, 0x1, P5 ;  /* 0x00000001ff277807 */ /* 0x000fe20002800000 */
[----:B------:R-:W-:Y:S01]  /*3870*/  VIADD R62, R66, 0xffffffd2 ;  /* 0xffffffd2423e7836 */ /* 0x000fe20000000000 */
[----:B------:R-:W-:Y:S01]  /*3880*/  ISETP.GE.U32.AND P3, PT, R34, 0x7fffffab, PT ;  /* 0x7fffffab2200780c */ /* 0x000fe20003f66070 */
[C---:B------:R-:W-:Y:S01]  /*3890*/  IMAD R67, R72.reuse, 0x16, RZ ;  /* 0x0000001648437824 */ /* 0x040fe200078e02ff */
[----:B------:R-:W-:Y:S01]  /*38a0*/  SEL R34, RZ, 0x7fff8, P6 ;  /* 0x0007fff8ff227807 */ /* 0x000fe20003000000 */
[----:B------:R-:W-:Y:S01]  /*38b0*/  IMAD R65, R72, 0x17, RZ ;  /* 0x0000001748417824 */ /* 0x000fe200078e02ff */
[----:B------:R-:W-:Y:S01]  /*38c0*/  ISETP.GE.U32.AND P6, PT, R3, 0x7fffffac, PT ;  /* 0x7fffffac0300780c */ /* 0x000fe20003fc6070 */
[----:B------:R-:W-:Y:S01]  /*38d0*/  VIADD R3, R66, 0xffffffc5 ;  /* 0xffffffc542037836 */ /* 0x000fe20000000000 */
[----:B------:R-:W-:Y:S01]  /*38e0*/  ISETP.GE.U32.AND P5, PT, R38, 0x7fffffa5, PT ;  /* 0x7fffffa52600780c */ /* 0x000fe20003fa6070 */
[----:B------:R-:W-:Y:S01]  /*38f0*/  VIADD R38, R66, 0xffffffc6 ;  /* 0xffffffc642267836 */ /* 0x000fe20000000000 */
[----:B------:R-:W-:Y:S01]  /*3900*/  SEL R40, RZ, 0x1fffe, P4 ;  /* 0x0001fffeff287807 */ /* 0x000fe20002000000 */
[----:B------:R-:W-:Y:S01]  /*3910*/  IMAD.WIDE R172, R67, 0x4, R238 ;  /* 0x0000000443ac7825 */ /* 0x000fe200078e02ee */
[----:B------:R-:W-:Y:S01]  /*3920*/  ISETP.GE.U32.AND P4, PT, R3, 0x7fffffa6, PT ;  /* 0x7fffffa60300780c */ /* 0x000fe20003f86070 */
[----:B------:R-:W-:Y:S01]  /*3930*/  STL [R1+0x17c], R67 ;  /* 0x00017c4301007387 */ /* 0x000fe20000100800 */
[----:B------:R-:W-:Y:S01]  /*3940*/  SEL R3, RZ, 0x4, P3 ;  /* 0x00000004ff037807 */ /* 0x000fe20001800000 */
[----:B------:R-:W-:Y:S01]  /*3950*/  IMAD.WIDE R174, R67, 0x4, R236 ;  /* 0x0000000443ae7825 */ /* 0x000fe200078e02ec */
[----:B------:R-:W-:Y:S01]  /*3960*/  ISETP.GE.U32.AND P3, PT, R38, 0x7fffffa7, PT ;  /* 0x7fffffa72600780c */ /* 0x000fe20003f66070 */
[----:B------:R1:W-:Y:S01]  /*3970*/  STL [R1+0x178], R65 ;  /* 0x0001784101007387 */ /* 0x0003e20000100800 */
[----:B------:R-:W-:Y:S01]  /*3980*/  SEL R38, RZ, 0x7fff8, P6 ;  /* 0x0007fff8ff267807 */ /* 0x000fe20003000000 */
[----:B------:R-:W-:Y:S01]  /*3990*/  IMAD.IADD R39, R39, 0x1, R40 ;  /* 0x0000000127277824 */ /* 0x000fe200078e0228 */
[----:B------:R-:W-:Y:S01]  /*39a0*/  ISETP.GE.U32.AND P6, PT, R42, 0x7fffffa8, PT ;  /* 0x7fffffa82a00780c */ /* 0x000fe20003fc6070 */
[----:B------:R-:W-:Y:S01]  /*39b0*/  VIADD R42, R66, 0xffffffc3 ;  /* 0xffffffc3422a7836 */ /* 0x000fe20000000000 */
[----:B------:R-:W-:Y:S01]  /*39c0*/  SEL R43, RZ, 0x1, P5 ;  /* 0x00000001ff2b7807 */ /* 0x000fe20002800000 */
[----:B------:R-:W-:Y:S01]  /*39d0*/  IMAD.WIDE R176, R65, 0x4, R238 ;  /* 0x0000000441b07825 */ /* 0x000fe200078e02ee */
[----:B------:R-:W-:-:S02]  /*39e0*/  ISETP.GE.U32.AND P5, PT, R41, 0x7fffffa2, PT ;  /* 0x7fffffa22900780c */ /* 0x000fc40003fa6070 */
[----:B------:R-:W-:Y:S01]  /*39f0*/  SEL R44, RZ, 0x1fffe, P4 ;  /* 0x0001fffeff2c7807 */ /* 0x000fe20002000000 */
[----:B------:R-:W-:Y:S01]  /*3a00*/  IMAD.WIDE R178, R65, 0x4, R236 ;  /* 0x0000000441b27825 */ /* 0x000fe200078e02ec */
[----:B------:R-:W-:Y:S02]  /*3a10*/  SEL R41, RZ, 0x4, P3 ;  /* 0x00000004ff297807 */ /* 0x000fe40001800000 */
[----:B------:R-:W-:Y:S01]  /*3a20*/  ISETP.GE.U32.AND P4, PT, R45, 0x7fffffa3, PT ;  /* 0x7fffffa32d00780c */ /* 0x000fe20003f86070 */
[----:B------:R-:W-:Y:S01]  /*3a30*/  VIADD R45, R66, 0xffffffdd ;  /* 0xffffffdd422d7836 */ /* 0x000fe20000000000 */
[----:B------:R-:W-:Y:S01]  /*3a40*/  ISETP.GE.U32.AND P3, PT, R42, 0x7fffffa4, PT ;  /* 0x7fffffa42a00780c */ /* 0x000fe20003f66070 */
[----:B------:R-:W-:Y:S01]  /*3a50*/  IMAD.IADD R43, R43, 0x1, R44 ;  /* 0x000000012b2b7824 */ /* 0x000fe200078e022c */
[----:B------:R-:W-:Y:S01]  /*3a60*/  SEL R42, RZ, 0x7fff8, P6 ;  /* 0x0007fff8ff2a7807 */ /* 0x000fe20003000000 */
[----:B------:R-:W-:Y:S01]  /*3a70*/  IMAD R216, R64, R73, RZ ;  /* 0x0000004940d87224 */ /* 0x000fe200078e02ff */
[----:B------:R-:W-:Y:S01]  /*3a80*/  ISETP.GE.U32.AND P6, PT, R46, 0x7fffffbd, PT ;  /* 0x7fffffbd2e00780c */ /* 0x000fe20003fc6070 */
[----:B------:R-:W-:Y:S01]  /*3a90*/  VIADD R46, R66, 0xffffffde ;  /* 0xffffffde422e7836 */ /* 0x000fe20000000000 */
[----:B------:R-:W-:Y:S01]  /*3aa0*/  SEL R48, RZ, 0x1fffe, P5 ;  /* 0x0001fffeff307807 */ /* 0x000fe20002800000 */
[----:B------:R-:W-:Y:S01]  /*3ab0*/  IMAD R33, R33, UR4, RZ ;  /* 0x0000000421217c24 */ /* 0x000fe2000f8e02ff */
[----:B------:R-:W-:Y:S01]  /*3ac0*/  ISETP.GE.U32.AND P5, PT, R45, 0x7fffffbe, PT ;  /* 0x7fffffbe2d00780c */ /* 0x000fe20003fa6070 */
[----:B------:R-:W-:Y:S01]  /*3ad0*/  IMAD R29, R29, UR4, RZ ;  /* 0x000000041d1d7c24 */ /* 0x000fe2000f8e02ff */
[----:B------:R-:W-:Y:S01]  /*3ae0*/  SEL R45, RZ, 0x4, P4 ;  /* 0x00000004ff2d7807 */ /* 0x000fe20002000000 */
[----:B------:R-:W-:Y:S01]  /*3af0*/  IMAD R25, R25, UR4, RZ ;  /* 0x0000000419197c24 */ /* 0x000fe2000f8e02ff */
[----:B------:R-:W-:Y:S01]  /*3b00*/  ISETP.GE.U32.AND P4, PT, R46, 0x7fffffbf, PT ;  /* 0x7fffffbf2e00780c */ /* 0x000fe20003f86070 */
[----:B------:R-:W-:Y:S01]  /*3b10*/  IMAD R136, R5, UR4, RZ ;  /* 0x0000000405887c24 */ /* 0x000fe2000f8e02ff */
[----:B------:R-:W-:Y:S01]  /*3b20*/  SEL R46, RZ, 0x7fff8, P3 ;  /* 0x0007fff8ff2e7807 */ /* 0x000fe20001800000 */
[----:B------:R-:W-:Y:S01]  /*3b30*/  IMAD R18, R18, UR4, RZ ;  /* 0x0000000412127c24 */ /* 0x000fe2000f8e02ff */
[----:B------:R-:W-:Y:S01]  /*3b40*/  ISETP.GE.U32.AND P3, PT, R47, 0x7fffffc0, PT ;  /* 0x7fffffc02f00780c */ /* 0x000fe20003f66070 */
[C---:B------:R-:W-:Y:S01]  /*3b50*/  VIADD R47, R66.reuse, 0xffffffd9 ;  /* 0xffffffd9422f7836 */ /* 0x040fe20000000000 */
[----:B------:R-:W-:Y:S01]  /*3b60*/  SEL R52, RZ, 0x1fffe, P5 ;  /* 0x0001fffeff347807 */ /* 0x000fe20002800000 */
[----:B------:R-:W-:Y:S01]  /*3b70*/  IMAD R31, R31, UR4, RZ ;  /* 0x000000041f1f7c24 */ /* 0x000fe2000f8e02ff */
[----:B------:R-:W-:Y:S01]  /*3b80*/  SEL R51, RZ, 0x1, P6 ;  /* 0x00000001ff337807 */ /* 0x000fe20003000000 */
[----:B------:R-:W-:Y:S01]  /*3b90*/  IMAD R17, R17, UR4, RZ ;  /* 0x0000000411117c24 */ /* 0x000fe2000f8e02ff */
[----:B------:R-:W-:Y:S01]  /*3ba0*/  ISETP.GE.U32.AND P5, PT, R47, 0x7fffffba, PT ;  /* 0x7fffffba2f00780c */ /* 0x000fe20003fa6070 */
[----:B------:R-:W-:Y:S01]  /*3bb0*/  VIADD R47, R66, 0xffffffdb ;  /* 0xffffffdb422f7836 */ /* 0x000fe20000000000 */
[----:B------:R-:W-:Y:S01]  /*3bc0*/  ISETP.GE.U32.AND P6, PT, R49, 0x7fffffb9, PT ;  /* 0x7fffffb93100780c */ /* 0x000fe20003fc6070 */
[----:B------:R-:W-:Y:S01]  /*3bd0*/  IMAD.IADD R51, R51, 0x1, R52 ;  /* 0x0000000133337824 */ /* 0x000fe200078e0234 */
        /* <DEDUP_REMOVED lines=16> */
[----:B------:R-:W-:Y:S01]  /*3ce0*/  LOP3.LUT R36, R36, 0x3, RZ, 0xc0, !PT ;  /* 0x0000000324247812 */ /* 0x000fe200078ec0ff */
[----:B------:R-:W-:Y:S01]  /*3cf0*/  IMAD R138, R30, UR4, RZ ;  /* 0x000000041e8a7c24 */ /* 0x000fe2000f8e02ff */
[----:B------:R-:W-:Y:S01]  /*3d00*/  SEL R53, RZ, 0x4, P4 ;  /* 0x00000004ff357807 */ /* 0x000fe20002000000 */
[----:B-1----:R-:W-:Y:S01]  /*3d10*/  IMAD R65, R28, UR4, RZ ;  /* 0x000000041c417c24 */ /* 0x002fe2000f8e02ff */
[----:B------:R-:W-:Y:S01]  /*3d20*/  ISETP.GE.U32.AND P4, PT, R54, 0x7fffffb7, PT ;  /* 0x7fffffb73600780c */ /* 0x000fe20003f86070 */
[----:B------:R-:W-:Y:S01]  /*3d30*/  IMAD R19, R19, UR4, RZ ;  /* 0x0000000413137c24 */ /* 0x000fe2000f8e02ff */
[----:B------:R-:W-:Y:S01]  /*3d40*/  SEL R54, RZ, 0x7fff8, P3 ;  /* 0x0007fff8ff367807 */ /* 0x000fe20001800000 */
[----:B------:R-:W-:Y:S01]  /*3d50*/  IMAD R137, R26, UR4, RZ ;  /* 0x000000041a897c24 */ /* 0x000fe2000f8e02ff */
[----:B------:R-:W-:Y:S01]  /*3d60*/  ISETP.GE.U32.AND P3, PT, R47, 0x7fffffb8, PT ;  /* 0x7fffffb82f00780c */ /* 0x000fe20003f66070 */
[----:B------:R-:W-:Y:S01]  /*3d70*/  IMAD R16, R16, UR4, RZ ;  /* 0x0000000410107c24 */ /* 0x000fe2000f8e02ff */
[----:B------:R-:W-:Y:S01]  /*3d80*/  IADD3 R34, PT, PT, R36, R34, R35 ;  /* 0x0000002224227210 */ /* 0x000fe20007ffe023 */
[----:B------:R-:W-:Y:S01]  /*3d90*/  IMAD R14, R14, UR4, RZ ;  /* 0x000000040e0e7c24 */ /* 0x000fe2000f8e02ff */
[----:B------:R-:W-:Y:S01]  /*3da0*/  SHF.R.U32.HI R35, RZ, 0x9, R2 ;  /* 0x00000009ff237819 */ /* 0x000fe20000011602 */
[----:B------:R-:W-:Y:S01]  /*3db0*/  IMAD R69, R20, UR4, RZ ;  /* 0x0000000414457c24 */ /* 0x000fe2000f8e02ff */
[----:B------:R-:W-:Y:S01]  /*3dc0*/  IADD3 R47, PT, PT, R66, -0x2f, RZ ;  /* 0xffffffd1422f7810 */ /* 0x000fe20007ffe0ff */
[----:B------:R-:W-:Y:S01]  /*3dd0*/  IMAD R252, R252, UR4, RZ ;  /* 0x00000004fcfc7c24 */ /* 0x000fe2000f8e02ff */
[----:B------:R-:W-:Y:S01]  /*3de0*/  SEL R58, RZ, 0x1, P6 ;  /* 0x00000001ff3a7807 */ /* 0x000fe20003000000 */
[----:B------:R-:W-:Y:S01]  /*3df0*/  IMAD R67, R11, UR4, RZ ;  /* 0x000000040b437c24 */ /* 0x000fe2000f8e02ff */
[----:B------:R-:W-:Y:S01]  /*3e00*/  SEL R36, RZ, 0x7fff8, P3 ;  /* 0x0007fff8ff247807 */ /* 0x000fe20001800000 */
[----:B------:R-:W-:Y:S01]  /*3e10*/  IMAD R219, R219, UR4, RZ ;  /* 0x00000004dbdb7c24 */ /* 0x000fe2000f8e02ff */
[----:B------:R-:W-:Y:S01]  /*3e20*/  ISETP.GE.U32.AND P6, PT, R57, 0x7fffffb1, PT ;  /* 0x7fffffb13900780c */ /* 0x000fe20003fc6070 */
[----:B------:R-:W-:Y:S01]  /*3e30*/  IMAD.SHL.U32 R215, R72, 0x20, RZ ;  /* 0x0000002048d77824 */ /* 0x000fe200078e00ff */
[----:B------:R-:W-:Y:S01]  /*3e40*/  LOP3.LUT P3, RZ, R35, 0x1, RZ, 0xc0, !PT ;  /* 0x0000000123ff7812 */ /* 0x000fe2000786c0ff */
[----:B------:R-:W-:Y:S01]  /*3e50*/  IMAD.SHL.U32 R73, R73, 0x20, RZ ;  /* 0x0000002049497824 */ /* 0x000fe200078e00ff */
[----:B------:R-:W-:Y:S01]  /*3e60*/  SEL R59, RZ, 0x1fffe, P5 ;  /* 0x0001fffeff3b7807 */ /* 0x000fe20002800000 */
[----:B------:R-:W-:Y:S01]  /*3e70*/  IMAD.WIDE R234, R215, 0x4, R234 ;  /* 0x00000004d7ea7825 */ /* 0x000fe200078e02ea */
[----:B------:R-:W-:-:S02]  /*3e80*/  ISETP.GE.U32.AND P5, PT, R47, 0x7fffffb2, PT ;  /* 0x7fffffb22f00780c */ /* 0x000fc40003fa6070 */
[----:B------:R-:W-:Y:S01]  /*3e90*/  SEL R57, RZ, 0x4, P4 ;  /* 0x00000004ff397807 */ /* 0x000fe20002000000 */
[----:B------:R-:W-:Y:S01]  /*3ea0*/  IMAD.IADD R58, R58, 0x1, R59 ;  /* 0x000000013a3a7824 */ /* 0x000fe200078e023b */
[----:B------:R-:W-:Y:S01]  /*3eb0*/  ISETP.GE.U32.AND P4, PT, R60, 0x7fffffa1, PT ;  /* 0x7fffffa13c00780c */ /* 0x000fe20003f86070 */
[----:B------:R-:W-:Y:S01]  /*3ec0*/  VIADD R47, R66, 0xffffffd3 ;  /* 0xffffffd3422f7836 */ /* 0x000fe20000000000 */
[----:B------:R-:W-:Y:S01]  /*3ed0*/  SEL R60, RZ, 0x1, P6 ;  /* 0x00000001ff3c7807 */ /* 0x000fe20003000000 */
[----:B------:R-:W-:Y:S01]  /*3ee0*/  IMAD R59, R24, UR4, RZ ;  /* 0x00000004183b7c24 */ /* 0x000fe2000f8e02ff */
[----:B------:R-:W-:Y:S01]  /*3ef0*/  ISETP.GE.U32.AND P6, PT, R62, 0x7fffffb3, PT ;  /* 0x7fffffb33e00780c */ /* 0x000fe20003fc6070 */
[----:B------:R1:W-:Y:S01]  /*3f00*/  LDGSTS.E [R217+0x5800], desc[UR18][R172.64], P3 ;  /* 0x05800000acd97fae */ /* 0x0003e200099a1012 */
[----:B------:R-:W-:Y:S01]  /*3f10*/  SEL R63, RZ, 0x1fffe, P5 ;  /* 0x0001fffeff3f7807 */ /* 0x000fe20002800000 */
[----:B---3--:R-:W-:Y:S01]  /*3f20*/  IMAD.WIDE R232, R215, 0x4, R232 ;  /* 0x00000004d7e87825 */ /* 0x008fe200078e02e8 */
[----:B------:R-:W-:Y:S01]  /*3f30*/  SHF.R.U32.HI R37, RZ, 0x8, R2 ;  /* 0x00000008ff257819 */ /* 0x000fe20000011602 */
[----:B------:R3:W-:Y:S01]  /*3f40*/  LDGSTS.E [R217+0x5a00], desc[UR18][R174.64], P3 ;  /* 0x05a00000aed97fae */ /* 0x0007e200099a1012 */
[----:B------:R-:W-:Y:S01]  /*3f50*/  SEL R35, RZ, 0x4, P6 ;  /* 0x00000004ff237807 */ /* 0x000fe20003000000 */
[----:B------:R-:W-:Y:S01]  /*3f60*/  IMAD.IADD R60, R60, 0x1, R63 ;  /* 0x000000013c3c7824 */ /* 0x000fe200078e023f */
[----:B------:R-:W-:Y:S01]  /*3f70*/  LOP3.LUT P6, RZ, R37, 0x1, RZ, 0xc0, !PT ;  /* 0x0000000125ff7812 */ /* 0x000fe200078cc0ff */
[----:B------:R-:W-:Y:S01]  /*3f80*/  IMAD R63, R12, UR4, RZ ;  /* 0x000000040c3f7c24 */ /* 0x000fe2000f8e02ff */
[----:B------:R-:W-:Y:S01]  /*3f90*/  LOP3.LUT R58, R58, 0x3, RZ, 0xc0, !PT ;  /* 0x000000033a3a7812 */ /* 0x000fe200078ec0ff */
[----:B----4-:R-:W-:Y:S01]  /*3fa0*/  IMAD.WIDE R230, R215, 0x4, R230 ;  /* 0x00000004d7e67825 */ /* 0x010fe200078e02e6 */
[----:B------:R-:W-:-:S02]  /*3fb0*/  SHF.R.U32.HI R37, RZ, 0x7, R2 ;  /* 0x00000007ff257819 */ /* 0x000fc40000011602 */
[----:B------:R-:W-:Y:S01]  /*3fc0*/  ISETP.GE.U32.AND P5, PT, R47, 0x7fffffb4, PT ;  /* 0x7fffffb42f00780c */ /* 0x000fe20003fa6070 */
[----:B-----5:R-:W-:Y:S01]  /*3fd0*/  IMAD.WIDE R228, R215, 0x4, R228 ;  /* 0x00000004d7e47825 */ /* 0x020fe200078e02e4 */
[----:B------:R-:W-:Y:S02]  /*3fe0*/  IADD3 R57, PT, PT, R58, R36, R57 ;  /* 0x000000243a397210 */ /* 0x000fe40007ffe039 */
[----:B------:R-:W-:Y:S01]  /*3ff0*/  LOP3.LUT P3, RZ, R37, 0x1, RZ, 0xc0, !PT ;  /* 0x0000000125ff7812 */ /* 0x000fe2000786c0ff */
[----:B------:R-:W-:Y:S01]  /*4000*/  IMAD R37, R72, 0x18, RZ ;  /* 0x0000001848257824 */ /* 0x000fe200078e02ff */
[----:B------:R-:W-:Y:S01]  /*4010*/  SEL R36, RZ, 0x7fff8, P5 ;  /* 0x0007fff8ff247807 */ /* 0x000fe20002800000 */
[----:B------:R4:W-:Y:S01]  /*4020*/  LDGSTS.E [R217+0x5c00], desc[UR18][R176.64], P6 ;  /* 0x05c00000b0d97fae */ /* 0x0009e2000b1a1012 */
[----:B------:R-:W-:Y:S01]  /*4030*/  LOP3.LUT R60, R60, 0x3, RZ, 0xc0, !PT ;  /* 0x000000033c3c7812 */ /* 0x000fe200078ec0ff */
[----:B------:R-:W-:Y:S01]  /*4040*/  IMAD.WIDE R180, R37, 0x4, R238 ;  /* 0x0000000425b47825 */ /* 0x000fe200078e02ee */
[----:B------:R-:W-:Y:S01]  /*4050*/  LOP3.LUT R39, R39, 0x3, RZ, 0xc0, !PT ;  /* 0x0000000327277812 */ /* 0x000fe200078ec0ff */
[----:B------:R5:W-:Y:S01]  /*4060*/  STL [R1+0x174], R37 ;  /* 0x0001742501007387 */ /* 0x000be20000100800 */
[----:B------:R-:W-:Y:S01]  /*4070*/  IADD3 R35, PT, PT, R60, R36, R35 ;  /* 0x000000243c237210 */ /* 0x000fe20007ffe023 */
[----:B------:R-:W-:Y:S01]  /*4080*/  IMAD.WIDE R182, R37, 0x4, R236 ;  /* 0x0000000425b67825 */ /* 0x000fe200078e02ec */
[--C-:B------:R-:W-:Y:S01]  /*4090*/  SHF.R.U32.HI R36, RZ, 0x6, R2.reuse ;  /* 0x00000006ff247819 */ /* 0x100fe20000011602 */
[----:B------:R1:W-:Y:S01]  /*40a0*/  LDGSTS.E [R217+0x5e00], desc[UR18][R178.64], P6 ;  /* 0x05e00000b2d97fae */ /* 0x0003e2000b1a1012 */
[----:B------:R-:W-:Y:S01]  /*40b0*/  IADD3 R3, PT, PT, R39, R38, R3 ;  /* 0x0000002627037210 */ /* 0x000fe20007ffe003 */
[----:B------:R-:W-:Y:S01]  /*40c0*/  IMAD R38, R72, 0x19, RZ ;  /* 0x0000001948267824 */ /* 0x000fe200078e02ff */
[----:B------:R-:W-:Y:S01]  /*40d0*/  LOP3.LUT P5, RZ, R36, 0x1, RZ, 0xc0, !PT ;  /* 0x0000000124ff7812 */ /* 0x000fe200078ac0ff */
[----:B------:R1:W-:Y:S01]  /*40e0*/  LDGSTS.E [R217+0x6000], desc[UR18][R180.64], P3 ;  /* 0x06000000b4d97fae */ /* 0x0003e200099a1012 */
[----:B------:R-:W-:Y:S01]  /*40f0*/  IMAD R39, R72, 0x1b, RZ ;  /* 0x0000001b48277824 */ /* 0x000fe200078e02ff */
[----:B-----5:R-:W-:Y:S01]  /*4100*/  SHF.R.U32.HI R37, RZ, 0x5, R2 ;  /* 0x00000005ff257819 */ /* 0x020fe20000011602 */
[----:B------:R-:W-:Y:S01]  /*4110*/  IMAD.WIDE R184, R38, 0x4, R238 ;  /* 0x0000000426b87825 */ /* 0x000fe200078e02ee */
[----:B------:R5:W-:Y:S01]  /*4120*/  LDGSTS.E [R217+0x6200], desc[UR18][R182.64], P3 ;  /* 0x06200000b6d97fae */ /* 0x000be200099a1012 */
[----:B------:R-:W-:-:S02]  /*4130*/  SEL R47, RZ, 0x1, P4 ;  /* 0x00000001ff2f7807 */ /* 0x000fc40002000000 */
[----:B------:R-:W-:Y:S01]  /*4140*/  LOP3.LUT P3, RZ, R37, 0x1, RZ, 0xc0, !PT ;  /* 0x0000000125ff7812 */ /* 0x000fe2000786c0ff */
[----:B------:R1:W-:Y:S01]  /*4150*/  STL [R1+0x170], R38 ;  /* 0x0001702601007387 */ /* 0x0003e20000100800 */
[----:B------:R-:W-:Y:S01]  /*4160*/  IMAD.WIDE R186, R38, 0x4, R236 ;  /* 0x0000000426ba7825 */ /* 0x000fe200078e02ec */
[----:B------:R-:W-:Y:S02]  /*4170*/  SHF.R.U32.HI R37, RZ, 0x4, R2 ;  /* 0x00000004ff257819 */ /* 0x000fe40000011602 */
[----:B------:R2:W-:Y:S01]  /*4180*/  LDGSTS.E [R217+0x6400], desc[UR18][R184.64], P5 ;  /* 0x06400000b8d97fae */ /* 0x0005e2000a9a1012 */
[----:B------:R-:W-:Y:S01]  /*4190*/  IMAD.WIDE R192, R39, 0x4, R238 ;  /* 0x0000000427c07825 */ /* 0x000fe200078e02ee */
[----:B------:R-:W-:Y:S02]  /*41a0*/  LOP3.LUT R55, R55, 0x3, RZ, 0xc0, !PT ;  /* 0x0000000337377812 */ /* 0x000fe400078ec0ff */
[----:B------:R2:W-:Y:S01]  /*41b0*/  LDGSTS.E [R217+0x6600], desc[UR18][R186.64], P5 ;  /* 0x06600000bad97fae */ /* 0x0005e2000a9a1012 */
[----:B------:R-:W-:Y:S01]  /*41c0*/  LOP3.LUT P5, RZ, R37, 0x1, RZ, 0xc0, !PT ;  /* 0x0000000125ff7812 */ /* 0x000fe200078ac0ff */
[----:B-1----:R-:W-:Y:S01]  /*41d0*/  IMAD R38, R72, 0x1a, RZ ;  /* 0x0000001a48267824 */ /* 0x002fe200078e02ff */
[----:B------:R-:W-:Y:S01]  /*41e0*/  SHF.R.U32.HI R37, RZ, 0x3, R2 ;  /* 0x00000003ff257819 */ /* 0x000fe20000011602 */
[----:B------:R-:W-:Y:S01]  /*41f0*/  IMAD.WIDE R194, R39, 0x4, R236 ;  /* 0x0000000427c27825 */ /* 0x000fe200078e02ec */
[----:B------:R-:W-:-:S02]  /*4200*/  ISETP.GE.AND P6, PT, R64, R66, PT ;  /* 0x000000424000720c */ /* 0x000fc40003fc6270 */
[----:B------:R1:W-:Y:S01]  /*4210*/  STL [R1+0x16c], R38 ;  /* 0x00016c2601007387 */ /* 0x0003e20000100800 */
[C---:B------:R-:W-:Y:S01]  /*4220*/  IMAD.WIDE R188, R38.reuse, 0x4, R238 ;  /* 0x0000000426bc7825 */ /* 0x040fe200078e02ee */
[----:B------:R-:W-:Y:S02]  /*4230*/  LOP3.LUT R43, R43, 0x3, RZ, 0xc0, !PT ;  /* 0x000000032b2b7812 */ /* 0x000fe400078ec0ff */
[----:B------:R2:W-:Y:S01]  /*4240*/  STL [R1+0x168], R39 ;  /* 0x0001682701007387 */ /* 0x0005e20000100800 */
[----:B------:R-:W-:Y:S01]  /*4250*/  IMAD.WIDE R190, R38, 0x4, R236 ;  /* 0x0000000426be7825 */ /* 0x000fe200078e02ec */
[----:B------:R-:W-:Y:S02]  /*4260*/  IADD3 R53, PT, PT, R55, R54, R53 ;  /* 0x0000003637357210 */ /* 0x000fe40007ffe035 */
[----:B------:R3:W-:Y:S01]  /*4270*/  LDGSTS.E [R217+0x6800], desc[UR18][R188.64], P3 ;  /* 0x06800000bcd97fae */ /* 0x0007e200099a1012 */
[----:B------:R-:W-:Y:S01]  /*4280*/  IMAD.SHL.U32 R3, R3, 0x100, RZ ;  /* 0x0000010003037824 */ /* 0x000fe200078e00ff */
[----:B-1----:R-:W-:Y:S01]  /*4290*/  LOP3.LUT R38, R35, 0xf, RZ, 0xc0, !PT ;  /* 0x0000000f23267812 */ /* 0x002fe200078ec0ff */
[----:B------:R-:W-:Y:S01]  /*42a0*/  IMAD.IADD R47, R47, 0x1, R48 ;  /* 0x000000012f2f7824 */ /* 0x000fe200078e0230 */
[----:B------:R1:W-:Y:S01]  /*42b0*/  LDGSTS.E [R217+0x6a00], desc[UR18][R190.64], P3 ;  /* 0x06a00000bed97fae */ /* 0x0003e200099a1012 */
[----:B------:R-:W-:Y:S01]  /*42c0*/  LOP3.LUT P3, RZ, R37, 0x1, RZ, 0xc0, !PT ;  /* 0x0000000125ff7812 */ /* 0x000fe2000786c0ff */
[----:B------:R-:W-:Y:S01]  /*42d0*/  IMAD R37, R72, 0x1c, RZ ;  /* 0x0000001c48257824 */ /* 0x000fe200078e02ff */
[----:B------:R-:W-:Y:S01]  /*42e0*/  SHF.R.U32.HI R35, RZ, 0x2, R2 ;  /* 0x00000002ff237819 */ /* 0x000fe20000011602 */
[----:B--2---:R-:W-:Y:S01]  /*42f0*/  VIADD R39, R66, 0x1f ;  /* 0x0000001f42277836 */ /* 0x004fe20000000000 */
[----:B------:R2:W-:Y:S01]  /*4300*/  LDGSTS.E [R217+0x6c00], desc[UR18][R192.64], P5 ;  /* 0x06c00000c0d97fae */ /* 0x0005e2000a9a1012 */
[----:B------:R-:W-:Y:S01]  /*4310*/  IMAD.WIDE R196, R37, 0x4, R238 ;  /* 0x0000000425c47825 */ /* 0x000fe200078e02ee */
[----:B------:R-:W-:-:S02]  /*4320*/  LOP3.LUT R47, R47, 0x3, RZ, 0xc0, !PT ;  /* 0x000000032f2f7812 */ /* 0x000fc400078ec0ff */
[----:B------:R1:W-:Y:S01]  /*4330*/  LDGSTS.E [R217+0x6e00], desc[UR18][R194.64], P5 ;  /* 0x06e00000c2d97fae */ /* 0x0003e2000a9a1012 */
[----:B------:R-:W-:Y:S01]  /*4340*/  IMAD.WIDE R206, R37, 0x4, R236 ;  /* 0x0000000425ce7825 */ /* 0x000fe200078e02ec */
[----:B------:R-:W-:Y:S02]  /*4350*/  LOP3.LUT P5, RZ, R35, 0x1, RZ, 0xc0, !PT ;  /* 0x0000000123ff7812 */ /* 0x000fe400078ac0ff */
[----:B------:R-:W-:Y:S01]  /*4360*/  LOP3.LUT R35, R3, 0xf00, RZ, 0xe2, !PT ;  /* 0x00000f0003237812 */ /* 0x000fe200078ee2ff */
[----:B------:R1:W-:Y:S01]  /*4370*/  LDGSTS.E [R217+0x7000], desc[UR18][R196.64], P3 ;  /* 0x07000000c4d97fae */ /* 0x0003e200099a1012 */
[----:B------:R-:W-:Y:S01]  /*4380*/  SHF.R.U32.HI R2, RZ, 0x1, R2 ;  /* 0x00000001ff027819 */ /* 0x000fe20000011602 */
[----:B------:R-:W-:Y:S01]  /*4390*/  IMAD R57, R57, 0x10, R38 ;  /* 0x0000001039397824 */ /* 0x000fe200078e0226 */
[----:B------:R-:W-:Y:S01]  /*43a0*/  IADD3 R45, PT, PT, R47, R46, R45 ;  /* 0x0000002e2f2d7210 */ /* 0x000fe20007ffe02d */
[----:B------:R1:W-:Y:S01]  /*43b0*/  LDGSTS.E [R217+0x7200], desc[UR18][R206.64], P3 ;  /* 0x07200000ced97fae */ /* 0x0003e200099a1012 */
[----:B------:R-:W-:Y:S01]  /*43c0*/  ISETP.GT.AND P3, PT, R39, 0x1f, PT ;  /* 0x0000001f2700780c */ /* 0x000fe20003f64270 */
[----:B------:R-:W-:Y:S01]  /*43d0*/  IMAD.SHL.U32 R38, R53, 0x100, RZ ;  /* 0x0000010035267824 */ /* 0x000fe200078e00ff */
[----:B------:R-:W-:Y:S01]  /*43e0*/  IADD3 R41, PT, PT, R43, R42, R41 ;  /* 0x0000002a2b297210 */ /* 0x000fe20007ffe029 */
[----:B------:R1:W-:Y:S01]  /*43f0*/  STL [R1+0x164], R37 ;  /* 0x0001642501007387 */ /* 0x0003e20000100800 */
[----:B------:R-:W-:Y:S01]  /*4400*/  SEL R3, RZ, 0x4, !P3 ;  /* 0x00000004ff037807 */ /* 0x000fe20005800000 */
[----:B------:R-:W-:Y:S01]  /*4410*/  IMAD R66, R32, UR4, RZ ;  /* 0x0000000420427c24 */ /* 0x000fe2000f8e02ff */
[----:B------:R-:W-:Y:S01]  /*4420*/  LOP3.LUT R36, R45, 0xf, RZ, 0xc0, !PT ;  /* 0x0000000f2d247812 */ /* 0x000fe200078ec0ff */
[----:B------:R-:W-:Y:S01]  /*4430*/  IMAD R64, R22, UR4, RZ ;  /* 0x0000000416407c24 */ /* 0x000fe2000f8e02ff */
[----:B------:R-:W-:Y:S01]  /*4440*/  SEL R3, R3, RZ, !P6 ;  /* 0x000000ff03037207 */ /* 0x000fe20007000000 */
[----:B------:R-:W-:Y:S01]  /*4450*/  IMAD.WIDE R226, R215, 0x4, R226 ;  /* 0x00000004d7e27825 */ /* 0x000fe200078e02e2 */
[----:B------:R-:W-:-:S02]  /*4460*/  LOP3.LUT P6, RZ, R2, 0x1, RZ, 0xc0, !PT ;  /* 0x0000000102ff7812 */ /* 0x000fc400078cc0ff */
[----:B------:R-:W-:Y:S01]  /*4470*/  LOP3.LUT R51, R51, 0x3, RZ, 0xc0, !PT ;  /* 0x0000000333337812 */ /* 0x000fe200078ec0ff */
[----:B-1----:R-:W-:Y:S01]  /*4480*/  IMAD R37, R72, 0x1d, RZ ;  /* 0x0000001d48257824 */ /* 0x002fe200078e02ff */
[----:B------:R-:W-:Y:S01]  /*4490*/  LOP3.LUT R38, R38, 0xf00, RZ, 0xe2, !PT ;  /* 0x00000f0026267812 */ /* 0x000fe200078ee2ff */
[----:B------:R-:W-:Y:S01]  /*44a0*/  IMAD R36, R41, 0x10, R36 ;  /* 0x0000001029247824 */ /* 0x000fe200078e0224 */
[----:B------:R-:W-:Y:S01]  /*44b0*/  IADD3 R49, PT, PT, R51, R50, R49 ;  /* 0x0000003233317210 */ /* 0x000fe20007ffe031 */
[C---:B------:R-:W-:Y:S01]  /*44c0*/  IMAD.WIDE R200, R37.reuse, 0x4, R238 ;  /* 0x0000000425c87825 */ /* 0x040fe200078e02ee */
[----:B------:R1:W-:Y:S01]  /*44d0*/  STL [R1+0x160], R37 ;  /* 0x0001602501007387 */ /* 0x0003e20000100800 */
[----:B------:R-:W-:Y:S02]  /*44e0*/  LEA R34, R34, R35, 0xc ;  /* 0x0000002322227211 */ /* 0x000fe400078e60ff */
[----:B------:R-:W-:Y:S01]  /*44f0*/  IMAD.WIDE R208, R37, 0x4, R236 ;  /* 0x0000000425d07825 */ /* 0x000fe200078e02ec */
[----:B------:R2:W-:Y:S01]  /*4500*/  LDGSTS.E [R217+0x7400], desc[UR18][R200.64], P5 ;  /* 0x07400000c8d97fae */ /* 0x0005e2000a9a1012 */
[----:B------:R-:W-:-:S02]  /*4510*/  LOP3.LUT R35, R36, 0xff, RZ, 0xc0, !PT ;  /* 0x000000ff24237812 */ /* 0x000fc400078ec0ff */
[----:B------:R-:W-:Y:S01]  /*4520*/  LOP3.LUT R57, R57, 0xff, RZ, 0xc0, !PT ;  /* 0x000000ff39397812 */ /* 0x000fe200078ec0ff */
[----:B------:R2:W-:Y:S01]  /*4530*/  LDGSTS.E [R217+0x7600], desc[UR18][R208.64], P5 ;  /* 0x07600000d0d97fae */ /* 0x0005e2000a9a1012 */
[----:B------:R-:W-:Y:S01]  /*4540*/  IMAD R38, R49, 0x1000, R38 ;  /* 0x0000100031267824 */ /* 0x000fe200078e0226 */
[----:B------:R-:W-:Y:S01]  /*4550*/  ISETP.NE.U32.AND P5, PT, R3, RZ, PT ;  /* 0x000000ff0300720c */ /* 0x000fe20003fa5070 */
[----:B-1----:R-:W-:Y:S01]  /*4560*/  IMAD R37, R72, 0x1e, RZ ;  /* 0x0000001e48257824 */ /* 0x002fe200078e02ff */
[----:B------:R-:W-:Y:S01]  /*4570*/  SEL R3, RZ, 0x4, P2 ;  /* 0x00000004ff037807 */ /* 0x000fe20001000000 */
[----:B------:R-:W-:Y:S01]  /*4580*/  IMAD.IADD R2, R34, 0x1, R35 ;  /* 0x0000000122027824 */ /* 0x000fe200078e0223 */
[----:B------:R-:W-:Y:S01]  /*4590*/  ISETP.GT.AND P2, PT, R39, 0x3f, PT ;  /* 0x0000003f2700780c */ /* 0x000fe20003f44270 */
[----:B------:R-:W-:Y:S01]  /*45a0*/  IMAD.WIDE R202, R37, 0x4, R238 ;  /* 0x0000000425ca7825 */ /* 0x000fe200078e02ee */
[----:B------:R1:W-:Y:S01]  /*45b0*/  STL [R1+0x15c], R37 ;  /* 0x00015c2501007387 */ /* 0x0003e20000100800 */
[----:B------:R-:W-:-:S02]  /*45c0*/  LOP3.LUT R62, R61, 0x60, RZ, 0xc0, !PT ;  /* 0x000000603d3e7812 */ /* 0x000fc400078ec0ff */
[----:B------:R-:W-:Y:S01]  /*45d0*/  IMAD.WIDE R210, R37, 0x4, R236 ;  /* 0x0000000425d27825 */ /* 0x000fe200078e02ec */
[----:B------:R1:W-:Y:S01]  /*45e0*/  LDGSTS.E [R217+0x7800], desc[UR18][R202.64], P6 ;  /* 0x07800000cad97fae */ /* 0x0003e2000b1a1012 */
[----:B------:R-:W-:Y:S02]  /*45f0*/  SEL R3, R3, RZ, P2 ;  /* 0x000000ff03037207 */ /* 0x000fe40001000000 */
[----:B------:R-:W-:Y:S01]  /*4600*/  IMAD.IADD R57, R38, 0x1, R57 ;  /* 0x0000000126397824 */ /* 0x000fe200078e0239 */
[----:B------:R1:W-:Y:S01]  /*4610*/  LDGSTS.E [R217+0x7a00], desc[UR18][R210.64], P6 ;  /* 0x07a00000d2d97fae */ /* 0x0003e2000b1a1012 */
[----:B------:R-:W-:Y:S01]  /*4620*/  LEA R240, P6, R216, UR22, 0x2 ;  /* 0x00000016d8f07c11 */ /* 0x000fe2000f8c10ff */
[----:B------:R-:W-:Y:S01]  /*4630*/  IMAD R35, R72, 0x1f, RZ ;  /* 0x0000001f48237824 */ /* 0x000fe200078e02ff */
[----:B------:R-:W-:Y:S01]  /*4640*/  ISETP.NE.U32.AND P2, PT, R3, RZ, PT ;  /* 0x000000ff0300720c */ /* 0x000fe20003f45070 */
[----:B------:R-:W-:Y:S01]  /*4650*/  IMAD R34, R4, UR4, RZ ;  /* 0x0000000404227c24 */ /* 0x000fe2000f8e02ff */
[----:B------:R-:W-:Y:S01]  /*4660*/  LEA.HI.X.SX32 R58, R216, UR23, 0x2, P6 ;  /* 0x00000017d83a7c11 */ /* 0x000fe2000b0f16ff */
[----:B------:R-:W-:Y:S01]  /*4670*/  IMAD.WIDE R204, R35, 0x4, R238 ;  /* 0x0000000423cc7825 */ /* 0x000fe200078e02ee */
[----:B------:R-:W-:Y:S01]  /*4680*/  LEA R56, P6, R33, R240, 0x2 ;  /* 0x000000f021387211 */ /* 0x000fe200078c10ff */
[----:B------:R1:W-:Y:S01]  /*4690*/  STL [R1+0x158], R33 ;  /* 0x0001582101007387 */ /* 0x0003e20000100800 */
[----:B------:R-:W-:Y:S01]  /*46a0*/  PRMT R2, R2, 0x5410, R57 ;  /* 0x0000541002027816 */ /* 0x000fe20000000039 */
[----:B------:R-:W-:Y:S01]  /*46b0*/  IMAD.WIDE R4, R35, 0x4, R236 ;  /* 0x0000000423047825 */ /* 0x000fe200078e02ec */
[----:B------:R-:W-:Y:S01]  /*46c0*/  LEA.HI.X.SX32 R57, R33, R58, 0x2, P6 ;  /* 0x0000003a21397211 */ /* 0x000fe200030f16ff */
[----:B------:R1:W-:Y:S01]  /*46d0*/  LDGSTS.E [R217+0x7c00], desc[UR18][R204.64], !P0 ;  /* 0x07c00000ccd97fae */ /* 0x0003e2000c1a1012 */
[----:B------:R-:W-:Y:S01]  /*46e0*/  LEA R52, P6, R29, R240, 0x2 ;  /* 0x000000f01d347211 */ /* 0x000fe200078c10ff */
[----:B------:R-:W-:Y:S01]  /*46f0*/  IMAD.WIDE R238, R215, 0x4, R238 ;  /* 0x00000004d7ee7825 */ /* 0x000fe200078e02ee */
[----:B------:R-:W-:Y:S01]  /*4700*/  SHF.R.U32.HI R3, RZ, 0x1, R62 ;  /* 0x00000001ff037819 */ /* 0x000fe2000001163e */
[----:B------:R1:W-:Y:S01]  /*4710*/  LDGSTS.E [R217+0x7e00], desc[UR18][R4.64], !P0 ;  /* 0x07e0000004d97fae */ /* 0x0003e2000c1a1012 */
[----:B------:R-:W-:Y:S01]  /*4720*/  LEA.HI.X.SX32 R53, R29, R58, 0x2, P6 ;  /* 0x0000003a1d357211 */ /* 0x000fe200030f16ff */
[----:B------:R-:W-:Y:S01]  /*4730*/  IMAD.WIDE R236, R215, 0x4, R236 ;  /* 0x00000004d7ec7825 */ /* 0x000fe200078e02ec */
[-C--:B------:R-:W-:Y:S01]  /*4740*/  LEA R48, P6, R25, R240.reuse, 0x2 ;  /* 0x000000f019307211 */ /* 0x080fe200078c10ff */
[----:B------:R-:W-:Y:S01]  /*4750*/  STL [R1+0x154], R66 ;  /* 0x0001544201007387 */ /* 0x000fe20000100800 */
[----:B------:R-:W-:Y:S01]  /*4760*/  LEA R54, P0, R31, R240, 0x2 ;  /* 0x000000f01f367211 */ /* 0x000fe200078010ff */
[----:B------:R-:W-:Y:S01]  /*4770*/  IMAD.WIDE R224, R215, 0x4, R224 ;  /* 0x00000004d7e07825 */ /* 0x000fe200078e02e0 */
[----:B------:R-:W-:Y:S01]  /*4780*/  LEA.HI.X.SX32 R49, R25, R58, 0x2, P6 ;  /* 0x0000003a19317211 */ /* 0x000fe200030f16ff */
[----:B------:R1:W-:Y:S01]  /*4790*/  STL [R1+0x150], R31 ;  /* 0x0001501f01007387 */ /* 0x0003e20000100800 */
[C---:B------:R-:W-:Y:S01]  /*47a0*/  LEA R44, P6, R34.reuse, R240, 0x2 ;  /* 0x000000f0222c7211 */ /* 0x040fe200078c10ff */
[----:B------:R-:W-:Y:S01]  /*47b0*/  IMAD.WIDE R222, R215, 0x4, R222 ;  /* 0x00000004d7de7825 */ /* 0x000fe200078e02de */
[-C--:B------:R-:W-:Y:S01]  /*47c0*/  LEA.HI.X.SX32 R55, R31, R58.reuse, 0x2, P0 ;  /* 0x0000003a1f377211 */ /* 0x080fe200000f16ff */
[----:B------:R-:W-:Y:S01]  /*47d0*/  STL [R1+0x148], R29 ;  /* 0x0001481d01007387 */ /* 0x000fe20000100800 */
[----:B------:R-:W-:Y:S01]  /*47e0*/  LEA.HI.X.SX32 R45, R34, R58, 0x2, P6 ;  /* 0x0000003a222d7211 */ /* 0x000fe200030f16ff */
[----:B------:R-:W-:Y:S01]  /*47f0*/  IMAD.WIDE R220, R215, 0x4, R220 ;  /* 0x00000004d7dc7825 */ /* 0x000fe200078e02dc */
[CC--:B------:R-:W-:Y:S01]  /*4800*/  LEA R40, P6, R18.reuse, R240.reuse, 0x2 ;  /* 0x000000f012287211 */ /* 0x0c0fe200078c10ff */
[----:B------:R-:W-:Y:S01]  /*4810*/  STL [R1+0x14c], R138 ;  /* 0x00014c8a01007387 */ /* 0x000fe20000100800 */
[----:B------:R-:W-:Y:S01]  /*4820*/  LEA R50, P0, R27, R240, 0x2 ;  /* 0x000000f01b327211 */ /* 0x000fe200078010ff */
[----:B------:R-:W-:Y:S01]  /*4830*/  IMAD.WIDE R70, R215, 0x4, R70 ;  /* 0x00000004d7467825 */ /* 0x000fe200078e0246 */
[----:B------:R-:W-:Y:S01]  /*4840*/  LEA.HI.X.SX32 R41, R18, R58, 0x2, P6 ;  /* 0x0000003a12297211 */ /* 0x000fe200030f16ff */
[----:B------:R-:W-:Y:S01]  /*4850*/  STL [R1+0x140], R27 ;  /* 0x0001401b01007387 */ /* 0x000fe20000100800 */
[----:B------:R-:W-:Y:S01]  /*4860*/  LEA R36, P6, R17, R240, 0x2 ;  /* 0x000000f011247211 */ /* 0x000fe200078c10ff */
[----:B------:R-:W-:Y:S01]  /*4870*/  IMAD.WIDE R74, R215, 0x4, R74 ;  /* 0x00000004d74a7825 */ /* 0x000fe200078e024a */
[-C--:B------:R-:W-:Y:S01]  /*4880*/  LEA.HI.X.SX32 R51, R27, R58.reuse, 0x2, P0 ;  /* 0x0000003a1b337211 */ /* 0x080fe200000f16ff */
[----:B------:R-:W-:Y:S01]  /*4890*/  STL [R1+0x144], R65 ;  /* 0x0001444101007387 */ /* 0x000fe20000100800 */
[----:B-1----:R-:W-:Y:S01]  /*48a0*/  LEA.HI.X.SX32 R37, R17, R58, 0x2, P6 ;  /* 0x0000003a11257211 */ /* 0x002fe200030f16ff */
[----:B------:R-:W-:Y:S01]  /*48b0*/  IMAD.WIDE R76, R215, 0x4, R76 ;  /* 0x00000004d74c7825 */ /* 0x000fe200078e024c */
[-C--:B------:R-:W-:Y:S01]  /*48c0*/  LEA R32, P6, R15, R240.reuse, 0x2 ;  /* 0x000000f00f207211 */ /* 0x080fe200078c10ff */
[----:B------:R-:W-:Y:S01]  /*48d0*/  STL [R1+0x138], R25 ;  /* 0x0001381901007387 */ /* 0x000fe20000100800 */
[----:B------:R-:W-:Y:S01]  /*48e0*/  LEA R46, P0, R23, R240, 0x2 ;  /* 0x000000f0172e7211 */ /* 0x000fe200078010ff */
[----:B------:R-:W-:Y:S01]  /*48f0*/  IMAD.WIDE R78, R215, 0x4, R78 ;  /* 0x00000004d74e7825 */ /* 0x000fe200078e024e */
[-C--:B------:R-:W-:Y:S01]  /*4900*/  LEA.HI.X.SX32 R33, R15, R58.reuse, 0x2, P6 ;  /* 0x0000003a0f217211 */ /* 0x080fe200030f16ff */
[----:B------:R-:W-:Y:S01]  /*4910*/  STL [R1+0x13c], R137 ;  /* 0x00013c8901007387 */ /* 0x000fe20000100800 */
[----:B------:R-:W-:Y:S01]  /*4920*/  LEA.HI.X.SX32 R47, R23, R58, 0x2, P0 ;  /* 0x0000003a172f7211 */ /* 0x000fe200000f16ff */
        /* <DEDUP_REMOVED lines=9> */
[CC--:B------:R-:W-:Y:S01]  /*49c0*/  LEA R30, P6, R66.reuse, R240.reuse, 0x2 ;  /* 0x000000f0421e7211 */ /* 0x0c0fe200078c10ff */
[----:B------:R1:W-:Y:S01]  /*49d0*/  STL [R1+0x128], R34 ;  /* 0x0001282201007387 */ /* 0x0003e20000100800 */
[----:B------:R-:W-:Y:S01]  /*49e0*/  LEA R38, P0, R19, R240, 0x2 ;  /* 0x000000f013267211 */ /* 0x000fe200078010ff */
[----:B------:R-:W-:Y:S01]  /*49f0*/  IMAD.WIDE R86, R215, 0x4, R86 ;  /* 0x00000004d7567825 */ /* 0x000fe200078e0256 */
[-C--:B------:R-:W-:Y:S01]  /*4a00*/  LEA.HI.X.SX32 R31, R66, R58.reuse, 0x2, P6 ;  /* 0x0000003a421f7211 */ /* 0x080fe200030f16ff */
[----:B------:R-:W-:Y:S01]  /*4a10*/  STL [R1+0x12c], R136 ;  /* 0x00012c8801007387 */ /* 0x000fe20000100800 */
[----:B------:R-:W-:Y:S01]  /*4a20*/  LEA.HI.X.SX32 R39, R19, R58, 0x2, P0 ;  /* 0x0000003a13277211 */ /* 0x000fe200000f16ff */
[----:B------:R-:W-:Y:S01]  /*4a30*/  IMAD R66, R10, UR4, RZ ;  /* 0x000000040a427c24 */ /* 0x000fe2000f8e02ff */
[-C--:B------:R-:W-:Y:S01]  /*4a40*/  LEA R26, P6, R65, R240.reuse, 0x2 ;  /* 0x000000f0411a7211 */ /* 0x080fe200078c10ff */
[----:B------:R-:W-:Y:S01]  /*4a50*/  STL [R1+0x124], R64 ;  /* 0x0001244001007387 */ /* 0x000fe20000100800 */
[----:B------:R-:W-:Y:S01]  /*4a60*/  LOP3.LUT R3, R68, R3, RZ, 0x3c, !PT ;  /* 0x0000000344037212 */ /* 0x000fe200078e3cff */
[----:B------:R-:W-:Y:S01]  /*4a70*/  IMAD.WIDE R88, R215, 0x4, R88 ;  /* 0x00000004d7587825 */ /* 0x000fe200078e0258 */
[C---:B-1----:R-:W-:Y:S01]  /*4a80*/  LEA R34, P0, R16.reuse, R240, 0x2 ;  /* 0x000000f010227211 */ /* 0x042fe200078010ff */
[----:B------:R-:W-:Y:S01]  /*4a90*/  STL [R1+0x120], R21 ;  /* 0x0001201501007387 */ /* 0x000fe20000100800 */
[-C--:B------:R-:W-:Y:S01]  /*4aa0*/  LEA.HI.X.SX32 R27, R65, R58.reuse, 0x2, P6 ;  /* 0x0000003a411b7211 */ /* 0x080fe200030f16ff */
[----:B------:R-:W-:Y:S01]  /*4ab0*/  VIADD R214, R3, UR10 ;  /* 0x0000000a03d67c36 */ /* 0x000fe20008000000 */
[----:B------:R-:W-:Y:S01]  /*4ac0*/  LEA.HI.X.SX32 R35, R16, R58, 0x2, P0 ;  /* 0x0000003a10237211 */ /* 0x000fe200000f16ff */
[----:B------:R-:W-:Y:S01]  /*4ad0*/  STL [R1+0x11c], R69 ;  /* 0x00011c4501007387 */ /* 0x000fe20000100800 */
[-C--:B------:R-:W-:Y:S01]  /*4ae0*/  LEA R22, P6, R59, R240.reuse, 0x2 ;  /* 0x000000f03b167211 */ /* 0x080fe200078c10ff */
[----:B------:R-:W-:Y:S01]  /*4af0*/  IMAD R65, R9, UR4, RZ ;  /* 0x0000000409417c24 */ /* 0x000fe2000f8e02ff */
[----:B------:R-:W-:Y:S01]  /*4b00*/  LEA R250, P0, R14, R240, 0x2 ;  /* 0x000000f00efa7211 */ /* 0x000fe200078010ff */
[----:B------:R1:W-:Y:S01]  /*4b10*/  STL [R1+0x118], R18 ;  /* 0x0001181201007387 */ /* 0x0003e20000100800 */
[-C--:B------:R-:W-:Y:S01]  /*4b20*/  LEA.HI.X.SX32 R23, R59, R58.reuse, 0x2, P6 ;  /* 0x0000003a3b177211 */ /* 0x080fe200030f16ff */
[----:B------:R-:W-:Y:S01]  /*4b30*/  IMAD R59, R8, UR4, RZ ;  /* 0x00000004083b7c24 */ /* 0x000fe2000f8e02ff */
[----:B------:R-:W-:Y:S01]  /*4b40*/  LEA.HI.X.SX32 R251, R14, R58, 0x2, P0 ;  /* 0x0000003a0efb7211 */ /* 0x000fe200000f16ff */
[----:B------:R2:W-:Y:S01]  /*4b50*/  STL [R1+0x110], R19 ;  /* 0x0001101301007387 */ /* 0x0005e20000100800 */
[----:B------:R-:W-:Y:S01]  /*4b60*/  LEA R242, P0, R252, R240, 0x2 ;  /* 0x000000f0fcf27211 */ /* 0x000fe200078010ff */
[C---:B------:R-:W-:Y:S01]  /*4b70*/  IMAD.WIDE R90, R215.reuse, 0x4, R90 ;  /* 0x00000004d75a7825 */ /* 0x040fe200078e025a */
[----:B------:R-:W-:Y:S01]  /*4b80*/  SHF.R.U64 R60, R2, 0x1f, RZ ;  /* 0x0000001f023c7819 */ /* 0x000fe200000012ff */
[----:B------:R-:W-:Y:S01]  /*4b90*/  STL [R1+0x108], R17 ;  /* 0x0001081101007387 */ /* 0x000fe20000100800 */
[----:B------:R-:W-:Y:S01]  /*4ba0*/  LEA.HI.X.SX32 R243, R252, R58, 0x2, P0 ;  /* 0x0000003afcf37211 */ /* 0x000fe200000f16ff */
[C---:B------:R-:W-:Y:S01]  /*4bb0*/  IMAD.WIDE R92, R215.reuse, 0x4, R92 ;  /* 0x00000004d75c7825 */ /* 0x040fe200078e025c */
[-C--:B-1----:R-:W-:Y:S01]  /*4bc0*/  LEA R18, P6, R64, R240.reuse, 0x2 ;  /* 0x000000f040127211 */ /* 0x082fe200078c10ff */
[----:B------:R-:W-:Y:S01]  /*4bd0*/  STL [R1+0x100], R16 ;  /* 0x0001001001007387 */ /* 0x000fe20000100800 */
[----:B------:R-:W-:Y:S01]  /*4be0*/  LEA R28, P0, R138, R240, 0x2 ;  /* 0x000000f08a1c7211 */ /* 0x000fe200078010ff */
[----:B------:R-:W-:Y:S01]  /*4bf0*/  IMAD.WIDE R94, R215, 0x4, R94 ;  /* 0x00000004d75e7825 */ /* 0x000fe200078e025e */
[-C--:B--2---:R-:W-:Y:S01]  /*4c00*/  LEA.HI.X.SX32 R19, R64, R58.reuse, 0x2, P6 ;  /* 0x0000003a40137211 */ /* 0x084fe200030f16ff */
[----:B------:R-:W-:Y:S01]  /*4c10*/  STL [R1+0xf8], R15 ;  /* 0x0000f80f01007387 */ /* 0x000fe20000100800 */
[----:B------:R-:W-:Y:S01]  /*4c20*/  LEA.HI.X.SX32 R29, R138, R58, 0x2, P0 ;  /* 0x0000003a8a1d7211 */ /* 0x000fe200000f16ff */
[----:B------:R-:W-:Y:S01]  /*4c30*/  IMAD R64, R7, UR4, RZ ;  /* 0x0000000407407c24 */ /* 0x000fe2000f8e02ff */
[----:B------:R-:W-:Y:S01]  /*4c40*/  LEA R24, P0, R137, R240, 0x2 ;  /* 0x000000f089187211 */ /* 0x000fe200078010ff */
[----:B------:R1:W-:Y:S01]  /*4c50*/  STL [R1+0xf0], R14 ;  /* 0x0000f00e01007387 */ /* 0x0003e20000100800 */
[----:B------:R-:W-:-:S02]  /*4c60*/  IMAD.WIDE R96, R215, 0x4, R96 ;  /* 0x00000004d7607825 */ /* 0x000fc400078e0260 */
[----:B------:R-:W-:Y:S01]  /*4c70*/  LEA.HI.X.SX32 R25, R137, R58, 0x2, P0 ;  /* 0x0000003a89197211 */ /* 0x000fe200000f16ff */
[----:B------:R-:W-:Y:S01]  /*4c80*/  STL [R1+0xe8], R13 ;  /* 0x0000e80d01007387 */ /* 0x000fe20000100800 */
[C---:B------:R-:W-:Y:S01]  /*4c90*/  LEA R20, P0, R136.reuse, R240, 0x2 ;  /* 0x000000f088147211 */ /* 0x040fe200078010ff */
[C---:B------:R-:W-:Y:S02]  /*4ca0*/  IMAD.WIDE R98, R215.reuse, 0x4, R98 ;  /* 0x00000004d7627825 */ /* 0x040fe400078e0262 */
[----:B------:R2:W-:Y:S01]  /*4cb0*/  STL [R1+0x114], R63 ;  /* 0x0001143f01007387 */ /* 0x0005e20000100800 */
[----:B------:R-:W-:Y:S01]  /*4cc0*/  LEA.HI.X.SX32 R21, R136, R58, 0x2, P0 ;  /* 0x0000003a88157211 */ /* 0x000fe200000f16ff */
[----:B------:R-:W-:Y:S01]  /*4cd0*/  IMAD.WIDE R100, R215, 0x4, R100 ;  /* 0x00000004d7647825 */ /* 0x000fe200078e0264 */
[-C--:B-1----:R-:W-:Y:S01]  /*4ce0*/  LEA R14, P6, R63, R240.reuse, 0x2 ;  /* 0x000000f03f0e7211 */ /* 0x082fe200078c10ff */
[----:B------:R-:W0:Y:S01]  /*4cf0*/  LDGDEPBAR ;  /* 0x00000000000079af */ /* 0x000e220000000000 */
[----:B------:R-:W-:Y:S01]  /*4d00*/  LEA R16, P0, R69, R240, 0x2 ;  /* 0x000000f045107211 */ /* 0x000fe200078010ff */
[----:B------:R-:W-:Y:S01]  /*4d10*/  IMAD.WIDE R102, R215, 0x4, R102 ;  /* 0x00000004d7667825 */ /* 0x000fe200078e0266 */
[----:B------:R-:W-:Y:S01]  /*4d20*/  LEA.HI.X.SX32 R15, R63, R58, 0x2, P6 ;  /* 0x0000003a3f0f7211 */ /* 0x000fe200030f16ff */
[----:B------:R-:W-:Y:S01]  /*4d30*/  STL [R1+0x10c], R67 ;  /* 0x00010c4301007387 */ /* 0x000fe20000100800 */
[----:B------:R-:W-:Y:S01]  /*4d40*/  LEA R10, P6, R66, R240, 0x2 ;  /* 0x000000f0420a7211 */ /* 0x000fe200078c10ff */
[----:B--2---:R-:W-:Y:S01]  /*4d50*/  IMAD R63, R6, UR4, RZ ;  /* 0x00000004063f7c24 */ /* 0x004fe2000f8e02ff */
[-C--:B------:R-:W-:Y:S01]  /*4d60*/  LEA.HI.X.SX32 R17, R69, R58.reuse, 0x2, P0 ;  /* 0x0000003a45117211 */ /* 0x080fe200000f16ff */
[----:B------:R1:W-:Y:S01]  /*4d70*/  LDGSTS.E [R214+0x10000], desc[UR18][R56.64], P5 ;  /* 0x1000000038d67fae */ /* 0x0003e2000a9a1012 */
[----:B------:R-:W-:Y:S01]  /*4d80*/  LEA.HI.X.SX32 R11, R66, R58, 0x2, P6 ;  /* 0x0000003a420b7211 */ /* 0x000fe200030f16ff */
[----:B------:R-:W-:Y:S01]  /*4d90*/  IMAD.WIDE R104, R215, 0x4, R104 ;  /* 0x00000004d7687825 */ /* 0x000fe200078e0268 */
[-C--:B------:R-:W-:Y:S01]  /*4da0*/  LEA R6, P6, R59, R240.reuse, 0x2 ;  /* 0x000000f03b067211 */ /* 0x080fe200078c10ff */
[----:B------:R-:W-:Y:S01]  /*4db0*/  STL [R1+0x104], R66 ;  /* 0x0001044201007387 */ /* 0x000fe20000100800 */
[----:B------:R-:W-:Y:S01]  /*4dc0*/  LEA R12, P0, R67, R240, 0x2 ;  /* 0x000000f0430c7211 */ /* 0x000fe200078010ff */
[----:B------:R-:W-:Y:S01]  /*4dd0*/  IMAD.WIDE R106, R215, 0x4, R106 ;  /* 0x00000004d76a7825 */ /* 0x000fe200078e026a */
[----:B------:R-:W-:Y:S01]  /*4de0*/  LEA.HI.X.SX32 R7, R59, R58, 0x2, P6 ;  /* 0x0000003a3b077211 */ /* 0x000fe200030f16ff */
[----:B------:R2:W-:Y:S01]  /*4df0*/  LDGSTS.E [R214+0x10400], desc[UR18][R54.64], P5 ;  /* 0x1040000036d67fae */ /* 0x0005e2000a9a1012 */
[----:B------:R-:W-:Y:S01]  /*4e00*/  LEA R244, P6, R63, R240, 0x2 ;  /* 0x000000f03ff47211 */ /* 0x000fe200078c10ff */
[----:B------:R-:W-:Y:S01]  /*4e10*/  IMAD.WIDE R108, R215, 0x4, R108 ;  /* 0x00000004d76c7825 */ /* 0x000fe200078e026c */
[-C--:B------:R-:W-:Y:S01]  /*4e20*/  LEA.HI.X.SX32 R13, R67, R58.reuse, 0x2, P0 ;  /* 0x0000003a430d7211 */ /* 0x080fe200000f16ff */
[----:B------:R-:W-:Y:S01]  /*4e30*/  STL [R1+0xfc], R65 ;  /* 0x0000fc4101007387 */ /* 0x000fe20000100800 */
[----:B------:R-:W-:Y:S01]  /*4e40*/  LEA.HI.X.SX32 R245, R63, R58, 0x2, P6 ;  /* 0x0000003a3ff57211 */ /* 0x000fe200030f16ff */
[----:B------:R-:W-:Y:S01]  /*4e50*/  IMAD.WIDE R110, R215, 0x4, R110 ;  /* 0x00000004d76e7825 */ /* 0x000fe200078e026e */
[----:B------:R-:W-:Y:S01]  /*4e60*/  LEA R8, P0, R65, R240, 0x2 ;  /* 0x000000f041087211 */ /* 0x000fe200078010ff */
[----:B------:R1:W-:Y:S01]  /*4e70*/  LDGSTS.E [R214+0x10800], desc[UR18][R52.64], P5 ;  /* 0x1080000034d67fae */ /* 0x0003e2000a9a1012 */
[----:B------:R-:W-:Y:S01]  /*4e80*/  LOP3.LUT P6, RZ, R60, 0x1, RZ, 0xc0, !PT ;  /* 0x000000013cff7812 */ /* 0x000fe200078cc0ff */
[----:B------:R-:W-:Y:S01]  /*4e90*/  IMAD.WIDE R112, R215, 0x4, R112 ;  /* 0x00000004d7707825 */ /* 0x000fe200078e0270 */
[----:B------:R-:W-:Y:S01]  /*4ea0*/  LEA.HI.X.SX32 R9, R65, R58, 0x2, P0 ;  /* 0x0000003a41097211 */ /* 0x000fe200000f16ff */
[----:B------:R1:W-:Y:S01]  /*4eb0*/  STL [R1+0xf4], R59 ;  /* 0x0000f43b01007387 */ /* 0x0003e20000100800 */
[----:B------:R-:W-:Y:S01]  /*4ec0*/  LEA R248, P0, R64, R240, 0x2 ;  /* 0x000000f040f87211 */ /* 0x000fe200078010ff */
[----:B------:R-:W-:-:S02]  /*4ed0*/  IMAD.WIDE R114, R215, 0x4, R114 ;  /* 0x00000004d7727825 */ /* 0x000fc400078e0272 */
[----:B------:R2:W-:Y:S01]  /*4ee0*/  LDGSTS.E [R214+0x10c00], desc[UR18][R50.64], P5 ;  /* 0x10c0000032d67fae */ /* 0x0005e2000a9a1012 */
[----:B------:R-:W-:Y:S01]  /*4ef0*/  LEA.HI.X.SX32 R249, R64, R58, 0x2, P0 ;  /* 0x0000003a40f97211 */ /* 0x000fe200000f16ff */
[----:B------:R-:W-:Y:S01]  /*4f00*/  IMAD.WIDE R116, R215, 0x4, R116 ;  /* 0x00000004d7747825 */ /* 0x000fe200078e0274 */
[----:B------:R-:W-:Y:S01]  /*4f10*/  LEA R240, P0, R219, R240, 0x2 ;  /* 0x000000f0dbf07211 */ /* 0x000fe200078010ff */
[----:B------:R-:W-:Y:S01]  /*4f20*/  STL [R1+0xec], R64 ;  /* 0x0000ec4001007387 */ /* 0x000fe20000100800 */
[C---:B-1----:R-:W-:Y:S01]  /*4f30*/  SHF.R.U64 R59, R2.reuse, 0x1e, RZ ;  /* 0x0000001e023b7819 */ /* 0x042fe200000012ff */
[----:B------:R-:W-:Y:S02]  /*4f40*/  IMAD.WIDE R118, R215, 0x4, R118 ;  /* 0x00000004d7767825 */ /* 0x000fe400078e0276 */
[----:B------:R1:W-:Y:S01]  /*4f50*/  LDGSTS.E [R214+0x11000], desc[UR18][R48.64], P5 ;  /* 0x1100000030d67fae */ /* 0x0003e2000a9a1012 */
[----:B------:R-:W-:Y:S02]  /*4f60*/  LEA.HI.X.SX32 R241, R219, R58, 0x2, P0 ;  /* 0x0000003adbf17211 */ /* 0x000fe400000f16ff */
[C---:B------:R-:W-:Y:S01]  /*4f70*/  SHF.R.U64 R58, R2.reuse, 0x1d, RZ ;  /* 0x0000001d023a7819 */ /* 0x040fe200000012ff */
[----:B------:R1:W-:Y:S01]  /*4f80*/  STL [R1+0x50], R63 ;  /* 0x0000503f01007387 */ /* 0x0003e20000100800 */
[----:B------:R-:W-:Y:S01]  /*4f90*/  LOP3.LUT P0, RZ, R59, 0x1, RZ, 0xc0, !PT ;  /* 0x000000013bff7812 */ /* 0x000fe2000780c0ff */
[C---:B------:R-:W-:Y:S01]  /*4fa0*/  IMAD.WIDE R120, R215.reuse, 0x4, R120 ;  /* 0x00000004d7787825 */ /* 0x040fe200078e0278 */
[----:B------:R-:W-:Y:S01]  /*4fb0*/  SHF.R.U64 R59, R2, 0x1b, RZ ;  /* 0x0000001b023b7819 */ /* 0x000fe200000012ff */
[----:B------:R2:W-:Y:S02]  /*4fc0*/  LDGSTS.E [R214+0x11400], desc[UR18][R46.64], P5 ;  /* 0x114000002ed67fae */ /* 0x0005e4000a9a1012 */
[----:B------:R-:W-:-:S02]  /*4fd0*/  IMAD.WIDE R122, R215, 0x4, R122 ;  /* 0x00000004d77a7825 */ /* 0x000fc400078e027a */
[----:B------:R2:W-:Y:S01]  /*4fe0*/  LDGSTS.E [R214+0x11800], desc[UR18][R44.64], P5 ;  /* 0x118000002cd67fae */ /* 0x0005e2000a9a1012 */
[----:B-1----:R-:W-:Y:S01]  /*4ff0*/  LOP3.LUT R63, R3, 0x40, RZ, 0x3c, !PT ;  /* 0x00000040033f7812 */ /* 0x002fe200078e3cff */
[----:B------:R-:W-:Y:S02]  /*5000*/  IMAD.WIDE R124, R215, 0x4, R124 ;  /* 0x00000004d77c7825 */ /* 0x000fe400078e027c */
[----:B------:R1:W-:Y:S02]  /*5010*/  LDGSTS.E [R214+0x11c00], desc[UR18][R42.64], P5 ;  /* 0x11c000002ad67fae */ /* 0x0003e4000a9a1012 */
[----:B------:R-:W-:Y:S02]  /*5020*/  VIADD R213, R63, UR10 ;  /* 0x0000000a3fd57c36 */ /* 0x000fe40008000000 */
[----:B------:R-:W-:Y:S01]  /*5030*/  LDGSTS.E [R214+0x12000], desc[UR18][R40.64], P5 ;  /* 0x1200000028d67fae */ /* 0x000fe2000a9a1012 */
[----:B------:R-:W-:-:S03]  /*5040*/  IMAD.WIDE R126, R215, 0x4, R126 ;  /* 0x00000004d77e7825 */ /* 0x000fc600078e027e */
        /* <DEDUP_REMOVED lines=8> */
[----:B------:R1:W-:Y:S01]  /*50d0*/  LDGSTS.E [R214+0x13400], desc[UR18][R250.64], P5 ;  /* 0x13400000fad67fae */ /* 0x0003e2000a9a1012 */
[----:B------:R-:W-:-:S03]  /*50e0*/  IMAD.WIDE R168, R215, 0x4, R168 ;  /* 0x00000004d7a87825 */ /* 0x000fc600078e02a8 */
[----:B------:R1:W-:Y:S01]  /*50f0*/  LDGSTS.E [R214+0x13800], desc[UR18][R246.64], P5 ;  /* 0x13800000f6d67fae */ /* 0x0003e2000a9a1012 */
[----:B------:R-:W-:-:S03]  /*5100*/  IMAD.WIDE R170, R215, 0x4, R170 ;  /* 0x00000004d7aa7825 */ /* 0x000fc600078e02aa */
[----:B------:R1:W-:Y:S01]  /*5110*/  LDGSTS.E [R214+0x13c00], desc[UR18][R242.64], P5 ;  /* 0x13c00000f2d67fae */ /* 0x0003e2000a9a1012 */
[----:B------:R-:W-:-:S03]  /*5120*/  IMAD.WIDE R172, R215, 0x4, R172 ;  /* 0x00000004d7ac7825 */ /* 0x000fc600078e02ac */
[----:B------:R-:W-:Y:S01]  /*5130*/  LDGSTS.E [R213+0x10200], desc[UR18][R30.64], P5 ;  /* 0x102000001ed57fae */ /* 0x000fe2000a9a1012 */
[----:B---3--:R-:W-:-:S03]  /*5140*/  IMAD.WIDE R174, R215, 0x4, R174 ;  /* 0x00000004d7ae7825 */ /* 0x008fc600078e02ae */
[----:B------:R-:W-:Y:S01]  /*5150*/  LDGSTS.E [R213+0x10600], desc[UR18][R28.64], P5 ;  /* 0x106000001cd57fae */ /* 0x000fe2000a9a1012 */
[----:B----4-:R-:W-:-:S03]  /*5160*/  IMAD.WIDE R176, R215, 0x4, R176 ;  /* 0x00000004d7b07825 */ /* 0x010fc600078e02b0 */
[----:B------:R-:W-:Y:S01]  /*5170*/  LDGSTS.E [R213+0x10a00], desc[UR18][R26.64], P5 ;  /* 0x10a000001ad57fae */ /* 0x000fe2000a9a1012 */
[----:B------:R-:W-:-:S03]  /*5180*/  IMAD.WIDE R178, R215, 0x4, R178 ;  /* 0x00000004d7b27825 */ /* 0x000fc600078e02b2 */
[----:B------:R-:W-:Y:S01]  /*5190*/  LDGSTS.E [R213+0x10e00], desc[UR18][R24.64], P5 ;  /* 0x10e0000018d57fae */ /* 0x000fe2000a9a1012 */
[----:B------:R-:W-:-:S03]  /*51a0*/  IMAD.WIDE R180, R215, 0x4, R180 ;  /* 0x00000004d7b47825 */ /* 0x000fc600078e02b4 */
[----:B------:R-:W-:Y:S01]  /*51b0*/  LDGSTS.E [R213+0x11200], desc[UR18][R22.64], P5 ;  /* 0x1120000016d57fae */ /* 0x000fe2000a9a1012 */
[----:B-----5:R-:W-:-:S03]  /*51c0*/  IMAD.WIDE R182, R215, 0x4, R182 ;  /* 0x00000004d7b67825 */ /* 0x020fc600078e02b6 */
        /* <DEDUP_REMOVED lines=21> */
[----:B------:R-:W-:Y:S01]  /*5320*/  LOP3.LUT P5, RZ, R58, 0x1, RZ, 0xc0, !PT ;  /* 0x000000013aff7812 */ /* 0x000fe200078ac0ff */
[C---:B------:R-:W-:Y:S01]  /*5330*/  IMAD.WIDE R202, R215.reuse, 0x4, R202 ;  /* 0x00000004d7ca7825 */ /* 0x040fe200078e02ca */
[----:B------:R-:W-:Y:S01]  /*5340*/  SHF.R.U64 R58, R2, 0x1c, RZ ;  /* 0x0000001c023a7819 */ /* 0x000fe200000012ff */
[----:B------:R-:W0:Y:S02]  /*5350*/  LDGDEPBAR ;  /* 0x00000000000079af */ /* 0x000e240000000000 */
[C---:B------:R-:W-:Y:S01]  /*5360*/  IMAD.WIDE R210, R215.reuse, 0x4, R210 ;  /* 0x00000004d7d27825 */ /* 0x040fe200078e02d2 */
[----:B------:R-:W-:Y:S03]  /*5370*/  BAR.SYNC.DEFER_BLOCKING 0x0 ;  /* 0x0000000000007b1d */ /* 0x000fe60000010000 */
[----:B------:R-:W-:-:S04]  /*5380*/  IMAD.WIDE R204, R215, 0x4, R204 ;  /* 0x00000004d7cc7825 */ /* 0x000fc800078e02cc */
[----:B------:R-:W-:-:S04]  /*5390*/  IMAD.WIDE R4, R215, 0x4, R4 ;  /* 0x00000004d7047825 */ /* 0x000fc800078e0204 */
[----:B------:R-:W-:-:S04]  /*53a0*/  IMAD.WIDE R56, R73, 0x4, R56 ;  /* 0x0000000449387825 */ /* 0x000fc800078e0238 */
[C---:B--2---:R-:W-:Y:S01]  /*53b0*/  IMAD.WIDE R54, R73.reuse, 0x4, R54 ;  /* 0x0000000449367825 */ /* 0x044fe200078e0236 */
[----:B------:R-:W-:Y:S03]  /*53c0*/  STL.64 [R1+0xd0], R56 ;  /* 0x0000d03801007387 */ /* 0x000fe60000100a00 */
[C---:B------:R-:W-:Y:S01]  /*53d0*/  IMAD.WIDE R52, R73.reuse, 0x4, R52 ;  /* 0x0000000449347825 */ /* 0x040fe200078e0234 */
[----:B------:R-:W-:Y:S03]  /*53e0*/  STL.64 [R1+0xc0], R54 ;  /* 0x0000c03601007387 */ /* 0x000fe60000100a00 */
[C---:B------:R-:W-:Y:S01]  /*53f0*/  IMAD.WIDE R50, R73.reuse, 0x4, R50 ;  /* 0x0000000449327825 */ /* 0x040fe200078e0232 */
[----:B------:R-:W-:Y:S03]  /*5400*/  STL.64 [R1+0xb0], R52 ;  /* 0x0000b03401007387 */ /* 0x000fe60000100a00 */
[C---:B------:R-:W-:Y:S01]  /*5410*/  IMAD.WIDE R48, R73.reuse, 0x4, R48 ;  /* 0x0000000449307825 */ /* 0x040fe200078e0230 */
[----:B------:R-:W-:Y:S01]  /*5420*/  @!PT LDS RZ, [RZ] ;  /* 0x00000000fffff984 */ /* 0x000fe20000000800 */
[----:B------:R-:W-:Y:S01]  /*5430*/  @!PT LDS RZ, [RZ] ;  /* 0x00000000fffff984 */ /* 0x000fe20000000800 */
[----:B------:R-:W-:Y:S01]  /*5440*/  @!PT LDS RZ, [RZ] ;  /* 0x00000000fffff984 */ /* 0x000fe20000000800 */
[----:B------:R-:W-:Y:S03]  /*5450*/  LDGSTS.E [R217+0x8000], desc[UR18][R238.64], P6 ;  /* 0x08000000eed97fae */ /* 0x000fe6000b1a1012 */
[----:B------:R-:W-:Y:S01]  /*5460*/  IMAD.WIDE R46, R73, 0x4, R46 ;  /* 0x00000004492e7825 */ /* 0x000fe200078e022e */
[----:B------:R-:W-:Y:S01]  /*5470*/  LDGSTS.E [R217+0x8200], desc[UR18][R236.64], P6 ;  /* 0x08200000ecd97fae */ /* 0x000fe2000b1a1012 */
[----:B------:R-:W-:-:S02]  /*5480*/  LOP3.LUT P6, RZ, R58, 0x1, RZ, 0xc0, !PT ;  /* 0x000000013aff7812 */ /* 0x000fc400078cc0ff */
[----:B------:R-:W-:Y:S01]  /*5490*/  SHF.R.U64 R58, R2, 0x1a, RZ ;  /* 0x0000001a023a7819 */ /* 0x000fe200000012ff */
[----:B------:R-:W-:Y:S01]  /*54a0*/  LDGSTS.E [R217+0x8400], desc[UR18][R234.64], P0 ;  /* 0x08400000ead97fae */ /* 0x000fe200081a1012 */
[----:B------:R-:W-:-:S03]  /*54b0*/  IMAD.WIDE R44, R73, 0x4, R44 ;  /* 0x00000004492c7825 */ /* 0x000fc600078e022c */
[----:B------:R-:W-:Y:S01]  /*54c0*/  LDGSTS.E [R217+0x8600], desc[UR18][R232.64], P0 ;  /* 0x08600000e8d97fae */ /* 0x000fe200081a1012 */
[----:B------:R-:W-:Y:S01]  /*54d0*/  LOP3.LUT P0, RZ, R59, 0x1, RZ, 0xc0, !PT ;  /* 0x000000013bff7812 */ /* 0x000fe2000780c0ff */
[C---:B-1----:R-:W-:Y:S01]  /*54e0*/  IMAD.WIDE R42, R73.reuse, 0x4, R42 ;  /* 0x00000004492a7825 */ /* 0x042fe200078e022a */
[----:B------:R-:W-:Y:S01]  /*54f0*/  SHF.R.U64 R59, R2, 0x19, RZ ;  /* 0x00000019023b7819 */ /* 0x000fe200000012ff */
[----:B------:R-:W-:Y:S02]  /*5500*/  LDGSTS.E [R217+0x8800], desc[UR18][R230.64], P5 ;  /* 0x08800000e6d97fae */ /* 0x000fe4000a9a1012 */
[C---:B------:R-:W-:Y:S02]  /*5510*/  IMAD.WIDE R166, R73.reuse, 0x4, R40 ;  /* 0x0000000449a67825 */ /* 0x040fe400078e0228 */
[----:B------:R-:W-:Y:S01]  /*5520*/  LDGSTS.E [R217+0x8a00], desc[UR18][R228.64], P5 ;  /* 0x08a00000e4d97fae */ /* 0x000fe2000a9a1012 */
[----:B------:R-:W-:Y:S01]  /*5530*/  LOP3.LUT P5, RZ, R58, 0x1, RZ, 0xc0, !PT ;  /* 0x000000013aff7812 */ /* 0x000fe200078ac0ff */
[C---:B------:R-:W-:Y:S01]  /*5540*/  IMAD.WIDE R164, R73.reuse, 0x4, R38 ;  /* 0x0000000449a47825 */ /* 0x040fe200078e0226 */
[----:B------:R-:W-:Y:S01]  /*5550*/  SHF.R.U64 R58, R2, 0x18, RZ ;  /* 0x00000018023a7819 */ /* 0x000fe200000012ff */
[----:B------:R-:W-:Y:S02]  /*5560*/  LDGSTS.E [R217+0x8c00], desc[UR18][R226.64], P6 ;  /* 0x08c00000e2d97fae */ /* 0x000fe4000b1a1012 */
[----:B------:R-:W-:-:S02]  /*5570*/  IMAD.WIDE R162, R73, 0x4, R36 ;  /* 0x0000000449a27825 */ /* 0x000fc400078e0224 */
[----:B------:R-:W-:Y:S01]  /*5580*/  LDGSTS.E [R217+0x8e00], desc[UR18][R224.64], P6 ;  /* 0x08e00000e0d97fae */ /* 0x000fe2000b1a1012 */
[----:B------:R-:W-:Y:S01]  /*5590*/  LOP3.LUT P6, RZ, R59, 0x1, RZ, 0xc0, !PT ;  /* 0x000000013bff7812 */ /* 0x000fe200078cc0ff */
[C---:B------:R-:W-:Y:S01]  /*55a0*/  IMAD.WIDE R160, R73.reuse, 0x4, R34 ;  /* 0x0000000449a07825 */ /* 0x040fe200078e0222 */
        /* <DEDUP_REMOVED lines=53> */
[C---:B---3--:R-:W-:Y:S01]  /*5900*/  IMAD.WIDE R248, R73.reuse, 0x4, R248 ;  /* 0x0000000449f87825 */ /* 0x048fe200078e02f8 */
[----:B------:R-:W-:Y:S01]  /*5910*/  SHF.R.U64 R58, R2, 0xe, RZ ;  /* 0x0000000e023a7819 */ /* 0x000fe200000012ff */
[----:B------:R-:W-:Y:S02]  /*5920*/  LDGSTS.E [R217+0xb400], desc[UR18][R104.64], P0 ;  /* 0x0b40000068d97fae */ /* 0x000fe400081a1012 */
[----:B----4-:R-:W-:-:S02]  /*5930*/  IMAD.WIDE R244, R73, 0x4, R244 ;  /* 0x0000000449f47825 */ /* 0x010fc400078e02f4 */
[----:B------:R-:W-:Y:S01]  /*5940*/  LDGSTS.E [R217+0xb600], desc[UR18][R106.64], P0 ;  /* 0x0b6000006ad97fae */ /* 0x000fe200081a1012 */
[----:B------:R-:W-:Y:S01]  /*5950*/  LOP3.LUT P0, RZ, R59, 0x1, RZ, 0xc0, !PT ;  /* 0x000000013bff7812 */ /* 0x000fe2000780c0ff */
[----:B-----5:R-:W-:Y:S01]  /*5960*/  IMAD.WIDE R240, R73, 0x4, R240 ;  /* 0x0000000449f07825 */ /* 0x020fe200078e02f0 */
[----:B------:R-:W-:Y:S01]  /*5970*/  SHF.R.U64 R59, R2, 0xd, RZ ;  /* 0x0000000d023b7819 */ /* 0x000fe200000012ff */
[----:B------:R-:W-:Y:S04]  /*5980*/  LDGSTS.E [R217+0xb800], desc[UR18][R108.64], P5 ;  /* 0x0b8000006cd97fae */ /* 0x000fe8000a9a1012 */
[----:B------:R-:W-:Y:S01]  /*5990*/  LDGSTS.E [R217+0xba00], desc[UR18][R110.64], P5 ;  /* 0x0ba000006ed97fae */ /* 0x000fe2000a9a1012 */
[----:B------:R-:W-:Y:S02]  /*59a0*/  LOP3.LUT P5, RZ, R58, 0x1, RZ, 0xc0, !PT ;  /* 0x000000013aff7812 */ /* 0x000fe400078ac0ff */
[----:B------:R-:W-:Y:S01]  /*59b0*/  SHF.R.U64 R58, R2, 0xc, RZ ;  /* 0x0000000c023a7819 */ /* 0x000fe200000012ff */
[----:B------:R-:W-:Y:S04]  /*59c0*/  LDGSTS.E [R217+0xbc00], desc[UR18][R112.64], P6 ;  /* 0x0bc0000070d97fae */ /* 0x000fe8000b1a1012 */
[----:B------:R-:W-:Y:S01]  /*59d0*/  LDGSTS.E [R217+0xbe00], desc[UR18][R114.64], P6 ;  /* 0x0be0000072d97fae */ /* 0x000fe2000b1a1012 */
[----:B------:R-:W-:-:S02]  /*59e0*/  LOP3.LUT P6, RZ, R59, 0x1, RZ, 0xc0, !PT ;  /* 0x000000013bff7812 */ /* 0x000fc400078cc0ff */
        /* <DEDUP_REMOVED lines=36> */
[C---:B------:R-:W-:Y:S01]  /*5c30*/  SHF.R.U64 R58, R2.reuse, 0x2, RZ ;  /* 0x00000002023a7819 */ /* 0x040fe200000012ff */
[----:B------:R-:W-:Y:S01]  /*5c40*/  LDGSTS.E [R217+0xe400], desc[UR18][R184.64], P0 ;  /* 0x0e400000b8d97fae */ /* 0x000fe200081a1012 */
[----:B------:R-:W-:-:S03]  /*5c50*/  SHF.R.U64 R2, R2, 0x1, RZ ;  /* 0x0000000102027819 */ /* 0x000fc600000012ff */
[----:B------:R-:W-:Y:S01]  /*5c60*/  LDGSTS.E [R217+0xe600], desc[UR18][R186.64], P0 ;  /* 0x0e600000bad97fae */ /* 0x000fe200081a1012 */
[----:B------:R-:W-:-:S03]  /*5c70*/  LOP3.LUT P0, RZ, R59, 0x1, RZ, 0xc0, !PT ;  /* 0x000000013bff7812 */ /* 0x000fc6000780c0ff */
[----:B------:R-:W-:Y:S04]  /*5c80*/  LDGSTS.E [R217+0xe800], desc[UR18][R188.64], P5 ;  /* 0x0e800000bcd97fae */ /* 0x000fe8000a9a1012 */
[----:B------:R-:W-:Y:S01]  /*5c90*/  LDGSTS.E [R217+0xea00], desc[UR18][R190.64], P5 ;  /* 0x0ea00000bed97fae */ /* 0x000fe2000a9a1012 */
[----:B------:R-:W-:-:S03]  /*5ca0*/  LOP3.LUT P5, RZ, R58, 0x1, RZ, 0xc0, !PT ;  /* 0x000000013aff7812 */ /* 0x000fc600078ac0ff */
[----:B------:R-:W-:Y:S04]  /*5cb0*/  LDGSTS.E [R217+0xec00], desc[UR18][R192.64], P6 ;  /* 0x0ec00000c0d97fae */ /* 0x000fe8000b1a1012 */
[----:B------:R-:W-:Y:S01]  /*5cc0*/  LDGSTS.E [R217+0xee00], desc[UR18][R194.64], P6 ;  /* 0x0ee00000c2d97fae */ /* 0x000fe2000b1a1012 */
[----:B------:R-:W-:Y:S01]  /*5cd0*/  LOP3.LUT P6, RZ, R2, 0x1, RZ, 0xc0, !PT ;  /* 0x0000000102ff7812 */ /* 0x000fe200078cc0ff */
[----:B------:R-:W-:Y:S02]  /*5ce0*/  IMAD.SHL.U32 R2, R61, 0x40, RZ ;  /* 0x000000403d027824 */ /* 0x000fe400078e00ff */
[----:B------:R-:W-:Y:S03]  /*5cf0*/  LDGSTS.E [R217+0xf000], desc[UR18][R196.64], P0 ;  /* 0x0f000000c4d97fae */ /* 0x000fe600081a1012 */
[----:B------:R-:W-:Y:S01]  /*5d00*/  LOP3.LUT R2, R2, 0x600, RZ, 0xc0, !PT ;  /* 0x0000060002027812 */ /* 0x000fe200078ec0ff */
[----:B------:R-:W-:Y:S04]  /*5d10*/  LDGSTS.E [R217+0xf200], desc[UR18][R206.64], P0 ;  /* 0x0f200000ced97fae */ /* 0x000fe800081a1012 */
[----:B------:R-:W-:Y:S01]  /*5d20*/  LDGSTS.E [R217+0xf400], desc[UR18][R200.64], P5 ;  /* 0x0f400000c8d97fae */ /* 0x000fe2000a9a1012 */
[----:B------:R-:W-:-:S03]  /*5d30*/  IMAD R2, R62, 0x4, R2 ;  /* 0x000000043e027824 */ /* 0x000fc600078e0202 */
[----:B------:R-:W-:Y:S04]  /*5d40*/  LDGSTS.E [R217+0xf600], desc[UR18][R208.64], P5 ;  /* 0x0f600000d0d97fae */ /* 0x000fe8000a9a1012 */
[----:B------:R-:W-:Y:S04]  /*5d50*/  LDGSTS.E [R217+0xf800], desc[UR18][R202.64], P6 ;  /* 0x0f800000cad97fae */ /* 0x000fe8000b1a1012 */
[----:B------:R-:W-:Y:S04]  /*5d60*/  LDGSTS.E [R217+0xfa00], desc[UR18][R210.64], P6 ;  /* 0x0fa00000d2d97fae */ /* 0x000fe8000b1a1012 */
[----:B------:R-:W-:Y:S04]  /*5d70*/  LDGSTS.E [R217+0xfc00], desc[UR18][R204.64], !P4 ;  /* 0x0fc00000ccd97fae */ /* 0x000fe8000e1a1012 */
[----:B------:R1:W-:Y:S04]  /*5d80*/  LDGSTS.E [R217+0xfe00], desc[UR18][R4.64], !P4 ;  /* 0x0fe0000004d97fae */ /* 0x0003e8000e1a1012 */
[----:B------:R-:W0:Y:S04]  /*5d90*/  LDGDEPBAR ;  /* 0x00000000000079af */ /* 0x000e280000000000 */
[----:B------:R-:W-:Y:S04]  /*5da0*/  LDGSTS.E [R214+0x14000], desc[UR18][R56.64], P2 ;  /* 0x1400000038d67fae */ /* 0x000fe800091a1012 */
[----:B------:R-:W-:Y:S04]  /*5db0*/  LDGSTS.E [R214+0x14400], desc[UR18][R54.64], P2 ;  /* 0x1440000036d67fae */ /* 0x000fe800091a1012 */
[----:B------:R-:W-:Y:S04]  /*5dc0*/  LDGSTS.E [R214+0x14800], desc[UR18][R52.64], P2 ;  /* 0x1480000034d67fae */ /* 0x000fe800091a1012 */
[----:B------:R-:W-:Y:S04]  /*5dd0*/  LDGSTS.E [R214+0x14c00], desc[UR18][R50.64], P2 ;  /* 0x14c0000032d67fae */ /* 0x000fe800091a1012 */
[----:B------:R-:W-:Y:S04]  /*5de0*/  LDGSTS.E [R214+0x15000], desc[UR18][R48.64], P2 ;  /* 0x1500000030d67fae */ /* 0x000fe800091a1012 */
[----:B------:R-:W-:Y:S04]  /*5df0*/  LDGSTS.E [R214+0x15400], desc[UR18][R46.64], P2 ;  /* 0x154000002ed67fae */ /* 0x000fe800091a1012 */
[----:B------:R-:W-:Y:S04]  /*5e00*/  LDGSTS.E [R214+0x15800], desc[UR18][R44.64], P2 ;  /* 0x158000002cd67fae */ /* 0x000fe800091a1012 */
[----:B------:R2:W-:Y:S04]  /*5e10*/  LDGSTS.E [R214+0x15c00], desc[UR18][R42.64], P2 ;  /* 0x15c000002ad67fae */ /* 0x0005e800091a1012 */
[----:B------:R-:W-:Y:S04]  /*5e20*/  LDGSTS.E [R214+0x16000], desc[UR18][R166.64], P2 ;  /* 0x16000000a6d67fae */ /* 0x000fe800091a1012 */
[----:B------:R3:W-:Y:S04]  /*5e30*/  LDGSTS.E [R214+0x16400], desc[UR18][R164.64], P2 ;  /* 0x16400000a4d67fae */ /* 0x0007e800091a1012 */
[----:B------:R-:W-:Y:S04]  /*5e40*/  LDGSTS.E [R214+0x16800], desc[UR18][R162.64], P2 ;  /* 0x16800000a2d67fae */ /* 0x000fe800091a1012 */
[----:B------:R4:W-:Y:S04]  /*5e50*/  LDGSTS.E [R214+0x16c00], desc[UR18][R160.64], P2 ;  /* 0x16c00000a0d67fae */ /* 0x0009e800091a1012 */
        /* <DEDUP_REMOVED lines=15> */
[----:B------:R-:W-:Y:S04]  /*5f50*/  LDGSTS.E [R213+0x16e00], desc[UR18][R66.64], P2 ;  /* 0x16e0000042d57fae */ /* 0x000fe800091a1012 */
[----:B------:R1:W-:Y:S04]  /*5f60*/  LDGSTS.E [R213+0x17200], desc[UR18][R64.64], P2 ;  /* 0x1720000040d57fae */ /* 0x0003e800091a1012 */
[----:B------:R1:W-:Y:S04]  /*5f70*/  LDGSTS.E [R213+0x17600], desc[UR18][R248.64], P2 ;  /* 0x17600000f8d57fae */ /* 0x0003e800091a1012 */
[----:B------:R1:W-:Y:S04]  /*5f80*/  LDGSTS.E [R213+0x17a00], desc[UR18][R244.64], P2 ;  /* 0x17a00000f4d57fae */ /* 0x0003e800091a1012 */
[----:B------:R1:W-:Y:S04]  /*5f90*/  LDGSTS.E [R213+0x17e00], desc[UR18][R240.64], P2 ;  /* 0x17e00000f0d57fae */ /* 0x0003e800091a1012 */
[----:B------:R-:W0:Y:S04]  /*5fa0*/  LDGDEPBAR ;  /* 0x00000000000079af */ /* 0x000e280000000000 */
[----:B------:R-:W-:Y:S04]  /*5fb0*/  STL.64 [R1+0xa0], R50 ;  /* 0x0000a03201007387 */ /* 0x000fe80000100a00 */
[----:B------:R-:W-:Y:S04]  /*5fc0*/  STL.64 [R1+0x90], R48 ;  /* 0x0000903001007387 */ /* 0x000fe80000100a00 */
[----:B------:R-:W-:Y:S04]  /*5fd0*/  STL.64 [R1+0x80], R46 ;  /* 0x0000802e01007387 */ /* 0x000fe80000100a00 */
[----:B------:R-:W-:Y:S04]  /*5fe0*/  STL.64 [R1+0x70], R44 ;  /* 0x0000702c01007387 */ /* 0x000fe80000100a00 */
[----:B------:R-:W-:Y:S04]  /*5ff0*/  STL.64 [R1+0x60], R42 ;  /* 0x0000602a01007387 */ /* 0x000fe80000100a00 */
[----:B------:R-:W-:Y:S01]  /*6000*/  STL.64 [R1+0x48], R166 ;  /* 0x000048a601007387 */ /* 0x000fe20000100a00 */
[----:B------:R-:W-:-:S04]  /*6010*/  DEPBAR.LE SB0, 0x2 ;  /* 0x000080800000791a */ /* 0x000fc80000000000 */
[----:B------:R-:W-:Y:S04]  /*6020*/  STL.64 [R1+0x38], R164 ;  /* 0x000038a401007387 */ /* 0x000fe80000100a00 */
        /* <DEDUP_REMOVED lines=15> */
[----:B------:R-:W-:Y:S04]  /*6120*/  STL.64 [R1], R64 ;  /* 0x0000004001007387 */ /* 0x000fe80000100a00 */
[----:B------:R1:W-:Y:S02]  /*6130*/  STL.64 [R1+0xd8], R4 ;  /* 0x0000d80401007387 */ /* 0x0003e40000100a00 */
[----:B-1----:R-:W-:-:S05]  /*6140*/  IMAD.SHL.U32 R4, R61, 0x10, RZ ;  /* 0x000000103d047824 */ /* 0x002fca00078e00ff */
[----:B------:R-:W-:-:S05]  /*6150*/  LOP3.LUT R4, R4, 0x70, RZ, 0xc0, !PT ;  /* 0x0000007004047812 */ /* 0x000fca00078ec0ff */
[----:B------:R-:W-:Y:S01]  /*6160*/  IMAD.IADD R2, R4, 0x1, R2 ;  /* 0x0000000104027824 */ /* 0x000fe200078e0202 */
[----:B------:R-:W-:Y:S06]  /*6170*/  BAR.SYNC.DEFER_BLOCKING 0x0 ;  /* 0x0000000000007b1d */ /* 0x000fec0000010000 */
[----:B------:R1:W1:Y:S04]  /*6180*/  LDSM.16.M88.4 R36, [R2+UR10] ;  /* 0x0000000a0224783b */ /* 0x0002680008000200 */
[----:B--2---:R2:W1:Y:S04]  /*6190*/  LDSM.16.M88.4 R40, [R2+UR10+0x800] ;  /* 0x0008000a0228783b */ /* 0x0044680008000200 */
[----:B---3--:R2:W3:Y:S04]  /*61a0*/  LDSM.16.M88.4 R164, [R2+UR10+0x1000] ;  /* 0x0010000a02a4783b */ /* 0x0084e80008000200 */
[----:B------:R2:W1:Y:S04]  /*61b0*/  LDSM.16.M88.4 R44, [R2+UR10+0x1800] ;  /* 0x0018000a022c783b */ /* 0x0004680008000200 */
[----:B----4-:R2:W4:Y:S04]  /*61c0*/  LDSM.16.M88.4 R160, [R2+UR10+0x2000] ;  /* 0x0020000a02a0783b */ /* 0x0105280008000200 */
[----:B------:R2:W1:Y:S04]  /*61d0*/  LDSM.16.M88.4 R48, [R2+UR10+0x2800] ;  /* 0x0028000a0230783b */ /* 0x0004680008000200 */
[----:B-----5:R2:W1:Y:S04]  /*61e0*/  LDSM.16.M88.4 R156, [R2+UR10+0x3000] ;  /* 0x0030000a029c783b */ /* 0x0204680008000200 */
[----:B------:R2:W1:Y:S04]  /*61f0*/  LDSM.16.M88.4 R52, [R2+UR10+0x3800] ;  /* 0x0038000a0234783b */ /* 0x0004680008000200 */
[----:B------:R2:W1:Y:S04]  /*6200*/  LDSM.16.M88.4 R152, [R2+UR10+0x4000] ;  /* 0x0040000a0298783b */ /* 0x0004680008000200 */
[----:B------:R2:W1:Y:S04]  /*6210*/  LDSM.16.M88.4 R56, [R2+UR10+0x4800] ;  /* 0x0048000a0238783b */ /* 0x0004680008000200 */
[----:B------:R2:W1:Y:S04]  /*6220*/  LDSM.16.M88.4 R148, [R2+UR10+0x5000] ;  /* 0x0050000a0294783b */ /* 0x0004680008000200 */
[----:B------:R2:W1:Y:S04]  /*6230*/  LDSM.16.M88.4 R60, [R2+UR10+0x5800] ;  /* 0x0058000a023c783b */ /* 0x0004680008000200 */
[----:B------:R2:W1:Y:S04]  /*6240*/  LDSM.16.M88.4 R144, [R2+UR10+0x6000] ;  /* 0x0060000a0290783b */ /* 0x0004680008000200 */
[----:B------:R2:W1:Y:S04]  /*6250*/  LDSM.16.M88.4 R64, [R2+UR10+0x6800] ;  /* 0x0068000a0240783b */ /* 0x0004680008000200 */
[----:B------:R2:W1:Y:S04]  /*6260*/  LDSM.16.M88.4 R140, [R2+UR10+0x7000] ;  /* 0x0070000a028c783b */ /* 0x0004680008000200 */
[----:B------:R2:W1:Y:S01]  /*6270*/  LDSM.16.M88.4 R136, [R2+UR10+0x7800] ;  /* 0x0078000a0288783b */ /* 0x0004620008000200 */
[----:B---34-:R-:W-:Y:S05]  /*6280*/  @!P3 BRA `(.L_x_6) ;  /* 0x000000040004b947 */ /* 0x018fea0003800000 */
[----:B-1----:R-:W-:Y:S01]  /*6290*/  IMAD.MOV.U32 R4, RZ, RZ, R36 ;  /* 0x000000ffff047224 */ /* 0x002fe200078e0024 */
[----:B------:R-:W-:Y:S01]  /*62a0*/  MOV R26, R60 ;  /* 0x0000003c001a7202 */ /* 0x000fe20000000f00 */
[----:B------:R-:W-:Y:S01]  /*62b0*/  IMAD.MOV.U32 R36, RZ, RZ, R37 ;  /* 0x000000ffff247224 */ /* 0x000fe200078e0025 */
[----:B------:R-:W-:Y:S01]  /*62c0*/  MOV R9, R166 ;  /* 0x000000a600097202 */ /* 0x000fe20000000f00 */
[----:B------:R-:W-:Y:S01]  /*62d0*/  IMAD.MOV.U32 R37, RZ, RZ, R39 ;  /* 0x000000ffff257224 */ /* 0x000fe200078e0027 */
[----:B------:R-:W-:Y:S01]  /*62e0*/  MOV R60, R145 ;  /* 0x00000091003c7202 */ /* 0x000fe20000000f00 */
[----:B------:R-:W-:Y:S01]  /*62f0*/  IMAD.MOV.U32 R39, RZ, RZ, R43 ;  /* 0x000000ffff277224 */ /* 0x000fe200078e002b */
[----:B------:R-:W-:Y:S01]  /*6300*/  MOV R43, R47 ;  /* 0x0000002f002b7202 */ /* 0x000fe20000000f00 */
[----:B------:R-:W-:Y:S02]  /*6310*/  IMAD.MOV.U32 R47, RZ, RZ, R51 ;  /* 0x000000ffff2f7224 */ /* 0x000fe400078e0033 */
[----:B------:R-:W-:-:S02]  /*6320*/  IMAD.MOV.U32 R51, RZ, RZ, R55 ;  /* 0x000000ffff337224 */ /* 0x000fc400078e0037 */
[----:B------:R-:W-:Y:S02]  /*6330*/  IMAD.MOV.U32 R55, RZ, RZ, R59 ;  /* 0x000000ffff377224 */ /* 0x000fe400078e003b */
[----:B------:R-:W-:Y:S02]  /*6340*/  IMAD.MOV.U32 R5, RZ, RZ, R38 ;  /* 0x000000ffff057224 */ /* 0x000fe400078e0026 */
[----:B------:R-:W-:Y:S02]  /*6350*/  IMAD.MOV.U32 R7, RZ, RZ, R42 ;  /* 0x000000ffff077224 */ /* 0x000fe400078e002a */
[----:B------:R-:W-:Y:S02]  /*6360*/  IMAD.MOV.U32 R11, RZ, RZ, R46 ;  /* 0x000000ffff0b7224 */ /* 0x000fe400078e002e */
        /* <DEDUP_REMOVED lines=49> */
[----:B------:R-:W-:-:S04]  /*6680*/  IMAD.MOV.U32 R67, RZ, RZ, R139 ;  /* 0x000000ffff437224 */ /* 0x000fc800078e008b */
[----:B------:R3:W-:Y:S03]  /*6690*/  STTM.x64 tmem[UR11+0x100], R4 ;  /* 0x00010004000079ed */ /* 0x0007e6000834000b */
.L_x_6:
[----:B-1----:R-:W1:Y:S01]  /*66a0*/  LDC R136, c[0x0][0x3a0] ;  /* 0x0000e800ff887b82 */ /* 0x002e620000000800 */
[C---:B------:R-:W-:Y:S01]  /*66b0*/  IMAD.SHL.U32 R137, R215.reuse, 0x4, RZ ;  /* 0x00000004d7897824 */ /* 0x040fe200078e00ff */
[----:B---3--:R-:W-:Y:S01]  /*66c0*/  SHF.R.S32.HI R4, RZ, 0x1f, R215 ;  /* 0x0000001fff047819 */ /* 0x008fe200000114d7 */
[----:B------:R-:W3:Y:S01]  /*66d0*/  FENCE.VIEW.ASYNC.T ;  /* 0x00000000000073c6 */ /* 0x000ee20000000200 */
[----:B------:R-:W-:Y:S02]  /*66e0*/  UIADD3 UR20, UPT, UPT, UR15, 0x100, URZ ;  /* 0x000001000f147890 */ /* 0x000fe4000fffe0ff */
[----:B------:R-:W-:Y:S01]  /*66f0*/  SHF.L.U64.HI R69, R215, 0x2, R4 ;  /* 0x00000002d7457819 */ /* 0x000fe20000010204 */
[----:B------:R4:W-:Y:S01]  /*6700*/  STL [R1+0x54], R137 ;  /* 0x0000548901007387 */ /* 0x0009e20000100800 */
[----:B---3--:R-:W-:Y:S01]  /*6710*/  BAR.SYNC.DEFER_BLOCKING 0x0 ;  /* 0x0000000000007b1d */ /* 0x008fe20000010000 */
[-C--:B------:R-:W-:Y:S02]  /*6720*/  IADD3 R6, P0, PT, R238, R137.reuse, RZ ;  /* 0x00000089ee067210 */ /* 0x080fe40007f1e0ff */
[----:B------:R-:W-:-:S02]  /*6730*/  IADD3 R16, P6, PT, R222, R137, RZ ;  /* 0x00000089de107210 */ /* 0x000fc40007fde0ff */
[----:B------:R-:W-:-:S03]  /*6740*/  IADD3 R8, P2, PT, R236, R137, RZ ;  /* 0x00000089ec087210 */ /* 0x000fc60007f5e0ff */
[----:B------:R-:W3:Y:S01]  /*6750*/  LDC R138, c[0x0][0x3a0] ;  /* 0x0000e800ff8a7b82 */ /* 0x000ee20000000800 */
[-C--:B------:R-:W-:Y:S01]  /*6760*/  IADD3 R14, P3, PT, R226, R137.reuse, RZ ;  /* 0x00000089e20e7210 */ /* 0x080fe20007f7e0ff */
[--C-:B------:R-:W-:Y:S01]  /*6770*/  IMAD.X R17, R223, 0x1, R69.reuse, P6 ;  /* 0x00000001df117824 */ /* 0x100fe200030e0645 */
[-C--:B------:R-:W-:Y:S01]  /*6780*/  IADD3 R24, P6, PT, R84, R137.reuse, RZ ;  /* 0x0000008954187210 */ /* 0x080fe20007fde0ff */
[--C-:B------:R-:W-:Y:S01]  /*6790*/  IMAD.X R9, R237, 0x1, R69.reuse, P2 ;  /* 0x00000001ed097824 */ /* 0x100fe200010e0645 */
[-C--:B------:R-:W-:Y:S01]  /*67a0*/  IADD3 R12, P2, PT, R230, R137.reuse, RZ ;  /* 0x00000089e60c7210 */ /* 0x080fe20007f5e0ff */
[--C-:B------:R-:W-:Y:S01]  /*67b0*/  IMAD.X R15, R227, 0x1, R69.reuse, P3 ;  /* 0x00000001e30f7824 */ /* 0x100fe200018e0645 */
[-C--:B------:R-:W-:Y:S01]  /*67c0*/  IADD3 R22, P3, PT, R80, R137.reuse, RZ ;  /* 0x0000008950167210 */ /* 0x080fe20007f7e0ff */
[----:B-1----:R-:W-:Y:S02]  /*67d0*/  VIADD R7, R136, 0xffffffbf ;  /* 0xffffffbf88077836 */ /* 0x002fe40000000000 */
[--C-:B------:R-:W-:Y:S01]  /*67e0*/  IMAD.X R25, R85, 0x1, R69.reuse, P6 ;  /* 0x0000000155197824 */ /* 0x100fe200030e0645 */
[-C--:B------:R-:W-:Y:S01]  /*67f0*/  IADD3 R30, P6, PT, R100, R137.reuse, RZ ;  /* 0x00000089641e7210 */ /* 0x080fe20007fde0ff */
[--C-:B------:R-:W-:Y:S01]  /*6800*/  IMAD.X R13, R231, 0x1, R69.reuse, P2 ;  /* 0x00000001e70d7824 */ /* 0x100fe200010e0645 */
[----:B------:R-:W-:Y:S01]  /*6810*/  ISETP.GE.U32.AND P5, PT, R7, 0x7fffffa0, PT ;  /* 0x7fffffa00700780c */ /* 0x000fe20003fa6070 */
[--C-:B------:R-:W-:Y:S01]  /*6820*/  IMAD.X R7, R239, 0x1, R69.reuse, P0 ;  /* 0x00000001ef077824 */ /* 0x100fe200000e0645 */
[-C--:B------:R-:W-:Y:S01]  /*6830*/  IADD3 R10, P0, PT, R234, R137.reuse, RZ ;  /* 0x00000089ea0a7210 */ /* 0x080fe20007f1e0ff */
[--C-:B------:R-:W-:Y:S01]  /*6840*/  IMAD.X R31, R101, 0x1, R69.reuse, P6 ;  /* 0x00000001651f7824 */ /* 0x100fe200030e0645 */
[-C--:B------:R-:W-:Y:S01]  /*6850*/  IADD3 R34, P6, PT, R104, R137.reuse, RZ ;  /* 0x0000008968227210 */ /* 0x080fe20007fde0ff */
[--C-:B------:R-:W-:Y:S01]  /*6860*/  IMAD.X R23, R81, 0x1, R69.reuse, P3 ;  /* 0x0000000151177824 */ /* 0x100fe200018e0645 */
[-C--:B------:R-:W-:Y:S01]  /*6870*/  IADD3 R20, P2, PT, R76, R137.reuse, RZ ;  /* 0x000000894c147210 */ /* 0x080fe20007f5e0ff */
[--C-:B------:R-:W-:Y:S01]  /*6880*/  IMAD.X R11, R235, 0x1, R69.reuse, P0 ;  /* 0x00000001eb0b7824 */ /* 0x100fe200000e0645 */
[-C--:B------:R-:W-:Y:S01]  /*6890*/  IADD3 R18, P0, PT, R70, R137.reuse, RZ ;  /* 0x0000008946127210 */ /* 0x080fe20007f1e0ff */
[--C-:B------:R-:W-:Y:S01]  /*68a0*/  IMAD.X R35, R105, 0x1, R69.reuse, P6 ;  /* 0x0000000169237824 */ /* 0x100fe200030e0645 */
[----:B------:R-:W-:Y:S01]  /*68b0*/  IADD3 R38, P6, PT, R108, R137, RZ ;  /* 0x000000896c267210 */ /* 0x000fe20007fde0ff */
[--C-:B------:R-:W-:Y:S01]  /*68c0*/  IMAD.X R21, R77, 0x1, R69.reuse, P2 ;  /* 0x000000014d157824 */ /* 0x100fe200010e0645 */
[----:B------:R-:W-:Y:S01]  /*68d0*/  IADD3.X R19, PT, PT, R71, R69, RZ, P0, !PT ;  /* 0x0000004547137210 */ /* 0x000fe200007fe4ff */
[----:B---3--:R-:W-:Y:S01]  /*68e0*/  VIADD R138, R138, 0x1f ;  /* 0x0000001f8a8a7836 */ /* 0x008fe20000000000 */
[-C--:B------:R-:W-:Y:S01]  /*68f0*/  IADD3 R26, P0, PT, R88, R137.reuse, RZ ;  /* 0x00000089581a7210 */ /* 0x080fe20007f1e0ff */
[--C-:B------:R-:W-:Y:S01]  /*6900*/  IMAD.X R39, R109, 0x1, R69.reuse, P6 ;  /* 0x000000016d277824 */ /* 0x100fe200030e0645 */
[-C--:B------:R-:W-:Y:S01]  /*6910*/  IADD3 R28, P3, PT, R96, R137.reuse, RZ ;  /* 0x00000089601c7210 */ /* 0x080fe20007f7e0ff */
[----:B------:R-:W-:Y:S01]  /*6920*/  VIADD R5, R136, 0xffffffbe ;  /* 0xffffffbe88057836 */ /* 0x000fe20000000000 */
        /* <DEDUP_REMOVED lines=17> */
[----:B------:R-:W-:Y:S01]  /*6a40*/  IMAD.X R55, R117, 0x1, R69, P6 ;  /* 0x0000000175377824 */ /* 0x000fe200030e0645 */
[----:B------:R-:W-:-:S02]  /*6a50*/  IADD3.X R53, PT, PT, R83, R69, RZ, P0, !PT ;  /* 0x0000004553357210 */ /* 0x000fc400007fe4ff */
[-C--:B------:R-:W-:Y:S01]  /*6a60*/  IADD3 R64, P0, PT, R94, R137.reuse, RZ ;  /* 0x000000895e407210 */ /* 0x080fe20007f1e0ff */
[--C-:B------:R-:W-:Y:S01]  /*6a70*/  IMAD.X R51, R79, 0x1, R69.reuse, P3 ;  /* 0x000000014f337824 */ /* 0x100fe200018e0645 */
[-C--:B------:R-:W-:Y:S02]  /*6a80*/  IADD3 R48, P2, PT, R74, R137.reuse, RZ ;  /* 0x000000894a307210 */ /* 0x080fe40007f5e0ff */
        /* <DEDUP_REMOVED lines=16> */
[----:B------:R-:W-:Y:S01]  /*6b90*/  ISETP.NE.U32.AND P0, PT, RZ, UR7, PT ;  /* 0x00000007ff007c0c */ /* 0x000fe2000bf05070 */
[----:B------:R-:W-:Y:S01]  /*6ba0*/  IMAD.X R63, R103, 0x1, R69, P3 ;  /* 0x00000001673f7824 */ /* 0x000fe200018e0645 */
[----:B------:R-:W-:-:S02]  /*6bb0*/  IADD3 R60, P2, PT, R98, R137, RZ ;  /* 0x00000089623c7210 */ /* 0x000fc40007f5e0ff */
[----:B------:R-:W-:Y:S02]  /*6bc0*/  IADD3 R78, P3, PT, R114, R137, RZ ;  /* 0x00000089724e7210 */ /* 0x000fe40007f7e0ff */
[----:B------:R-:W-:Y:S01]  /*6bd0*/  IADD3.X R87, PT, PT, R129, R69, RZ, P6, !PT ;  /* 0x0000004581577210 */ /* 0x000fe200037fe4ff */
[--C-:B------:R-:W-:Y:S01]  /*6be0*/  IMAD.X R61, R99, 0x1, R69.reuse, P2 ;  /* 0x00000001633d7824 */ /* 0x100fe200010e0645 */
[----:B------:R-:W-:Y:S01]  /*6bf0*/  ISETP.LT.OR P6, PT, R138, 0x20, P0 ;  /* 0x000000208a00780c */ /* 0x000fe200007c1670 */
[----:B------:R-:W-:Y:S01]  /*6c00*/  IMAD.X R79, R115, 0x1, R69, P3 ;  /* 0x00000001734f7824 */ /* 0x000fe200018e0645 */
[----:B------:R-:W-:Y:S01]  /*6c10*/  ISETP.GE.U32.AND P4, PT, R5, 0x7fffff9f, PT ;  /* 0x7fffff9f0500780c */ /* 0x000fe20003f86070 */
[----:B------:R-:W-:Y:S01]  /*6c20*/  VIADD R5, R136, 0xffffffbd ;  /* 0xffffffbd88057836 */ /* 0x000fe20000000000 */
[-C--:B------:R-:W-:Y:S02]  /*6c30*/  IADD3 R76, P2, PT, R110, R137.reuse, RZ ;  /* 0x000000896e4c7210 */ /* 0x080fe40007f5e0ff */
[----:B------:R-:W-:-:S03]  /*6c40*/  IADD3 R84, P3, PT, R122, R137, RZ ;  /* 0x000000897a547210 */ /* 0x000fc60007f7e0ff */
[--C-:B------:R-:W-:Y:S01]  /*6c50*/  IMAD.X R77, R111, 0x1, R69.reuse, P2 ;  /* 0x000000016f4d7824 */ /* 0x100fe200010e0645 */
[----:B------:R-:W-:Y:S01]  /*6c60*/  ISETP.GE.U32.AND P2, PT, R5, 0x7fffff9e, PT ;  /* 0x7fffff9e0500780c */ /* 0x000fe20003f46070 */
[----:B------:R-:W-:Y:S01]  /*6c70*/  IMAD.X R85, R123, 0x1, R69, P3 ;  /* 0x000000017b557824 */ /* 0x000fe200018e0645 */
[----:B------:R-:W-:Y:S01]  /*6c80*/  IADD3 R88, P3, PT, R126, R137, RZ ;  /* 0x000000897e587210 */ /* 0x000fe20007f7e0ff */
[----:B------:R-:W-:-:S04]  /*6c90*/  VIADD R5, R136, 0xffffffbc ;  /* 0xffffffbc88057836 */ /* 0x000fc80000000000 */
[----:B------:R-:W-:Y:S01]  /*6ca0*/  IMAD.X R89, R127, 0x1, R69, P3 ;  /* 0x000000017f597824 */ /* 0x000fe200018e0645 */
[----:B------:R-:W-:Y:S01]  /*6cb0*/  ISETP.GE.U32.AND P3, PT, R5, 0x7fffff9d, PT ;  /* 0x7fffff9d0500780c */ /* 0x000fe20003f66070 */
[----:B----4-:R-:W-:-:S12]  /*6cc0*/  @P6 BRA `(.L_x_7) ;  /* 0x0000000000c46947 */ /* 0x010fd80003800000 */
[----:B------:R-:W-:Y:S01]  /*6cd0*/  UIADD3 UR5, UPT, UPT, UR10, 0x10000, URZ ;  /* 0x000100000a057890 */ /* 0x000fe2000fffe0ff */
[----:B------:R-:W-:Y:S01]  /*6ce0*/  UMOV UR4, URZ ;  /* 0x000000ff00047c82 */ /* 0x000fe20008000000 */
[----:B------:R-:W-:Y:S02]  /*6cf0*/  UIADD3 UR8, UPT, UPT, UR15, 0x108, URZ ;  /* 0x000001080f087890 */ /* 0x000fe4000fffe0ff */
[----:B------:R-:W-:Y:S02]  /*6d00*/  USHF.R.U32.HI UR5, URZ, 0x4, UR5 ;  /* 0x00000004ff057899 */ /* 0x000fe40008011605 */
[----:B------:R-:W-:Y:S02]  /*6d10*/  UIADD3 UR9, UPT, UPT, UR15, 0x110, URZ ;  /* 0x000001100f097890 */ /* 0x000fe4000fffe0ff */
[----:B------:R-:W-:Y:S02]  /*6d20*/  USGXT.U32 UR6, UR5, 0xe ;  /* 0x0000000e0506789a */ /* 0x000fe40008000000 */
[----:B------:R-:W-:-:S02]  /*6d30*/  UIADD3 UR13, UPT, UPT, UR15, 0x118, URZ ;  /* 0x000001180f0d7890 */ /* 0x000fc4000fffe0ff */
[----:B------:R-:W-:Y:S02]  /*6d40*/  UIADD3 UR28, UP1, UPT, UR6, 0x2, URZ ;  /* 0x00000002061c7890 */ /* 0x000fe4000ff3e0ff */
[----:B------:R-:W-:Y:S02]  /*6d50*/  UIADD3 UR14, UPT, UPT, UR15, 0x80, URZ ;  /* 0x000000800f0e7890 */ /* 0x000fe4000fffe0ff */
[----:B------:R-:W-:Y:S02]  /*6d60*/  UIADD3.X UR29, UPT, UPT, UR4, 0x40004040, URZ, UP1, !UPT ;  /* 0x40004040041d7890 */ /* 0x000fe40008ffe4ff */
[----:B------:R-:W-:Y:S02]  /*6d70*/  UIADD3 UR21, UPT, UPT, UR15, 0x120, URZ ;  /* 0x000001200f157890 */ /* 0x000fe4000fffe0ff */
[----:B------:R-:W-:Y:S02]  /*6d80*/  UIADD3.64 UR16, UPT, UPT, UR28, 0x2, URZ ;  /* 0x000000021c107897 */ /* 0x000fe4000fffe0ff */
[----:B------:R-:W-:-:S02]  /*6d90*/  UIADD3.64 UR22, UPT, UPT, UR28, 0x4, URZ ;  /* 0x000000041c167897 */ /* 0x000fc4000fffe0ff */
[----:B------:R-:W-:Y:S02]  /*6da0*/  UIADD3 UR27, UPT, UPT, UR15, 0x80, URZ ;  /* 0x000000800f1b7890 */ /* 0x000fe4000fffe0ff */
[----:B------:R-:W-:Y:S02]  /*6db0*/  UIADD3 UR24, UPT, UPT, UR15, 0x128, URZ ;  /* 0x000001280f187890 */ /* 0x000fe4000fffe0ff */
[----:B------:R-:W-:Y:S02]  /*6dc0*/  UIADD3 UR42, UPT, UPT, UR15, 0x80, URZ ;  /* 0x000000800f2a7890 */ /* 0x000fe4000fffe0ff */
[----:B------:R-:W-:Y:S01]  /*6dd0*/  UIADD3 UR25, UPT, UPT, UR15, 0x130, URZ ;  /* 0x000001300f197890 */ /* 0x000fe2000fffe0ff */
[----:B------:R-:W-:Y:S01]  /*6de0*/  UMOV UR30, 0x0 ;  /* 0x00000000001e7882 */ /* 0x000fe20000000000 */
[----:B------:R-:W-:Y:S01]  /*6df0*/  UMOV UR31, 0x8200910 ;  /* 0x08200910001f7882 */ /* 0x000fe20000000000 */
[----:B------:R-:W-:Y:S02]  /*6e00*/  UIADD3 UR43, UPT, UPT, UR15, 0x80, URZ ;  /* 0x000000800f2b7890 */ /* 0x000fe4000fffe0ff */
[----:B------:R-:W-:Y:S01]  /*6e10*/  UIADD3 UR26, UPT, UPT, UR15, 0x138, URZ ;  /* 0x000001380f1a7890 */ /* 0x000fe2000fffe0ff */
[----:B------:R-:W-:Y:S01]  /*6e20*/  UMOV UR7, 0x40004040 ;  /* 0x4000404000077882 */ /* 0x000fe20000000000 */
[----:B------:R-:W-:Y:S01]  /*6e30*/  UMOV UR32, 0x0 ;  /* 0x0000000000207882 */ /* 0x000fe20000000000 */
[----:B------:R-:W-:Y:S01]  /*6e40*/  UMOV UR33, 0x8200910 ;  /* 0x0820091000217882 */ /* 0x000fe20000000000 */
[----:B------:R-:W-:Y:S01]  /*6e50*/  UMOV UR34, 0x0 ;  /* 0x0000000000227882 */ /* 0x000fe20000000000 */
[----:B------:R-:W-:Y:S01]  /*6e60*/  UMOV UR35, 0x8200910 ;  /* 0x0820091000237882 */ /* 0x000fe20000000000 */
[----:B------:R1:W-:Y:S01]  /*6e70*/  UTCHMMA tmem[UR20], gdesc[UR6], tmem[UR15], tmem[UR30], idesc[UR31], !UPT ;  /* 0x00ff1e06140079ea */ /* 0x0003e2000f80000f */
[----:B------:R-:W-:Y:S01]  /*6e80*/  UMOV UR36, 0x0 ;  /* 0x0000000000247882 */ /* 0x000fe20000000000 */
[----:B------:R-:W-:Y:S01]  /*6e90*/  UMOV UR37, 0x8200910 ;  /* 0x0820091000257882 */ /* 0x000fe20000000000 */
[----:B------:R1:W-:Y:S01]  /*6ea0*/  UTCHMMA tmem[UR8], gdesc[UR28], tmem[UR15], tmem[UR32], idesc[UR33], UPT ;  /* 0x00ff201c080079ea */ /* 0x0003e2000b80000f */
        /* <DEDUP_REMOVED lines=8> */
[----:B------:R-:W-:Y:S01]  /*6f30*/  UMOV UR4, UR12 ;  /* 0x0000000c00047c82 */ /* 0x000fe20008000000 */
[----:B------:R-:W-:Y:S01]  /*6f40*/  UMOV UR5, URZ ;  /* 0x000000ff00057c82 */ /* 0x000fe20008000000 */
[----:B------:R1:W-:Y:S01]  /*6f50*/  UTCHMMA tmem[UR21], gdesc[UR6], tmem[UR14], tmem[UR38], idesc[UR39], !UPT ;  /* 0x00ff2606150079ea */ /* 0x0003e2000f80000e */
[----:B------:R-:W-:Y:S01]  /*6f60*/  UMOV UR46, 0x0 ;  /* 0x00000000002e7882 */ /* 0x000fe20000000000 */
[----:B------:R-:W-:Y:S01]  /*6f70*/  UMOV UR47, 0x8200910 ;  /* 0x08200910002f7882 */ /* 0x000fe20000000000 */
[----:B------:R1:W-:Y:S01]  /*6f80*/  UTCHMMA tmem[UR24], gdesc[UR28], tmem[UR27], tmem[UR40], idesc[UR41], UPT ;  /* 0x00ff281c180079ea */ /* 0x0003e2000b80001b */
[----:B------:R-:W-:Y:S01]  /*6f90*/  UMOV UR4, UR4 ;  /* 0x0000000400047c82 */ /* 0x000fe20008000000 */
[----:B------:R1:W-:Y:S01]  /*6fa0*/  UTCHMMA tmem[UR25], gdesc[UR16], tmem[UR42], tmem[UR44], idesc[UR45], UPT ;  /* 0x00ff2c10190079ea */ /* 0x0003e2000b80002a */
[----:B------:R1:W-:Y:S01]  /*6fb0*/  UTCHMMA tmem[UR26], gdesc[UR22], tmem[UR43], tmem[UR46], idesc[UR47], UPT ;  /* 0x00ff2e161a0079ea */ /* 0x0003e2000b80002b */
[----:B------:R1:W-:Y:S01]  /*6fc0*/  UTCBAR [UR4], URZ ;  /* 0x000000ff040073e9 */ /* 0x0003e200080000ff */
[----:B------:R-:W-:Y:S01]  /*6fd0*/  NOP ;  /* 0x0000000000007918 */ /* 0x000fe20000000000 */
.L_x_7:
[----:B------:R-:W3:Y:S04]  /*6fe0*/  LDL.LU.64 R144, [R1+0xa0] ;  /* 0x0000a00001907983 */ /* 0x000ee80000300a00 */
[----:B------:R-:W4:Y:S04]  /*6ff0*/  LDL.LU.64 R118, [R1+0x8] ;  /* 0x0000080001767983 */ /* 0x000f280000300a00 */
[----:B------:R-:W5:Y:S04]  /*7000*/  LDL.LU.64 R138, [R1+0x70] ;  /* 0x00007000018a7983 */ /* 0x000f680000300a00 */
[----:B--2---:R-:W2:Y:S04]  /*7010*/  LDL.LU.64 R128, [R1+0x60] ;  /* 0x0000600001807983 */ /* 0x004ea80000300a00 */
[----:B------:R-:W3:Y:S04]  /*7020*/  LDL.LU.64 R146, [R1+0xb0] ;  /* 0x0000b00001927983 */ /* 0x000ee80000300a00 */
[----:B------:R-:W4:Y:S04]  /*7030*/  LDL.LU.64 R140, [R1+0x80] ;  /* 0x00008000018c7983 */ /* 0x000f280000300a00 */
[----:B------:R-:W4:Y:S04]  /*7040*/  LDL.LU.64 R148, [R1+0xc0] ;  /* 0x0000c00001947983 */ /* 0x000f280000300a00 */
[----:B------:R-:W4:Y:S04]  /*7050*/  LDL.LU.64 R116, [R1+0x18] ;  /* 0x0000180001747983 */ /* 0x000f280000300a00 */
[----:B------:R-:W4:Y:S04]  /*7060*/  LDL.LU.64 R120, [R1+0x28] ;  /* 0x0000280001787983 */ /* 0x000f280000300a00 */
[----:B------:R-:W4:Y:S04]  /*7070*/  LDL.LU.64 R122, [R1+0xd0] ;  /* 0x0000d000017a7983 */ /* 0x000f280000300a00 */
[----:B------:R-:W4:Y:S04]  /*7080*/  LDL.LU.64 R150, [R1+0xd8] ;  /* 0x0000d80001967983 */ /* 0x000f280000300a00 */
[----:B------:R-:W5:Y:S04]  /*7090*/  LDL.LU.64 R96, [R1+0x90] ;  /* 0x0000900001607983 */ /* 0x000f680000300a00 */
[----:B------:R-:W5:Y:S04]  /*70a0*/  LDL.LU.64 R98, [R1+0x48] ;  /* 0x0000480001627983 */ /* 0x000f680000300a00 */
[----:B------:R-:W5:Y:S01]  /*70b0*/  LDL.LU.64 R124, [R1+0x38] ;  /* 0x00003800017c7983 */ /* 0x000f620000300a00 */
[----:B------:R-:W-:-:S02]  /*70c0*/  VIADD R5, R136, 0xffffffba ;  /* 0xffffffba88057836 */ /* 0x000fc40000000000 */
[C---:B------:R-:W-:Y:S01]  /*70d0*/  VIADD R70, R136.reuse, 0xffffffa3 ;  /* 0xffffffa388467836 */ /* 0x040fe20000000000 */
[----:B------:R-:W-:Y:S06]  /*70e0*/  BAR.SYNC.DEFER_BLOCKING 0x0 ;  /* 0x0000000000007b1d */ /* 0x000fec0000010000 */
[----:B------:R-:W-:Y:S01]  /*70f0*/  @!PT LDS RZ, [RZ] ;  /* 0x00000000fffff984 */ /* 0x000fe20000000800 */
[----:B------:R-:W-:Y:S01]  /*7100*/  @!PT LDS RZ, [RZ] ;  /* 0x00000000fffff984 */ /* 0x000fe20000000800 */
[----:B------:R-:W-:Y:S01]  /*7110*/  @!PT LDS RZ, [RZ] ;  /* 0x00000000fffff984 */ /* 0x000fe20000000800 */
[----:B------:R1:W-:Y:S04]  /*7120*/  LDGSTS.E [R217], desc[UR18][R6.64], !P5 ;  /* 0x0000000006d97fae */ /* 0x0003e8000e9a1012 */
[----:B------:R1:W-:Y:S04]  /*7130*/  LDGSTS.E [R217+0x200], desc[UR18][R8.64], !P5 ;  /* 0x0020000008d97fae */ /* 0x0003e8000e9a1012 */
[----:B------:R1:W-:Y:S02]  /*7140*/  LDGSTS.E [R217+0x400], desc[UR18][R10.64], !P4 ;  /* 0x004000000ad97fae */ /* 0x0003e4000e1a1012 */
[----:B-1----:R-:W-:Y:S01]  /*7150*/  VIADD R7, R136, 0xffffffbb ;  /* 0xffffffbb88077836 */ /* 0x002fe20000000000 */
[-C--:B------:R-:W-:Y:S01]  /*7160*/  IADD3 R6, P5, PT, R130, R137.reuse, RZ ;  /* 0x0000008982067210 */ /* 0x080fe20007fbe0ff */
[----:B------:R1:W-:Y:S01]  /*7170*/  LDGSTS.E [R217+0x600], desc[UR18][R36.64], !P4 ;  /* 0x0060000024d97fae */ /* 0x0003e2000e1a1012 */
[----:B------:R-:W-:-:S02]  /*7180*/  IADD3 R8, P6, PT, R132, R137, RZ ;  /* 0x0000008984087210 */ /* 0x000fc40007fde0ff */
[----:B------:R-:W-:Y:S01]  /*7190*/  ISETP.GE.U32.AND P4, PT, R7, 0x7fffff9c, PT ;  /* 0x7fffff9c0700780c */ /* 0x000fe20003f86070 */
[--C-:B------:R-:W-:Y:S01]  /*71a0*/  IMAD.X R7, R131, 0x1, R69.reuse, P5 ;  /* 0x0000000183077824 */ /* 0x100fe200028e0645 */
[----:B------:R-:W-:Y:S01]  /*71b0*/  ISETP.GE.U32.AND P5, PT, R5, 0x7fffff9b, PT ;  /* 0x7fffff9b0500780c */ /* 0x000fe20003fa6070 */
[----:B------:R1:W-:Y:S01]  /*71c0*/  LDGSTS.E [R217+0x800], desc[UR18][R12.64], !P2 ;  /* 0x008000000cd97fae */ /* 0x0003e2000d1a1012 */
[C---:B------:R-:W-:Y:S02]  /*71d0*/  VIADD R11, R136.reuse, 0xffffffb9 ;  /* 0xffffffb9880b7836 */ /* 0x040fe40000000000 */
[C---:B------:R-:W-:Y:S01]  /*71e0*/  VIADD R5, R136.reuse, 0xffffffb8 ;  /* 0xffffffb888057836 */ /* 0x040fe20000000000 */
[----:B------:R1:W-:Y:S01]  /*71f0*/  LDGSTS.E [R217+0xa00], desc[UR18][R40.64], !P2 ;  /* 0x00a0000028d97fae */ /* 0x0003e2000d1a1012 */
[----:B------:R-:W-:Y:S01]  /*7200*/  IMAD.X R9, R133, 0x1, R69, P6 ;  /* 0x0000000185097824 */ /* 0x000fe200030e0645 */
[----:B------:R-:W-:Y:S01]  /*7210*/  ISETP.GE.U32.AND P2, PT, R11, 0x7fffff9a, PT ;  /* 0x7fffff9a0b00780c */ /* 0x000fe20003f46070 */
[----:B-1----:R-:W-:Y:S01]  /*7220*/  VIADD R36, R136, 0xffffffac ;  /* 0xffffffac88247836 */ /* 0x002fe20000000000 */
[----:B------:R1:W-:Y:S04]  /*7230*/  LDGSTS.E [R217+0xc00], desc[UR18][R14.64], !P3 ;  /* 0x00c000000ed97fae */ /* 0x0003e8000d9a1012 */
[----:B------:R-:W-:Y:S01]  /*7240*/  LDGSTS.E [R217+0xe00], desc[UR18][R42.64], !P3 ;  /* 0x00e000002ad97fae */ /* 0x000fe2000d9a1012 */
[----:B------:R-:W-:-:S02]  /*7250*/  IADD3 R10, P3, PT, R134, R137, RZ ;  /* 0x00000089860a7210 */ /* 0x000fc40007f7e0ff */
[-C--:B------:R-:W-:Y:S01]  /*7260*/  IADD3 R12, P6, PT, R168, R137.reuse, RZ ;  /* 0x00000089a80c7210 */ /* 0x080fe20007fde0ff */
[----:B------:R1:W-:Y:S01]  /*7270*/  LDGSTS.E [R217+0x1000], desc[UR18][R16.64], !P4 ;  /* 0x0100000010d97fae */ /* 0x0003e2000e1a1012 */
[C---:B------:R-:W-:Y:S02]  /*7280*/  VIADD R41, R136.reuse, 0xffffffa8 ;  /* 0xffffffa888297836 */ /* 0x040fe40000000000 */
[--C-:B------:R-:W-:Y:S01]  /*7290*/  IMAD.X R11, R135, 0x1, R69.reuse, P3 ;  /* 0x00000001870b7824 */ /* 0x100fe200018e0645 */
[----:B------:R-:W-:Y:S01]  /*72a0*/  LDGSTS.E [R217+0x1200], desc[UR18][R44.64], !P4 ;  /* 0x012000002cd97fae */ /* 0x000fe2000e1a1012 */
[C---:B-1----:R-:W-:Y:S01]  /*72b0*/  VIADD R15, R136.reuse, 0xffffffb7 ;  /* 0xffffffb7880f7836 */ /* 0x042fe20000000000 */
[----:B------:R-:W-:Y:S01]  /*72c0*/  ISETP.GE.U32.AND P3, PT, R5, 0x7fffff99, PT ;  /* 0x7fffff990500780c */ /* 0x000fe20003f66070 */
[----:B------:R-:W-:Y:S01]  /*72d0*/  VIADD R5, R136, 0xffffffb6 ;  /* 0xffffffb688057836 */ /* 0x000fe20000000000 */
[-C--:B------:R-:W-:Y:S01]  /*72e0*/  IADD3 R14, P4, PT, R170, R137.reuse, RZ ;  /* 0x00000089aa0e7210 */ /* 0x080fe20007f9e0ff */
[----:B------:R1:W-:Y:S01]  /*72f0*/  LDGSTS.E [R217+0x1400], desc[UR18][R18.64], !P5 ;  /* 0x0140000012d97fae */ /* 0x0003e2000e9a1012 */
[----:B------:R-:W-:Y:S01]  /*7300*/  IMAD.X R13, R169, 0x1, R69, P6 ;  /* 0x00000001a90d7824 */ /* 0x000fe200030e0645 */
[----:B------:R-:W-:-:S02]  /*7310*/  IADD3 R16, P6, PT, R172, R137, RZ ;  /* 0x00000089ac107210 */ /* 0x000fc40007fde0ff */
[----:B------:R1:W-:Y:S01]  /*7320*/  LDGSTS.E [R217+0x1600], desc[UR18][R48.64], !P5 ;  /* 0x0160000030d97fae */ /* 0x0003e2000e9a1012 */
[----:B------:R-:W-:Y:S01]  /*7330*/  ISETP.GE.U32.AND P5, PT, R15, 0x7fffff98, PT ;  /* 0x7fffff980f00780c */ /* 0x000fe20003fa6070 */
[--C-:B------:R-:W-:Y:S01]  /*7340*/  IMAD.X R15, R171, 0x1, R69.reuse, P4 ;  /* 0x00000001ab0f7824 */ /* 0x100fe200020e0645 */
[----:B------:R-:W-:Y:S01]  /*7350*/  ISETP.GE.U32.AND P4, PT, R5, 0x7fffff97, PT ;  /* 0x7fffff970500780c */ /* 0x000fe20003f86070 */
[----:B------:R1:W-:Y:S01]  /*7360*/  LDGSTS.E [R217+0x1800], desc[UR18][R20.64], !P2 ;  /* 0x0180000014d97fae */ /* 0x0003e2000d1a1012 */
[----:B------:R-:W-:Y:S02]  /*7370*/  IMAD.X R17, R173, 0x1, R69, P6 ;  /* 0x00000001ad117824 */ /* 0x000fe400030e0645 */
[C---:B------:R-:W-:Y:S01]  /*7380*/  VIADD R5, R136.reuse, 0xffffffb4 ;  /* 0xffffffb488057836 */ /* 0x040fe20000000000 */
[----:B------:R-:W-:Y:S01]  /*7390*/  LDGSTS.E [R217+0x1a00], desc[UR18][R50.64], !P2 ;  /* 0x01a0000032d97fae */ /* 0x000fe2000d1a1012 */
[C---:B-1----:R-:W-:Y:S02]  /*73a0*/  VIADD R19, R136.reuse, 0xffffffb5 ;  /* 0xffffffb588137836 */ /* 0x042fe40000000000 */
[C---:B------:R-:W-:Y:S01]  /*73b0*/  VIADD R45, R136.reuse, 0xffffffaa ;  /* 0xffffffaa882d7836 */ /* 0x040fe20000000000 */
[----:B------:R1:W-:Y:S01]  /*73c0*/  LDGSTS.E [R217+0x1c00], desc[UR18][R22.64], !P3 ;  /* 0x01c0000016d97fae */ /* 0x0003e2000d9a1012 */
[----:B------:R-:W-:-:S02]  /*73d0*/  IADD3 R49, PT, PT, R136, -0x55, RZ ;  /* 0xffffffab88317810 */ /* 0x000fc40007ffe0ff */
[----:B------:R-:W-:Y:S01]  /*73e0*/  ISETP.GE.U32.AND P6, PT, R19, 0x7fffff96, PT ;  /* 0x7fffff961300780c */ /* 0x000fe20003fc6070 */
[----:B------:R-:W-:Y:S01]  /*73f0*/  LDGSTS.E [R217+0x1e00], desc[UR18][R52.64], !P3 ;  /* 0x01e0000034d97fae */ /* 0x000fe2000d9a1012 */
[-C--:B------:R-:W-:Y:S02]  /*7400*/  IADD3 R18, P3, PT, R174, R137.reuse, RZ ;  /* 0x00000089ae127210 */ /* 0x080fe40007f7e0ff */
[----:B------:R-:W-:Y:S01]  /*7410*/  IADD3 R20, P2, PT, R176, R137, RZ ;  /* 0x00000089b0147210 */ /* 0x000fe20007f5e0ff */
[----:B------:R1:W-:Y:S02]  /*7420*/  LDGSTS.E [R217+0x2000], desc[UR18][R24.64], !P5 ;  /* 0x0200000018d97fae */ /* 0x0003e4000e9a1012 */
[----:B------:R-:W-:Y:S01]  /*7430*/  IMAD.X R19, R175, 0x1, R69, P3 ;  /* 0x00000001af137824 */ /* 0x000fe200018e0645 */
[----:B------:R-:W-:Y:S01]  /*7440*/  ISETP.GE.U32.AND P3, PT, R5, 0x7fffff95, PT ;  /* 0x7fffff950500780c */ /* 0x000fe20003f66070 */
[----:B------:R1:W-:Y:S01]  /*7450*/  LDGSTS.E [R217+0x2200], desc[UR18][R56.64], !P5 ;  /* 0x0220000038d97fae */ /* 0x0003e2000e9a1012 */
[----:B------:R-:W-:Y:S01]  /*7460*/  VIADD R5, R136, 0xffffffb3 ;  /* 0xffffffb388057836 */ /* 0x000fe20000000000 */
[----:B------:R-:W-:-:S02]  /*7470*/  IADD3.X R21, PT, PT, R177, R69, RZ, P2, !PT ;  /* 0x00000045b1157210 */ /* 0x000fc400017fe4ff */
[----:B------:R1:W-:Y:S02]  /*7480*/  LDGSTS.E [R217+0x2400], desc[UR18][R26.64], !P4 ;  /* 0x024000001ad97fae */ /* 0x0003e4000e1a1012 */
[----:B------:R-:W-:Y:S01]  /*7490*/  ISETP.GE.U32.AND P2, PT, R5, 0x7fffff94, PT ;  /* 0x7fffff940500780c */ /* 0x000fe20003f46070 */
[----:B------:R-:W-:Y:S01]  /*74a0*/  VIADD R5, R136, 0xffffffad ;  /* 0xffffffad88057836 */ /* 0x000fe20000000000 */
[----:B------:R-:W-:Y:S01]  /*74b0*/  LDGSTS.E [R217+0x2600], desc[UR18][R58.64], !P4 ;  /* 0x026000003ad97fae */ /* 0x000fe2000e1a1012 */
[-C--:B-1----:R-:W-:Y:S02]  /*74c0*/  IADD3 R22, P4, PT, R178, R137.reuse, RZ ;  /* 0x00000089b2167210 */ /* 0x082fe40007f9e0ff */
[-C--:B------:R-:W-:Y:S01]  /*74d0*/  IADD3 R24, P5, PT, R180, R137.reuse, RZ ;  /* 0x00000089b4187210 */ /* 0x080fe20007fbe0ff */
[----:B------:R1:W-:Y:S01]  /*74e0*/  LDGSTS.E [R217+0x2800], desc[UR18][R32.64], !P6 ;  /* 0x0280000020d97fae */ /* 0x0003e2000f1a1012 */
[----:B------:R-:W-:Y:S02]  /*74f0*/  VIADD R57, R136, 0xffffffa6 ;  /* 0xffffffa688397836 */ /* 0x000fe40000000000 */
[--C-:B------:R-:W-:Y:S01]  /*7500*/  IMAD.X R23, R179, 0x1, R69.reuse, P4 ;  /* 0x00000001b3177824 */ /* 0x100fe200020e0645 */
[----:B------:R-:W-:Y:S01]  /*7510*/  ISETP.GE.U32.AND P4, PT, R36, 0x7fffff8d, PT ;  /* 0x7fffff8d2400780c */ /* 0x000fe20003f86070 */
[--C-:B------:R-:W-:Y:S01]  /*7520*/  IMAD.X R25, R181, 0x1, R69.reuse, P5 ;  /* 0x00000001b5197824 */ /* 0x100fe200028e0645 */
[-C--:B------:R-:W-:Y:S01]  /*7530*/  IADD3 R26, P5, PT, R182, R137.reuse, RZ ;  /* 0x00000089b61a7210 */ /* 0x080fe20007fbe0ff */
[----:B------:R-:W-:Y:S01]  /*7540*/  VIADD R36, R136, 0xffffffae ;  /* 0xffffffae88247836 */ /* 0x000fe20000000000 */
[----:B------:R-:W-:Y:S01]  /*7550*/  SEL R101, RZ, 0x1, P4 ;  /* 0x00000001ff657807 */ /* 0x000fe20002000000 */
[----:B------:R-:W-:Y:S01]  /*7560*/  LDGSTS.E [R217+0x2a00], desc[UR18][R64.64], !P6 ;  /* 0x02a0000040d97fae */ /* 0x000fe2000f1a1012 */
[----:B------:R-:W-:Y:S01]  /*7570*/  ISETP.GE.U32.AND P6, PT, R5, 0x7fffff8e, PT ;  /* 0x7fffff8e0500780c */ /* 0x000fe20003fc6070 */
[--C-:B------:R-:W-:Y:S01]  /*7580*/  IMAD.X R27, R183, 0x1, R69.reuse, P5 ;  /* 0x00000001b71b7824 */ /* 0x100fe200028e0645 */
[-C--:B-1----:R-:W-:Y:S01]  /*7590*/  IADD3 R32, P4, PT, R184, R137.reuse, RZ ;  /* 0x00000089b8207210 */ /* 0x082fe20007f9e0ff */
[----:B------:R-:W-:Y:S01]  /*75a0*/  VIADD R5, R136, 0xffffffaf ;  /* 0xffffffaf88057836 */ /* 0x000fe20000000000 */
[----:B------:R-:W-:Y:S01]  /*75b0*/  ISETP.GE.U32.AND P5, PT, R36, 0x7fffff8f, PT ;  /* 0x7fffff8f2400780c */ /* 0x000fe20003fa6070 */
[----:B------:R-:W-:Y:S01]  /*75c0*/  VIADD R59, R136, 0xffffffa7 ;  /* 0xffffffa7883b7836 */ /* 0x000fe20000000000 */
[----:B------:R-:W-:Y:S01]  /*75d0*/  SEL R102, RZ, 0x1fffe, P6 ;  /* 0x0001fffeff667807 */ /* 0x000fe20003000000 */
[--C-:B------:R-:W-:Y:S01]  /*75e0*/  IMAD.X R33, R185, 0x1, R69.reuse, P4 ;  /* 0x00000001b9217824 */ /* 0x100fe200020e0645 */
[-C--:B------:R-:W-:Y:S01]  /*75f0*/  IADD3 R36, P4, PT, R186, R137.reuse, RZ ;  /* 0x00000089ba247210 */ /* 0x080fe20007f9e0ff */
[----:B------:R-:W-:Y:S01]  /*7600*/  LDGSTS.E [R217+0x2c00], desc[UR18][R28.64], !P3 ;  /* 0x02c000001cd97fae */ /* 0x000fe2000d9a1012 */
[----:B------:R-:W-:Y:S01]  /*7610*/  SEL R103, RZ, 0x4, P5 ;  /* 0x00000004ff677807 */ /* 0x000fe20002800000 */
[----:B------:R-:W-:Y:S01]  /*7620*/  IMAD.IADD R102, R101, 0x1, R102 ;  /* 0x0000000165667824 */ /* 0x000fe200078e0266 */
[-C--:B------:R-:W-:Y:S01]  /*7630*/  IADD3 R40, P5, PT, R188, R137.reuse, RZ ;  /* 0x00000089bc287210 */ /* 0x080fe20007fbe0ff */
[--C-:B------:R-:W-:Y:S01]  /*7640*/  IMAD.X R37, R187, 0x1, R69.reuse, P4 ;  /* 0x00000001bb257824 */ /* 0x100fe200020e0645 */
[----:B------:R-:W-:Y:S01]  /*7650*/  ISETP.GE.U32.AND P4, PT, R41, 0x7fffff89, PT ;  /* 0x7fffff892900780c */ /* 0x000fe20003f86070 */
[----:B------:R1:W-:Y:S01]  /*7660*/  LDGSTS.E [R217+0x2e00], desc[UR18][R60.64], !P3 ;  /* 0x02e000003cd97fae */ /* 0x0003e2000d9a1012 */
[----:B------:R-:W-:Y:S01]  /*7670*/  ISETP.GE.U32.AND P6, PT, R5, 0x7fffff90, PT ;  /* 0x7fffff900500780c */ /* 0x000fe20003fc6070 */
[--C-:B------:R-:W-:Y:S01]  /*7680*/  IMAD.X R41, R189, 0x1, R69.reuse, P5 ;  /* 0x00000001bd297824 */ /* 0x100fe200028e0645 */
[-C--:B------:R-:W-:Y:S01]  /*7690*/  IADD3 R42, P5, PT, R190, R137.reuse, RZ ;  /* 0x00000089be2a7210 */ /* 0x080fe20007fbe0ff */
[----:B------:R-:W-:Y:S01]  /*76a0*/  VIADD R5, R136, 0xffffffa9 ;  /* 0xffffffa988057836 */ /* 0x000fe20000000000 */
[----:B------:R-:W-:Y:S01]  /*76b0*/  SEL R105, RZ, 0x1, P4 ;  /* 0x00000001ff697807 */ /* 0x000fe20002000000 */
[----:B------:R-:W-:Y:S01]  /*76c0*/  LDGSTS.E [R217+0x3000], desc[UR18][R30.64], !P2 ;  /* 0x030000001ed97fae */ /* 0x000fe2000d1a1012 */
[-C--:B------:R-:W-:Y:S01]  /*76d0*/  IADD3 R44, P4, PT, R192, R137.reuse, RZ ;  /* 0x00000089c02c7210 */ /* 0x080fe20007f9e0ff */
[--C-:B------:R-:W-:Y:S01]  /*76e0*/  IMAD.X R43, R191, 0x1, R69.reuse, P5 ;  /* 0x00000001bf2b7824 */ /* 0x100fe200028e0645 */
[----:B------:R-:W-:Y:S01]  /*76f0*/  ISETP.GE.U32.AND P5, PT, R45, 0x7fffff8b, PT ;  /* 0x7fffff8b2d00780c */ /* 0x000fe20003fa6070 */
[----:B------:R2:W-:Y:S01]  /*7700*/  LDGSTS.E [R217+0x3200], desc[UR18][R62.64], !P2 ;  /* 0x032000003ed97fae */ /* 0x0005e2000d1a1012 */
[----:B------:R-:W-:Y:S01]  /*7710*/  SEL R104, RZ, 0x7fff8, P6 ;  /* 0x0007fff8ff687807 */ /* 0x000fe20003000000 */
[----:B------:R-:W-:Y:S01]  /*7720*/  IMAD.X R45, R193, 0x1, R69, P4 ;  /* 0x00000001c12d7824 */ /* 0x000fe200020e0645 */
[----:B------:R-:W-:Y:S01]  /*7730*/  ISETP.GE.U32.AND P6, PT, R5, 0x7fffff8a, PT ;  /* 0x7fffff8a0500780c */ /* 0x000fe20003fc6070 */
[C---:B------:R-:W-:Y:S01]  /*7740*/  VIADD R5, R136.reuse, 0xffffffa4 ;  /* 0xffffffa488057836 */ /* 0x040fe20000000000 */
[----:B------:R-:W-:Y:S01]  /*7750*/  SEL R106, RZ, 0x4, P5 ;  /* 0x00000004ff6a7807 */ /* 0x000fe20002800000 */
[----:B-1----:R-:W-:Y:S01]  /*7760*/  VIADD R61, R136, 0xffffffb0 ;  /* 0xffffffb0883d7836 */ /* 0x002fe20000000000 */
[----:B------:R-:W-:-:S02]  /*7770*/  IADD3 R48, P4, PT, R194, R137, RZ ;  /* 0x00000089c2307210 */ /* 0x000fc40007f9e0ff */
[-C--:B------:R-:W-:Y:S02]  /*7780*/  IADD3 R50, P5, PT, R196, R137.reuse, RZ ;  /* 0x00000089c4327210 */ /* 0x080fe40007fbe0ff */
[----:B------:R-:W-:Y:S02]  /*7790*/  SEL R107, RZ, 0x1fffe, P6 ;  /* 0x0001fffeff6b7807 */ /* 0x000fe40003000000 */
[----:B------:R-:W-:Y:S01]  /*77a0*/  ISETP.GE.U32.AND P6, PT, R49, 0x7fffff8c, PT ;  /* 0x7fffff8c3100780c */ /* 0x000fe20003fc6070 */
[--C-:B------:R-:W-:Y:S01]  /*77b0*/  IMAD.X R49, R195, 0x1, R69.reuse, P4 ;  /* 0x00000001c3317824 */ /* 0x100fe200020e0645 */
[----:B------:R-:W-:Y:S01]  /*77c0*/  ISETP.GE.U32.AND P4, PT, R5, 0x7fffff85, PT ;  /* 0x7fffff850500780c */ /* 0x000fe20003f86070 */
[----:B------:R-:W-:Y:S01]  /*77d0*/  IMAD.X R51, R197, 0x1, R69, P5 ;  /* 0x00000001c5337824 */ /* 0x000fe200028e0645 */
[----:B------:R-:W-:Y:S01]  /*77e0*/  IADD3 R52, P5, PT, R206, R137, RZ ;  /* 0x00000089ce347210 */ /* 0x000fe20007fbe0ff */
[C---:B------:R-:W-:Y:S01]  /*77f0*/  VIADD R5, R136.reuse, 0xffffffa5 ;  /* 0xffffffa588057836 */ /* 0x040fe20000000000 */
[----:B------:R-:W-:Y:S01]  /*7800*/  SEL R109, RZ, 0x1, P4 ;  /* 0x00000001ff6d7807 */ /* 0x000fe20002000000 */
[----:B------:R-:W-:Y:S01]  /*7810*/  IMAD.IADD R105, R105, 0x1, R107 ;  /* 0x0000000169697824 */ /* 0x000fe200078e026b */
[----:B------:R-:W-:Y:S01]  /*7820*/  SEL R108, RZ, 0x7fff8, P6 ;  /* 0x0007fff8ff6c7807 */ /* 0x000fe20003000000 */
[----:B------:R-:W-:Y:S01]  /*7830*/  IMAD.X R53, R207, 0x1, R69, P5 ;  /* 0x00000001cf357824 */ /* 0x000fe200028e0645 */
[----:B------:R-:W-:Y:S01]  /*7840*/  ISETP.GE.U32.AND P4, PT, R5, 0x7fffff86, PT ;  /* 0x7fffff860500780c */ /* 0x000fe20003f86070 */
[----:B------:R-:W-:Y:S01]  /*7850*/  VIADD R5, R136, 0xffffffa1 ;  /* 0xffffffa188057836 */ /* 0x000fe20000000000 */
[----:B------:R-:W-:-:S02]  /*7860*/  ISETP.GE.U32.AND P5, PT, R57, 0x7fffff87, PT ;  /* 0x7fffff873900780c */ /* 0x000fc40003fa6070 */
[-C--:B------:R-:W-:Y:S02]  /*7870*/  IADD3 R56, P6, PT, R200, R137.reuse, RZ ;  /* 0x00000089c8387210 */ /* 0x080fe40007fde0ff */
[----:B------:R-:W-:Y:S02]  /*7880*/  SEL R111, RZ, 0x1fffe, P4 ;  /* 0x0001fffeff6f7807 */ /* 0x000fe40002000000 */
[----:B------:R-:W-:Y:S01]  /*7890*/  SEL R110, RZ, 0x4, P5 ;  /* 0x00000004ff6e7807 */ /* 0x000fe20002800000 */
[----:B------:R-:W-:Y:S01]  /*78a0*/  IMAD.X R57, R201, 0x1, R69, P6 ;  /* 0x00000001c9397824 */ /* 0x000fe200030e0645 */
[-C--:B------:R-:W-:Y:S01]  /*78b0*/  IADD3 R58, P4, PT, R208, R137.reuse, RZ ;  /* 0x00000089d03a7210 */ /* 0x080fe20007f9e0ff */
[----:B------:R-:W-:Y:S01]  /*78c0*/  IMAD.IADD R109, R109, 0x1, R111 ;  /* 0x000000016d6d7824 */ /* 0x000fe200078e026f */
[----:B------:R-:W-:Y:S02]  /*78d0*/  ISETP.GE.U32.AND P5, PT, R59, 0x7fffff88, PT ;  /* 0x7fffff883b00780c */ /* 0x000fe40003fa6070 */
[----:B------:R-:W-:Y:S01]  /*78e0*/  IADD3 R64, P6, PT, R202, R137, RZ ;  /* 0x00000089ca407210 */ /* 0x000fe20007fde0ff */
[----:B------:R-:W-:Y:S01]  /*78f0*/  IMAD.X R59, R209, 0x1, R69, P4 ;  /* 0x00000001d13b7824 */ /* 0x000fe200020e0645 */
[----:B------:R-:W-:-:S02]  /*7900*/  SEL R112, RZ, 0x7fff8, P5 ;  /* 0x0007fff8ff707807 */ /* 0x000fc40002800000 */
[-C--:B------:R-:W-:Y:S01]  /*7910*/  IADD3 R90, P5, PT, R210, R137.reuse, RZ ;  /* 0x00000089d25a7210 */ /* 0x080fe20007fbe0ff */
[--C-:B------:R-:W-:Y:S01]  /*7920*/  IMAD.X R65, R203, 0x1, R69.reuse, P6 ;  /* 0x00000001cb417824 */ /* 0x100fe200030e0645 */
[----:B------:R-:W-:Y:S01]  /*7930*/  ISETP.GE.U32.AND P4, PT, R5, 0x7fffff82, PT ;  /* 0x7fffff820500780c */ /* 0x000fe20003f86070 */
[----:B------:R-:W-:Y:S01]  /*7940*/  VIADD R5, R136, 0xffffffa2 ;  /* 0xffffffa288057836 */ /* 0x000fe20000000000 */
[----:B------:R-:W-:Y:S01]  /*7950*/  IADD3 R92, P6, PT, R204, R137, RZ ;  /* 0x00000089cc5c7210 */ /* 0x000fe20007fde0ff */
[--C-:B------:R-:W-:Y:S01]  /*7960*/  IMAD.X R91, R211, 0x1, R69.reuse, P5 ;  /* 0x00000001d35b7824 */ /* 0x100fe200028e0645 */
[----:B------:R-:W-:Y:S02]  /*7970*/  SEL R113, RZ, 0x1fffe, P4 ;  /* 0x0001fffeff717807 */ /* 0x000fe40002000000 */
[----:B------:R-:W-:Y:S01]  /*7980*/  ISETP.GE.U32.AND P5, PT, R70, 0x7fffff84, PT ;  /* 0x7fffff844600780c */ /* 0x000fe20003fa6070 */
[----:B------:R-:W-:Y:S01]  /*7990*/  IMAD.SHL.U32 R70, R73, 0x4, RZ ;  /* 0x0000000449467824 */ /* 0x000fe200078e00ff */
[----:B------:R-:W-:Y:S01]  /*79a0*/  ISETP.GE.U32.AND P4, PT, R5, 0x7fffff83, PT ;  /* 0x7fffff830500780c */ /* 0x000fe20003f86070 */
[----:B------:R-:W-:Y:S01]  /*79b0*/  IMAD.X R93, R205, 0x1, R69, P6 ;  /* 0x00000001cd5d7824 */ /* 0x000fe200030e0645 */
[----:B------:R-:W-:-:S02]  /*79c0*/  SHF.R.S32.HI R5, RZ, 0x1f, R73 ;  /* 0x0000001fff057819 */ /* 0x000fc40000011449 */
[----:B------:R-:W-:Y:S02]  /*79d0*/  SEL R114, RZ, 0x4, P4 ;  /* 0x00000004ff727807 */ /* 0x000fe40002000000 */
[----:B------:R-:W-:Y:S02]  /*79e0*/  SHF.L.U64.HI R71, R73, 0x2, R5 ;  /* 0x0000000249477819 */ /* 0x000fe40000010205 */
[----:B------:R-:W-:Y:S02]  /*79f0*/  SEL R115, RZ, 0x7fff8, P5 ;  /* 0x0007fff8ff737807 */ /* 0x000fe40002800000 */
[----:B------:R-:W-:Y:S02]  /*7a00*/  LOP3.LUT R105, R105, 0x3, RZ, 0xc0, !PT ;  /* 0x0000000369697812 */ /* 0x000fe400078ec0ff */
[----:B------:R-:W-:Y:S02]  /*7a10*/  LOP3.LUT R109, R109, 0x3, RZ, 0xc0, !PT ;  /* 0x000000036d6d7812 */ /* 0x000fe400078ec0ff */
[----:B------:R-:W-:-:S02]  /*7a20*/  IADD3 R106, PT, PT, R105, R108, R106 ;  /* 0x0000006c696a7210 */ /* 0x000fc40007ffe06a */
[----:B------:R-:W-:-:S03]  /*7a30*/  IADD3 R109, PT, PT, R109, R112, R110 ;  /* 0x000000706d6d7210 */ /* 0x000fc60007ffe06e */
[----:B------:R-:W-:Y:S02]  /*7a40*/  IMAD.SHL.U32 R110, R106, 0x100, RZ ;  /* 0x000001006a6e7824 */ /* 0x000fe400078e00ff */
[----:B------:R-:W-:-:S05]  /*7a50*/  VIADD R106, R136, 0xffffffb1 ;  /* 0xffffffb1886a7836 */ /* 0x000fca0000000000 */
[----:B------:R-:W-:Y:S02]  /*7a60*/  ISETP.GE.U32.AND P3, PT, R106, 0x7fffff92, PT ;  /* 0x7fffff926a00780c */ /* 0x000fe40003f66070 */
[-C--:B--2---:R-:W-:Y:S02]  /*7a70*/  IADD3 R60, P2, PT, R128, R70.reuse, RZ ;  /* 0x00000046803c7210 */ /* 0x084fe40007f5e0ff */
[----:B---3--:R-:W-:-:S05]  /*7a80*/  IADD3 R100, P5, PT, R146, R70, RZ ;  /* 0x0000004692647210 */ /* 0x008fca0007fbe0ff */
[----:B------:R-:W-:Y:S01]  /*7a90*/  IMAD.X R101, R147, 0x1, R71, P5 ;  /* 0x0000000193657824 */ /* 0x000fe200028e0647 */
[----:B----4-:R-:W-:Y:S01]  /*7aa0*/  IADD3 R94, P4, PT, R150, R137, RZ ;  /* 0x00000089965e7210 */ /* 0x010fe20007f9e0ff */
[----:B-----5:R-:W-:Y:S01]  /*7ab0*/  IMAD.MOV.U32 R142, RZ, RZ, R96 ;  /* 0x000000ffff8e7224 */ /* 0x020fe200078e0060 */
[----:B------:R-:W-:Y:S01]  /*7ac0*/  IADD3 R96, P6, PT, R122, R70, RZ ;  /* 0x000000467a607210 */ /* 0x000fe20007fde0ff */
[----:B------:R-:W-:Y:S02]  /*7ad0*/  IMAD.MOV.U32 R143, RZ, RZ, R97 ;  /* 0x000000ffff8f7224 */ /* 0x000fe400078e0061 */
[----:B------:R-:W-:Y:S01]  /*7ae0*/  IMAD.MOV.U32 R127, RZ, RZ, R99 ;  /* 0x000000ffff7f7224 */ /* 0x000fe200078e0063 */
[----:B------:R-:W-:Y:S01]  /*7af0*/  MOV R126, R98 ;  /* 0x00000062007e7202 */ /* 0x000fe20000000f00 */
[----:B------:R-:W-:Y:S02]  /*7b00*/  IMAD.X R97, R123, 0x1, R71, P6 ;  /* 0x000000017b617824 */ /* 0x000fe400030e0647 */
[----:B------:R-:W-:-:S02]  /*7b10*/  VIADD R99, R136, 0xffffffb2 ;  /* 0xffffffb288637836 */ /* 0x000fc40000000000 */
[----:B------:R-:W-:Y:S01]  /*7b20*/  IMAD.X R95, R151, 0x1, R69, P4 ;  /* 0x00000001975f7824 */ /* 0x000fe200020e0645 */
[----:B------:R-:W-:Y:S01]  /*7b30*/  IADD3 R98, P4, PT, R148, R70, RZ ;  /* 0x0000004694627210 */ /* 0x000fe20007f9e0ff */
[----:B------:R-:W-:Y:S01]  /*7b40*/  IMAD.MOV.U32 R123, RZ, RZ, R121 ;  /* 0x000000ffff7b7224 */ /* 0x000fe200078e0079 */
[----:B------:R-:W-:Y:S01]  /*7b50*/  ISETP.GE.U32.AND P6, PT, R99, 0x7fffff93, PT ;  /* 0x7fffff936300780c */ /* 0x000fe20003fc6070 */
[----:B------:R-:W-:Y:S02]  /*7b60*/  IMAD.MOV.U32 R121, RZ, RZ, R117 ;  /* 0x000000ffff797224 */ /* 0x000fe400078e0075 */
[----:B------:R-:W-:Y:S02]  /*7b70*/  VIADD R117, R136, 0xffffffa0 ;  /* 0xffffffa088757836 */ /* 0x000fe40000000000 */
[----:B------:R-:W-:Y:S02]  /*7b80*/  IMAD.X R99, R149, 0x1, R71, P4 ;  /* 0x0000000195637824 */ /* 0x000fe400020e0647 */
[----:B------:R-:W-:Y:S01]  /*7b90*/  IMAD.MOV.U32 R122, RZ, RZ, R120 ;  /* 0x000000ffff7a7224 */ /* 0x000fe200078e0078 */
[----:B------:R-:W-:Y:S01]  /*7ba0*/  ISETP.GE.U32.AND P4, PT, R117, 0x7fffff81, PT ;  /* 0x7fffff817500780c */ /* 0x000fe20003f86070 */
[----:B------:R-:W-:Y:S01]  /*7bb0*/  IMAD.MOV.U32 R120, RZ, RZ, R116 ;  /* 0x000000ffff787224 */ /* 0x000fe200078e0074 */
[----:B------:R-:W-:-:S02]  /*7bc0*/  LOP3.LUT R116, R102, 0x3, RZ, 0xc0, !PT ;  /* 0x0000000366747812 */ /* 0x000fc400078ec0ff */
[----:B------:R-:W-:Y:S01]  /*7bd0*/  SEL R107, RZ, 0x1, P4 ;  /* 0x00000001ff6b7807 */ /* 0x000fe20002000000 */
[----:B------:R1:W-:Y:S01]  /*7be0*/  LDGSTS.E [R217+0x3400], desc[UR18][R34.64], !P6 ;  /* 0x0340000022d97fae */ /* 0x0003e2000f1a1012 */
[----:B------:R-:W-:Y:S02]  /*7bf0*/  IADD3 R102, P5, PT, R144, R70, RZ ;  /* 0x0000004690667210 */ /* 0x000fe40007fbe0ff */
[----:B------:R-:W-:Y:S01]  /*7c00*/  IADD3 R107, PT, PT, R107, R113, RZ ;  /* 0x000000716b6b7210 */ /* 0x000fe20007ffe0ff */
[----:B------:R-:W-:Y:S01]  /*7c10*/  LDGSTS.E [R217+0x3600], desc[UR18][R74.64], !P6 ;  /* 0x036000004ad97fae */ /* 0x000fe2000f1a1012 */
[----:B------:R-:W-:Y:S01]  /*7c20*/  IADD3 R116, PT, PT, R116, R104, R103 ;  /* 0x0000006874747210 */ /* 0x000fe20007ffe067 */
[----:B------:R-:W-:Y:S01]  /*7c30*/  IMAD.X R103, R145, 0x1, R71, P5 ;  /* 0x0000000191677824 */ /* 0x000fe200028e0647 */
[----:B------:R-:W-:Y:S01]  /*7c40*/  LOP3.LUT R107, R107, 0x3, RZ, 0xc0, !PT ;  /* 0x000000036b6b7812 */ /* 0x000fe200078ec0ff */
[----:B------:R2:W-:Y:S01]  /*7c50*/  LDGSTS.E [R217+0x3800], desc[UR18][R38.64], !P3 ;  /* 0x0380000026d97fae */ /* 0x0005e2000d9a1012 */
[----:B------:R-:W-:-:S02]  /*7c60*/  IADD3 R104, P5, PT, R142, R70, RZ ;  /* 0x000000468e687210 */ /* 0x000fc40007fbe0ff */
[----:B------:R-:W-:Y:S01]  /*7c70*/  IADD3 R107, PT, PT, R107, R115, R114 ;  /* 0x000000736b6b7210 */ /* 0x000fe20007ffe072 */
[----:B------:R-:W-:Y:S01]  /*7c80*/  LDGSTS.E [R217+0x3a00], desc[UR18][R76.64], !P3 ;  /* 0x03a000004cd97fae */ /* 0x000fe2000d9a1012 */
[-C--:B------:R-:W-:Y:S01]  /*7c90*/  IADD3 R62, P6, PT, R124, R70.reuse, RZ ;  /* 0x000000467c3e7210 */ /* 0x080fe20007fde0ff */
[----:B------:R-:W-:Y:S01]  /*7ca0*/  IMAD.X R105, R143, 0x1, R71, P5 ;  /* 0x000000018f697824 */ /* 0x000fe200028e0647 */
[----:B------:R-:W-:Y:S02]  /*7cb0*/  LOP3.LUT R108, R107, 0xf, RZ, 0xc0, !PT ;  /* 0x0000000f6b6c7812 */ /* 0x000fe400078ec0ff */
[----:B------:R-:W-:Y:S02]  /*7cc0*/  LOP3.LUT R107, R110, 0xf00, RZ, 0xe2, !PT ;  /* 0x00000f006e6b7812 */ /* 0x000fe400078ee2ff */
[----:B------:R-:W-:Y:S01]  /*7cd0*/  IADD3 R28, P5, PT, R140, R70, RZ ;  /* 0x000000468c1c7210 */ /* 0x000fe20007fbe0ff */
[----:B------:R-:W-:Y:S02]  /*7ce0*/  IMAD R108, R109, 0x10, R108 ;  /* 0x000000106d6c7824 */ /* 0x000fe400078e026c */
[----:B------:R-:W-:-:S02]  /*7cf0*/  IMAD R107, R116, 0x1000, R107 ;  /* 0x00001000746b7824 */ /* 0x000fc400078e026b */
[----:B------:R-:W-:Y:S01]  /*7d00*/  IMAD.X R29, R141, 0x1, R71, P5 ;  /* 0x000000018d1d7824 */ /* 0x000fe200028e0647 */
[----:B------:R-:W-:Y:S02]  /*7d10*/  LOP3.LUT R108, R108, 0xff, RZ, 0xc0, !PT ;  /* 0x000000ff6c6c7812 */ /* 0x000fe400078ec0ff */
[----:B------:R-:W-:-:S03]  /*7d20*/  IADD3 R30, P5, PT, R138, R70, RZ ;  /* 0x000000468a1e7210 */ /* 0x000fc60007fbe0ff */
[----:B------:R-:W-:Y:S02]  /*7d30*/  IMAD.IADD R106, R107, 0x1, R108 ;  /* 0x000000016b6a7824 */ /* 0x000fe400078e026c */
[--C-:B------:R-:W-:Y:S01]  /*7d40*/  IMAD.X R31, R139, 0x1, R71.reuse, P5 ;  /* 0x000000018b1f7824 */ /* 0x100fe200028e0647 */
[----:B------:R-:W-:Y:S01]  /*7d50*/  ISETP.GE.U32.AND P5, PT, R61, 0x7fffff91, PT ;  /* 0x7fffff913d00780c */ /* 0x000fe20003fa6070 */
[----:B------:R-:W-:Y:S01]  /*7d60*/  IMAD.X R61, R129, 0x1, R71, P2 ;  /* 0x00000001813d7824 */ /* 0x000fe200010e0647 */
[----:B------:R-:W-:Y:S02]  /*7d70*/  LOP3.LUT R106, R106, 0xffff, RZ, 0xc0, !PT ;  /* 0x0000ffff6a6a7812 */ /* 0x000fe400078ec0ff */
[----:B-1----:R-:W-:Y:S02]  /*7d80*/  IADD3 R34, P2, PT, R126, R70, RZ ;  /* 0x000000467e227210 */ /* 0x002fe40007f5e0ff */
[----:B------:R-:W-:-:S03]  /*7d90*/  SHF.R.U32.HI R63, RZ, 0xf, R106 ;  /* 0x0000000fff3f7819 */ /* 0x000fc6000001166a */
[--C-:B------:R-:W-:Y:S01]  /*7da0*/  IMAD.X R35, R127, 0x1, R71.reuse, P2 ;  /* 0x000000017f237824 */ /* 0x100fe200010e0647 */
[----:B------:R-:W-:Y:S01]  /*7db0*/  LOP3.LUT P2, RZ, R63, 0x1, RZ, 0xc0, !PT ;  /* 0x000000013fff7812 */ /* 0x000fe2000784c0ff */
[----:B------:R-:W3:Y:S01]  /*7dc0*/  LDL.LU.64 R126, [R1+0xc8] ;  /* 0x0000c800017e7983 */ /* 0x000ee20000300a00 */
[----:B------:R-:W-:-:S03]  /*7dd0*/  IMAD.X R63, R125, 0x1, R71, P6 ;  /* 0x000000017d3f7824 */ /* 0x000fc600030e0647 */
[----:B------:R-:W4:Y:S04]  /*7de0*/  LDL.LU.64 R124, [R1+0xb8] ;  /* 0x0000b800017c7983 */ /* 0x000f280000300a00 */
[----:B------:R1:W-:Y:S04]  /*7df0*/  LDGSTS.E [R217+0x3c00], desc[UR18][R46.64], !P5 ;  /* 0x03c000002ed97fae */ /* 0x0003e8000e9a1012 */
[----:B------:R-:W-:Y:S01]  /*7e00*/  LDGSTS.E [R217+0x3e00], desc[UR18][R78.64], !P5 ;  /* 0x03e000004ed97fae */ /* 0x000fe2000e9a1012 */
[----:B--2---:R-:W-:-:S03]  /*7e10*/  IADD3 R38, P5, PT, R122, R70, RZ ;  /* 0x000000467a267210 */ /* 0x004fc60007fbe0ff */
[----:B------:R2:W-:Y:S01]  /*7e20*/  LDGSTS.E [R217+0x4000], desc[UR18][R54.64], P2 ;  /* 0x0400000036d97fae */ /* 0x0005e200091a1012 */
[-C--:B-1----:R-:W-:Y:S01]  /*7e30*/  IADD3 R46, P6, PT, R120, R70.reuse, RZ ;  /* 0x00000046782e7210 */ /* 0x082fe20007fde0ff */
[--C-:B------:R-:W-:Y:S02]  /*7e40*/  IMAD.X R39, R123, 0x1, R71.reuse, P5 ;  /* 0x000000017b277824 */ /* 0x100fe400028e0647 */
[----:B------:R-:W-:Y:S02]  /*7e50*/  LDGSTS.E [R217+0x4200], desc[UR18][R82.64], P2 ;  /* 0x0420000052d97fae */ /* 0x000fe400091a1012 */
[----:B------:R-:W-:Y:S02]  /*7e60*/  IMAD.X R47, R121, 0x1, R71, P6 ;  /* 0x00000001792f7824 */ /* 0x000fe400030e0647 */
[----:B------:R-:W5:Y:S01]  /*7e70*/  LDL.LU.64 R122, [R1+0xa8] ;  /* 0x0000a800017a7983 */ /* 0x000f620000300a00 */
[----:B--2---:R-:W-:-:S03]  /*7e80*/  IADD3 R54, P2, PT, R118, R70, RZ ;  /* 0x0000004676367210 */ /* 0x004fc60007f5e0ff */
[----:B------:R-:W2:Y:S02]  /*7e90*/  LDL.LU.64 R120, [R1+0x98] ;  /* 0x0000980001787983 */ /* 0x000ea40000300a00 */
[----:B------:R-:W-:Y:S02]  /*7ea0*/  IMAD.X R55, R119, 0x1, R71, P2 ;  /* 0x0000000177377824 */ /* 0x000fe400010e0647 */
[----:B------:R-:W2:Y:S04]  /*7eb0*/  LDL.LU.64 R140, [R1+0x88] ;  /* 0x00008800018c7983 */ /* 0x000ea80000300a00 */
[----:B------:R-:W2:Y:S01]  /*7ec0*/  LDL.LU.64 R118, [R1+0x78] ;  /* 0x0000780001767983 */ /* 0x000ea20000300a00 */
[--C-:B------:R-:W-:Y:S02]  /*7ed0*/  SHF.R.U32.HI R74, RZ, 0xe, R106.reuse ;  /* 0x0000000eff4a7819 */ /* 0x100fe4000001166a */
[----:B------:R-:W-:Y:S01]  /*7ee0*/  SHF.R.U32.HI R75, RZ, 0xd, R106 ;  /* 0x0000000dff4b7819 */ /* 0x000fe2000001166a */
[----:B------:R-:W2:Y:S01]  /*7ef0*/  LDL.LU.64 R138, [R1+0x68] ;  /* 0x00006800018a7983 */ /* 0x000ea20000300a00 */
[----:B------:R-:W-:-:S02]  /*7f00*/  LOP3.LUT P3, RZ, R74, 0x1, RZ, 0xc0, !PT ;  /* 0x000000014aff7812 */ /* 0x000fc4000786c0ff */
[----:B------:R-:W-:Y:S01]  /*7f10*/  LOP3.LUT P5, RZ, R75, 0x1, RZ, 0xc0, !PT ;  /* 0x000000014bff7812 */ /* 0x000fe200078ac0ff */
[----:B------:R-:W2:Y:S01]  /*7f20*/  LDL.LU.64 R128, [R1+0x58] ;  /* 0x0000580001807983 */ /* 0x000ea20000300a00 */
[----:B------:R-:W-:-:S04]  /*7f30*/  SHF.R.U32.HI R75, RZ, 0xc, R106 ;  /* 0x0000000cff4b7819 */ /* 0x000fc8000001166a */
[----:B------:R-:W-:Y:S02]  /*7f40*/  LOP3.LUT P2, RZ, R75, 0x1, RZ, 0xc0, !PT ;  /* 0x000000014bff7812 */ /* 0x000fe4000784c0ff */
[----:B------:R-:W-:-:S03]  /*7f50*/  IADD3 R74, P6, PT, R250, R70, RZ ;  /* 0x00000046fa4a7210 */ /* 0x000fc60007fde0ff */
[----:B------:R1:W-:Y:S01]  /*7f60*/  LDGSTS.E [R217+0x4400], desc[UR18][R66.64], P3 ;  /* 0x0440000042d97fae */ /* 0x0003e200099a1012 */
[----:B------:R-:W-:-:S03]  /*7f70*/  IADD3.X R75, PT, PT, R251, R71, RZ, P6, !PT ;  /* 0x00000047fb4b7210 */ /* 0x000fc600037fe4ff */
[----:B------:R-:W-:Y:S01]  /*7f80*/  LDGSTS.E [R217+0x4600], desc[UR18][R84.64], P3 ;  /* 0x0460000054d97fae */ /* 0x000fe200099a1012 */
[--C-:B------:R-:W-:Y:S02]  /*7f90*/  SHF.R.U32.HI R77, RZ, 0xb, R106.reuse ;  /* 0x0000000bff4d7819 */ /* 0x100fe4000001166a */
[-C--:B------:R-:W-:Y:S01]  /*7fa0*/  IADD3 R76, P6, PT, R242, R70.reuse, RZ ;  /* 0x00000046f24c7210 */ /* 0x080fe20007fde0ff */
[----:B------:R-:W-:Y:S01]  /*7fb0*/  LDGSTS.E [R217+0x4800], desc[UR18][R80.64], P5 ;  /* 0x0480000050d97fae */ /* 0x000fe2000a9a1012 */
[----:B------:R-:W-:Y:S02]  /*7fc0*/  SHF.R.U32.HI R78, RZ, 0xa, R106 ;  /* 0x0000000aff4e7819 */ /* 0x000fe4000001166a */
[----:B-1----:R-:W-:Y:S01]  /*7fd0*/  IADD3 R66, P3, PT, R246, R70, RZ ;  /* 0x00000046f6427210 */ /* 0x002fe20007f7e0ff */
[----:B------:R-:W-:Y:S01]  /*7fe0*/  LDGSTS.E [R217+0x4a00], desc[UR18][R88.64], P5 ;  /* 0x04a0000058d97fae */ /* 0x000fe2000a9a1012 */
[----:B------:R-:W-:-:S03]  /*7ff0*/  LOP3.LUT P5, RZ, R77, 0x1, RZ, 0xc0, !PT ;  /* 0x000000014dff7812 */ /* 0x000fc600078ac0ff */
[----:B------:R-:W-:Y:S01]  /*8000*/  LDGSTS.E [R217+0x4c00], desc[UR18][R86.64], P2 ;  /* 0x04c0000056d97fae */ /* 0x000fe200091a1012 */
[--C-:B------:R-:W-:Y:S01]  /*8010*/  IMAD.X R67, R247, 0x1, R71.reuse, P3 ;  /* 0x00000001f7437824 */ /* 0x100fe200018e0647 */
[----:B------:R-:W-:Y:S02]  /*8020*/  LOP3.LUT P3, RZ, R78, 0x1, RZ, 0xc0, !PT ;  /* 0x000000014eff7812 */ /* 0x000fe4000786c0ff */
[----:B------:R-:W-:Y:S01]  /*8030*/  LDGSTS.E [R217+0x4e00], desc[UR18][R6.64], P2 ;  /* 0x04e0000006d97fae */ /* 0x000fe200091a1012 */
[----:B------:R-:W-:Y:S01]  /*8040*/  IMAD.X R77, R243, 0x1, R71, P6 ;  /* 0x00000001f34d7824 */ /* 0x000fe200030e0647 */
[----:B------:R-:W-:-:S04]  /*8050*/  SHF.R.U32.HI R79, RZ, 0x9, R106 ;  /* 0x00000009ff4f7819 */ /* 0x000fc8000001166a */
[----:B------:R-:W-:Y:S04]  /*8060*/  LDGSTS.E [R217+0x5000], desc[UR18][R8.64], P5 ;  /* 0x0500000008d97fae */ /* 0x000fe8000a9a1012 */
[----:B------:R-:W-:Y:S04]  /*8070*/  LDGSTS.E [R217+0x5200], desc[UR18][R10.64], P5 ;  /* 0x052000000ad97fae */ /* 0x000fe8000a9a1012 */
[----:B------:R-:W-:Y:S04]  /*8080*/  LDGSTS.E [R217+0x5400], desc[UR18][R12.64], P3 ;  /* 0x054000000cd97fae */ /* 0x000fe800099a1012 */
[----:B------:R1:W-:Y:S02]  /*8090*/  LDGSTS.E [R217+0x5600], desc[UR18][R14.64], P3 ;  /* 0x056000000ed97fae */ /* 0x0003e400099a1012 */
[----:B-1----:R-:W-:-:S02]  /*80a0*/  SHF.R.U32.HI R15, RZ, 0x6, R106 ;  /* 0x00000006ff0f7819 */ /* 0x002fc4000001166a */
[-C--:B---3--:R-:W-:Y:S02]  /*80b0*/  IADD3 R6, P2, PT, R126, R70.reuse, RZ ;  /* 0x000000467e067210 */ /* 0x088fe40007f5e0ff */
[----:B----4-:R-:W-:-:S03]  /*80c0*/  IADD3 R78, P6, PT, R124, R70, RZ ;  /* 0x000000467c4e7210 */ /* 0x010fc60007fde0ff */
[--C-:B------:R-:W-:Y:S01]  /*80d0*/  IMAD.X R7, R127, 0x1, R71.reuse, P2 ;  /* 0x000000017f077824 */ /* 0x100fe200010e0647 */
[----:B------:R-:W-:Y:S01]  /*80e0*/  LOP3.LUT P2, RZ, R79, 0x1, RZ, 0xc0, !PT ;  /* 0x000000014fff7812 */ /* 0x000fe2000784c0ff */
[----:B------:R-:W3:Y:S01]  /*80f0*/  LDL.LU.64 R126, [R1+0x40] ;  /* 0x00004000017e7983 */ /* 0x000ee20000300a00 */
[----:B------:R-:W-:-:S03]  /*8100*/  IMAD.X R79, R125, 0x1, R71, P6 ;  /* 0x000000017d4f7824 */ /* 0x000fc600030e0647 */
[----:B------:R-:W4:Y:S08]  /*8110*/  LDL.LU.64 R124, [R1+0x30] ;  /* 0x00003000017c7983 */ /* 0x000f300000300a00 */
[----:B------:R1:W-:Y:S04]  /*8120*/  LDGSTS.E [R217+0x5800], desc[UR18][R16.64], P2 ;  /* 0x0580000010d97fae */ /* 0x0003e800091a1012 */
[----:B------:R1:W-:Y:S01]  /*8130*/  LDGSTS.E [R217+0x5a00], desc[UR18][R18.64], P2 ;  /* 0x05a0000012d97fae */ /* 0x0003e200091a1012 */
[----:B-----5:R-:W-:-:S02]  /*8140*/  IADD3 R8, P5, PT, R122, R70, RZ ;  /* 0x000000467a087210 */ /* 0x020fc40007fbe0ff */
[----:B--2---:R-:W-:-:S03]  /*8150*/  IADD3 R10, P6, PT, R120, R70, RZ ;  /* 0x00000046780a7210 */ /* 0x004fc60007fde0ff */
[--C-:B------:R-:W-:Y:S02]  /*8160*/  IMAD.X R9, R123, 0x1, R71.reuse, P5 ;  /* 0x000000017b097824 */ /* 0x100fe400028e0647 */
[----:B------:R-:W2:Y:S01]  /*8170*/  LDL.LU.64 R122, [R1+0x20] ;  /* 0x00002000017a7983 */ /* 0x000ea20000300a00 */
[-C--:B------:R-:W-:Y:S01]  /*8180*/  IADD3 R12, P2, PT, R140, R70.reuse, RZ ;  /* 0x000000468c0c7210 */ /* 0x080fe20007f5e0ff */
[--C-:B------:R-:W-:Y:S02]  /*8190*/  IMAD.X R11, R121, 0x1, R71.reuse, P6 ;  /* 0x00000001790b7824 */ /* 0x100fe400030e0647 */
[----:B------:R-:W5:Y:S01]  /*81a0*/  LDL.LU.64 R120, [R1+0x10] ;  /* 0x0000100001787983 */ /* 0x000f620000300a00 */
[----:B------:R-:W-:Y:S01]  /*81b0*/  IADD3 R14, P6, PT, R118, R70, RZ ;  /* 0x00000046760e7210 */ /* 0x000fe20007fde0ff */
[----:B------:R-:W-:Y:S01]  /*81c0*/  IMAD.X R13, R141, 0x1, R71, P2 ;  /* 0x000000018d0d7824 */ /* 0x000fe200010e0647 */
[----:B------:R-:W-:-:S03]  /*81d0*/  LOP3.LUT P2, RZ, R15, 0x1, RZ, 0xc0, !PT ;  /* 0x000000010fff7812 */ /* 0x000fc6000784c0ff */
[----:B------:R-:W-:Y:S02]  /*81e0*/  IMAD.X R15, R119, 0x1, R71, P6 ;  /* 0x00000001770f7824 */ /* 0x000fe400030e0647 */
[----:B------:R-:W5:Y:S01]  /*81f0*/  LDL.LU.64 R118, [R1] ;  /* 0x0000000001767983 */ /* 0x000f620000300a00 */
[--C-:B------:R-:W-:Y:S02]  /*8200*/  SHF.R.U32.HI R80, RZ, 0x8, R106.reuse ;  /* 0x00000008ff507819 */ /* 0x100fe4000001166a */
[--C-:B------:R-:W-:Y:S02]  /*8210*/  SHF.R.U32.HI R81, RZ, 0x7, R106.reuse ;  /* 0x00000007ff517819 */ /* 0x100fe4000001166a */
[----:B------:R-:W-:Y:S02]  /*8220*/  LOP3.LUT P3, RZ, R80, 0x1, RZ, 0xc0, !PT ;  /* 0x0000000150ff7812 */ /* 0x000fe4000786c0ff */
[----:B------:R-:W-:Y:S02]  /*8230*/  LOP3.LUT P5, RZ, R81, 0x1, RZ, 0xc0, !PT ;  /* 0x0000000151ff7812 */ /* 0x000fe400078ac0ff */
[----:B-1----:R-:W-:-:S02]  /*8240*/  SHF.R.U32.HI R17, RZ, 0x5, R106 ;  /* 0x00000005ff117819 */ /* 0x002fc4000001166a */
[----:B------:R-:W-:-:S07]  /*8250*/  SHF.R.U32.HI R19, RZ, 0x4, R106 ;  /* 0x00000004ff137819 */ /* 0x000fce000001166a */
[----:B------:R-:W-:Y:S04]  /*8260*/  LDGSTS.E [R217+0x5c00], desc[UR18][R20.64], P3 ;  /* 0x05c0000014d97fae */ /* 0x000fe800099a1012 */
[----:B------:R1:W-:Y:S04]  /*8270*/  LDGSTS.E [R217+0x5e00], desc[UR18][R22.64], P3 ;  /* 0x05e0000016d97fae */ /* 0x0003e800099a1012 */
[----:B------:R-:W-:Y:S01]  /*8280*/  LDGSTS.E [R217+0x6000], desc[UR18][R24.64], P5 ;  /* 0x0600000018d97fae */ /* 0x000fe2000a9a1012 */
[----:B------:R-:W-:-:S03]  /*8290*/  IADD3 R18, P6, PT, R128, R70, RZ ;  /* 0x0000004680127210 */ /* 0x000fc60007fde0ff */
[----:B------:R1:W-:Y:S01]  /*82a0*/  LDGSTS.E [R217+0x6200], desc[UR18][R26.64], P5 ;  /* 0x062000001ad97fae */ /* 0x0003e2000a9a1012 */
[----:B------:R-:W-:Y:S02]  /*82b0*/  IADD3 R16, P5, PT, R138, R70, RZ ;  /* 0x000000468a107210 */ /* 0x000fe40007fbe0ff */
[----:B------:R-:W-:Y:S01]  /*82c0*/  LOP3.LUT P3, RZ, R17, 0x1, RZ, 0xc0, !PT ;  /* 0x0000000111ff7812 */ /* 0x000fe2000786c0ff */
[----:B------:R2:W-:Y:S02]  /*82d0*/  LDGSTS.E [R217+0x6400], desc[UR18][R32.64], P2 ;  /* 0x0640000020d97fae */ /* 0x0005e400091a1012 */
[--C-:B------:R-:W-:Y:S01]  /*82e0*/  IMAD.X R17, R139, 0x1, R71.reuse, P5 ;  /* 0x000000018b117824 */ /* 0x100fe200028e0647 */
[----:B------:R-:W-:Y:S01]  /*82f0*/  LOP3.LUT P5, RZ, R19, 0x1, RZ, 0xc0, !PT ;  /* 0x0000000113ff7812 */ /* 0x000fe200078ac0ff */
[----:B------:R-:W-:Y:S01]  /*8300*/  IMAD.X R19, R129, 0x1, R71, P6 ;  /* 0x0000000181137824 */ /* 0x000fe200030e0647 */
[----:B------:R-:W-:Y:S01]  /*8310*/  LDGSTS.E [R217+0x6600], desc[UR18][R36.64], P2 ;  /* 0x0660000024d97fae */ /* 0x000fe200091a1012 */
[--C-:B-1----:R-:W-:Y:S01]  /*8320*/  SHF.R.U32.HI R23, RZ, 0x3, R106.reuse ;  /* 0x00000003ff177819 */ /* 0x102fe2000001166a */
[----:B------:R-:W-:Y:S01]  /*8330*/  VIADD R187, R136, 0x1f ;  /* 0x0000001f88bb7836 */ /* 0x000fe20000000000 */
[----:B------:R-:W-:-:S04]  /*8340*/  SHF.R.U32.HI R27, RZ, 0x2, R106 ;  /* 0x00000002ff1b7819 */ /* 0x000fc8000001166a */
[----:B------:R-:W-:Y:S04]  /*8350*/  LDGSTS.E [R217+0x6800], desc[UR18][R40.64], P3 ;  /* 0x0680000028d97fae */ /* 0x000fe800099a1012 */
[----:B------:R1:W-:Y:S04]  /*8360*/  LDGSTS.E [R217+0x6a00], desc[UR18][R42.64], P3 ;  /* 0x06a000002ad97fae */ /* 0x0003e800099a1012 */
[----:B------:R1:W-:Y:S04]  /*8370*/  LDGSTS.E [R217+0x6c00], desc[UR18][R44.64], P5 ;  /* 0x06c000002cd97fae */ /* 0x0003e8000a9a1012 */
[----:B------:R1:W-:Y:S01]  /*8380*/  LDGSTS.E [R217+0x6e00], desc[UR18][R48.64], P5 ;  /* 0x06e0000030d97fae */ /* 0x0003e2000a9a1012 */
[----:B------:R-:W-:Y:S01]  /*8390*/  SHF.R.U32.HI R106, RZ, 0x1, R106 ;  /* 0x00000001ff6a7819 */ /* 0x000fe2000001166a */
[----:B------:R-:W-:Y:S01]  /*83a0*/  UMOV UR4, URZ ;  /* 0x000000ff00047c82 */ /* 0x000fe20008000000 */
[----:B---3--:R-:W-:-:S02]  /*83b0*/  IADD3 R20, P6, PT, R126, R70, RZ ;  /* 0x000000467e147210 */ /* 0x008fc40007fde0ff */
[-C--:B----4-:R-:W-:Y:S02]  /*83c0*/  IADD3 R22, P2, PT, R124, R70.reuse, RZ ;  /* 0x000000467c167210 */ /* 0x090fe40007f5e0ff */
[----:B------:R-:W3:Y:S01]  /*83d0*/  S2R R124, SR_TID.X ;  /* 0x00000000007c7919 */ /* 0x000ee20000002100 */
[--C-:B------:R-:W-:Y:S01]  /*83e0*/  IMAD.X R21, R127, 0x1, R71.reuse, P6 ;  /* 0x000000017f157824 */ /* 0x100fe200030e0647 */
[----:B------:R-:W-:Y:S01]  /*83f0*/  LOP3.LUT P6, RZ, R23, 0x1, RZ, 0xc0, !PT ;  /* 0x0000000117ff7812 */ /* 0x000fe200078cc0ff */
[----:B------:R-:W-:Y:S02]  /*8400*/  IMAD.X R23, R125, 0x1, R71, P2 ;  /* 0x000000017d177824 */ /* 0x000fe400010e0647 */
[----:B------:R-:W4:Y:S10]  /*8410*/  LDC R125, c[0x0][0x3a0] ;  /* 0x0000e800ff7d7b82 */ /* 0x000f340000000800 */
[----:B------:R1:W-:Y:S04]  /*8420*/  LDGSTS.E [R217+0x7000], desc[UR18][R50.64], P6 ;  /* 0x0700000032d97fae */ /* 0x0003e8000b1a1012 */
[----:B------:R1:W-:Y:S01]  /*8430*/  LDGSTS.E [R217+0x7200], desc[UR18][R52.64], P6 ;  /* 0x0720000034d97fae */ /* 0x0003e2000b1a1012 */
[----:B--2---:R-:W-:-:S02]  /*8440*/  IADD3 R24, P2, PT, R122, R70, RZ ;  /* 0x000000467a187210 */ /* 0x004fc40007f5e0ff */
[----:B-----5:R-:W-:Y:S01]  /*8450*/  IADD3 R26, P3, PT, R120, R70, RZ ;  /* 0x00000046781a7210 */ /* 0x020fe20007f7e0ff */
[----:B----4-:R-:W-:Y:S01]  /*8460*/  VIADD R125, R125, 0xffffffc0 ;  /* 0xffffffc07d7d7836 */ /* 0x010fe20000000000 */
[----:B---3--:R-:W-:Y:S01]  /*8470*/  LOP3.LUT R124, R124, 0x1f, RZ, 0xc0, !PT ;  /* 0x0000001f7c7c7812 */ /* 0x008fe200078ec0ff */
[--C-:B------:R-:W-:Y:S01]  /*8480*/  IMAD.X R25, R123, 0x1, R71.reuse, P2 ;  /* 0x000000017b197824 */ /* 0x100fe200010e0647 */
[----:B------:R-:W-:Y:S02]  /*8490*/  LOP3.LUT P2, RZ, R27, 0x1, RZ, 0xc0, !PT ;  /* 0x000000011bff7812 */ /* 0x000fe4000784c0ff */
[----:B------:R-:W-:Y:S01]  /*84a0*/  ISETP.GE.AND P5, PT, R124, R125, PT ;  /* 0x0000007d7c00720c */ /* 0x000fe20003fa6270 */
[----:B------:R-:W-:Y:S01]  /*84b0*/  IMAD.X R27, R121, 0x1, R71, P3 ;  /* 0x00000001791b7824 */ /* 0x000fe200018e0647 */
[----:B------:R-:W-:Y:S02]  /*84c0*/  ISETP.GT.AND P3, PT, R187, 0x5f, PT ;  /* 0x0000005fbb00780c */ /* 0x000fe40003f64270 */
[----:B------:R-:W-:-:S02]  /*84d0*/  SEL R33, RZ, 0x4, P5 ;  /* 0x00000004ff217807 */ /* 0x000fc40002800000 */
[-C--:B------:R-:W-:Y:S02]  /*84e0*/  IADD3 R32, P6, PT, R118, R70.reuse, RZ ;  /* 0x0000004676207210 */ /* 0x080fe40007fde0ff */
[----:B-1----:R-:W-:Y:S02]  /*84f0*/  SEL R43, R33, RZ, P3 ;  /* 0x000000ff212b7207 */ /* 0x002fe40001800000 */
[----:B------:R-:W-:Y:S01]  /*8500*/  IADD3.X R33, PT, PT, R119, R71, RZ, P6, !PT ;  /* 0x0000004777217210 */ /* 0x000fe200037fe4ff */
[----:B------:R1:W-:Y:S01]  /*8510*/  LDGSTS.E [R217+0x7400], desc[UR18][R56.64], P2 ;  /* 0x0740000038d97fae */ /* 0x0003e200091a1012 */
[----:B------:R-:W-:Y:S02]  /*8520*/  IADD3 R40, P6, PT, R244, R70, RZ ;  /* 0x00000046f4287210 */ /* 0x000fe40007fde0ff */
[----:B------:R-:W-:Y:S01]  /*8530*/  LOP3.LUT P5, RZ, R106, 0x1, RZ, 0xc0, !PT ;  /* 0x000000016aff7812 */ /* 0x000fe200078ac0ff */
[----:B------:R1:W-:Y:S02]  /*8540*/  LDGSTS.E [R217+0x7600], desc[UR18][R58.64], P2 ;  /* 0x076000003ad97fae */ /* 0x0003e400091a1012 */
[----:B------:R-:W-:Y:S01]  /*8550*/  IMAD.X R41, R245, 0x1, R71, P6 ;  /* 0x00000001f5297824 */ /* 0x000fe200030e0647 */
[----:B------:R-:W-:-:S09]  /*8560*/  ISETP.NE.U32.AND P6, PT, R43, RZ, PT ;  /* 0x000000ff2b00720c */ /* 0x000fd20003fc5070 */
[----:B------:R1:W-:Y:S04]  /*8570*/  LDGSTS.E [R217+0x7800], desc[UR18][R64.64], P5 ;  /* 0x0780000040d97fae */ /* 0x0003e8000a9a1012 */
[----:B------:R1:W-:Y:S04]  /*8580*/  LDGSTS.E [R217+0x7a00], desc[UR18][R90.64], P5 ;  /* 0x07a000005ad97fae */ /* 0x0003e8000a9a1012 */
[----:B------:R1:W-:Y:S04]  /*8590*/  LDGSTS.E [R217+0x7c00], desc[UR18][R92.64], !P4 ;  /* 0x07c000005cd97fae */ /* 0x0003e8000e1a1012 */
[----:B------:R1:W-:Y:S04]  /*85a0*/  LDGSTS.E [R217+0x7e00], desc[UR18][R94.64], !P4 ;  /* 0x07e000005ed97fae */ /* 0x0003e8000e1a1012 */
[----:B------:R-:W0:Y:S04]  /*85b0*/  LDGDEPBAR ;  /* 0x00000000000079af */ /* 0x000e280000000000 */
[----:B------:R1:W-:Y:S04]  /*85c0*/  LDGSTS.E [R214+0x18000], desc[UR18][R96.64], P6 ;  /* 0x1800000060d67fae */ /* 0x0003e8000b1a1012 */
[----:B------:R1:W-:Y:S04]  /*85d0*/  LDGSTS.E [R214+0x18400], desc[UR18][R98.64], P6 ;  /* 0x1840000062d67fae */ /* 0x0003e8000b1a1012 */
[----:B------:R1:W-:Y:S04]  /*85e0*/  LDGSTS.E [R214+0x18800], desc[UR18][R100.64], P6 ;  /* 0x1880000064d67fae */ /* 0x0003e8000b1a1012 */
[----:B------:R1:W-:Y:S04]  /*85f0*/  LDGSTS.E [R214+0x18c00], desc[UR18][R102.64], P6 ;  /* 0x18c0000066d67fae */ /* 0x0003e8000b1a1012 */
[----:B------:R1:W-:Y:S01]  /*8600*/  LDGSTS.E [R214+0x19000], desc[UR18][R104.64], P6 ;  /* 0x1900000068d67fae */ /* 0x0003e2000b1a1012 */
[----:B------:R-:W-:-:S03]  /*8610*/  IADD3 R36, P3, PT, R248, R70, RZ ;  /* 0x00000046f8247210 */ /* 0x000fc60007f7e0ff */
[----:B------:R1:W-:Y:S04]  /*8620*/  LDGSTS.E [R214+0x19400], desc[UR18][R28.64], P6 ;  /* 0x194000001cd67fae */ /* 0x0003e8000b1a1012 */
[----:B------:R1:W-:Y:S04]  /*8630*/  LDGSTS.E [R214+0x19800], desc[UR18][R30.64], P6 ;  /* 0x198000001ed67fae */ /* 0x0003e8000b1a1012 */
[----:B------:R1:W-:Y:S04]  /*8640*/  LDGSTS.E [R214+0x19c00], desc[UR18][R60.64], P6 ;  /* 0x19c000003cd67fae */ /* 0x0003e8000b1a1012 */
[----:B------:R1:W-:Y:S04]  /*8650*/  LDGSTS.E [R214+0x1a000], desc[UR18][R34.64], P6 ;  /* 0x1a00000022d67fae */ /* 0x0003e8000b1a1012 */
[----:B------:R1:W-:Y:S01]  /*8660*/  LDGSTS.E [R214+0x1a400], desc[UR18][R62.64], P6 ;  /* 0x1a4000003ed67fae */ /* 0x0003e2000b1a1012 */
[----:B------:R-:W-:-:S03]  /*8670*/  IMAD.X R37, R249, 0x1, R71, P3 ;  /* 0x00000001f9257824 */ /* 0x000fc600018e0647 */
        /* <DEDUP_REMOVED lines=9> */
[----:B------:R-:W-:-:S03]  /*8710*/  ISETP.GE.AND P3, PT, R187, 0x40, PT ;  /* 0x00000040bb00780c */ /* 0x000fc60003f66270 */
[----:B------:R1:W-:Y:S04]  /*8720*/  LDGSTS.E [R213+0x18600], desc[UR18][R78.64], P6 ;  /* 0x186000004ed57fae */ /* 0x0003e8000b1a1012 */
        /* <DEDUP_REMOVED lines=13> */
[----:B------:R1:W-:Y:S01]  /*8800*/  LDGSTS.E [R213+0x1be00], desc[UR18][R42.64], P6 ;  /* 0x1be000002ad57fae */ /* 0x0003e2000b1a1012 */
[----:B------:R-:W-:-:S03]  /*8810*/  ISETP.GE.AND P2, PT, R187, 0x20, PT ;  /* 0x00000020bb00780c */ /* 0x000fc60003f46270 */
[----:B------:R-:W0:Y:S01]  /*8820*/  LDGDEPBAR ;  /* 0x00000000000079af */ /* 0x000e220000000000 */
[----:B------:R-:W-:Y:S09]  /*8830*/  @!P3 BRA `(.L_x_8) ;  /* 0x0000004400ecb947 */ /* 0x000ff20003800000 */
[----:B------:R-:W2:Y:S01]  /*8840*/  LDL.LU R136, [R1+0x50] ;  /* 0x0000500001887983 */ /* 0x000ea20000300800 */
[----:B------:R-:W-:Y:S01]  /*8850*/  SHF.R.S32.HI R210, RZ, 0x1f, R216 ;  /* 0x0000001fffd27819 */ /* 0x000fe200000114d8 */
[----:B-1----:R-:W1:Y:S02]  /*8860*/  LDC.64 R8, c[0x0][0x388] ;  /* 0x0000e200ff087b82 */ /* 0x002e640000000a00 */
[----:B------:R-:W3:Y:S04]  /*8870*/  LDL.LU R129, [R1+0xe8] ;  /* 0x0000e80001817983 */ /* 0x000ee80000300800 */
[----:B------:R-:W4:Y:S01]  /*8880*/  LDL.LU R128, [R1+0xec] ;  /* 0x0000ec0001807983 */ /* 0x000f220000300800 */
[----:B------:R-:W-:Y:S01]  /*8890*/  IADD3 R29, P5, PT, R216, R219, RZ ;  /* 0x000000dbd81d7210 */ /* 0x000fe20007fbe0ff */
[----:B------:R-:W5:Y:S02]  /*88a0*/  LDC.64 R6, c[0x0][0x380] ;  /* 0x0000e000ff067b82 */ /* 0x000f640000000a00 */
[----:B------:R-:W5:Y:S04]  /*88b0*/  LDL.LU R127, [R1+0xf0] ;  /* 0x0000f000017f7983 */ /* 0x000f680000300800 */
        /* <DEDUP_REMOVED lines=8> */
[----:B------:R-:W5:Y:S01]  /*8940*/  LDL.LU R120, [R1+0x114] ;  /* 0x0001140001787983 */ /* 0x000f620000300800 */
[----:B------:R-:W-:-:S02]  /*8950*/  LEA.HI.X.SX32 R32, R219, R210, 0x1, P5 ;  /* 0x000000d2db207211 */ /* 0x000fc400028f0eff */
[----:B------:R-:W-:Y:S01]  /*8960*/  IADD3 R26, P6, PT, R216, R252, RZ ;  /* 0x000000fcd81a7210 */ /* 0x000fe20007fde0ff */
[----:B------:R-:W5:Y:S01]  /*8970*/  LDL.LU R140, [R1+0x118] ;  /* 0x00011800018c7983 */ /* 0x000f620000300800 */
[----:B------:R-:W-:Y:S02]  /*8980*/  R2UR UR21, R117 ;  /* 0x00000000751572ca */ /* 0x000fe400000e0000 */
[----:B------:R-:W-:Y:S01]  /*8990*/  LEA.HI.X.SX32 R31, R252, R210, 0x1, P6 ;  /* 0x000000d2fc1f7211 */ /* 0x000fe200030f0eff */
[----:B------:R-:W5:Y:S04]  /*89a0*/  LDL.LU R139, [R1+0x11c] ;  /* 0x00011c00018b7983 */ /* 0x000f680000300800 */
[----:B------:R-:W5:Y:S04]  /*89b0*/  LDL.LU R138, [R1+0x120] ;  /* 0x00012000018a7983 */ /* 0x000f680000300800 */
[----:B------:R-:W5:Y:S01]  /*89c0*/  LDL.LU R137, [R1+0x124] ;  /* 0x0001240001897983 */ /* 0x000f620000300800 */
[----:B--2---:R-:W-:-:S02]  /*89d0*/  IADD3 R23, P3, PT, R216, R136, RZ ;  /* 0x00000088d8177210 */ /* 0x004fc40007f7e0ff */
[----:B---3--:R-:W-:Y:S02]  /*89e0*/  IADD3 R20, P4, PT, R216, R129, RZ ;  /* 0x00000081d8147210 */ /* 0x008fe40007f9e0ff */
[----:B------:R-:W-:Y:S02]  /*89f0*/  LEA.HI.X.SX32 R30, R136, R210, 0x1, P3 ;  /* 0x000000d2881e7211 */ /* 0x000fe400018f0eff */
[----:B----4-:R-:W-:Y:S01]  /*8a00*/  IADD3 R18, P5, PT, R216, R128, RZ ;  /* 0x00000080d8127210 */ /* 0x010fe20007fbe0ff */
[----:B------:R-:W2:Y:S01]  /*8a10*/  LDL.LU R136, [R1+0x128] ;  /* 0x0001280001887983 */ /* 0x000ea20000300800 */
[-C--:B------:R-:W-:Y:S02]  /*8a20*/  LEA.HI.X.SX32 R28, R129, R210.reuse, 0x1, P4 ;  /* 0x000000d2811c7211 */ /* 0x080fe400020f0eff */
[----:B------:R-:W-:Y:S01]  /*8a30*/  LEA.HI.X.SX32 R27, R128, R210, 0x1, P5 ;  /* 0x000000d2801b7211 */ /* 0x000fe200028f0eff */
[----:B------:R-:W3:Y:S01]  /*8a40*/  LDL.LU R129, [R1+0x12c] ;  /* 0x00012c0001817983 */ /* 0x000ee20000300800 */
[----:B-----5:R-:W-:-:S02]  /*8a50*/  IADD3 R17, P6, PT, R216, R127, RZ ;  /* 0x0000007fd8117210 */ /* 0x020fc40007fde0ff */
[C---:B------:R-:W-:Y:S01]  /*8a60*/  IADD3 R16, P3, PT, R216.reuse, R126, RZ ;  /* 0x0000007ed8107210 */ /* 0x040fe20007f7e0ff */
[----:B------:R-:W4:Y:S01]  /*8a70*/  LDL.LU R128, [R1+0x130] ;  /* 0x0001300001807983 */ /* 0x000f220000300800 */
[----:B------:R-:W-:Y:S02]  /*8a80*/  IADD3 R15, P4, PT, R216, R118, RZ ;  /* 0x00000076d80f7210 */ /* 0x000fe40007f9e0ff */
[-C--:B------:R-:W-:Y:S02]  /*8a90*/  LEA.HI.X.SX32 R24, R126, R210.reuse, 0x1, P3 ;  /* 0x000000d27e187211 */ /* 0x080fe400018f0eff */
[-C--:B------:R-:W-:Y:S02]  /*8aa0*/  LEA.HI.X.SX32 R22, R118, R210.reuse, 0x1, P4 ;  /* 0x000000d276167211 */ /* 0x080fe400020f0eff */
[----:B------:R-:W5:Y:S01]  /*8ab0*/  LDL.LU R118, [R1+0x134] ;  /* 0x0001340001767983 */ /* 0x000f620000300800 */
[----:B------:R-:W-:-:S03]  /*8ac0*/  LEA.HI.X.SX32 R25, R127, R210, 0x1, P6 ;  /* 0x000000d27f197211 */ /* 0x000fc600030f0eff */
[----:B------:R-:W3:Y:S01]  /*8ad0*/  LDL.LU R127, [R1+0x138] ;  /* 0x00013800017f7983 */ /* 0x000ee20000300800 */
[----:B------:R-:W-:-:S03]  /*8ae0*/  IADD3 R251, P3, PT, R216, R119, RZ ;  /* 0x00000077d8fb7210 */ /* 0x000fc60007f7e0ff */
[----:B------:R-:W3:Y:S01]  /*8af0*/  LDL.LU R126, [R1+0x13c] ;  /* 0x00013c00017e7983 */ /* 0x000ee20000300800 */
[----:B------:R-:W-:-:S03]  /*8b00*/  LEA.HI.X.SX32 R252, R119, R210, 0x1, P3 ;  /* 0x000000d277fc7211 */ /* 0x000fc600018f0eff */
[----:B------:R-:W3:Y:S01]  /*8b10*/  LDL.LU R119, [R1+0x140] ;  /* 0x0001400001777983 */ /* 0x000ee20000300800 */
[C---:B------:R-:W-:Y:S02]  /*8b20*/  IADD3 R14, P5, PT, R216.reuse, R125, RZ ;  /* 0x0000007dd80e7210 */ /* 0x040fe40007fbe0ff */
[C---:B------:R-:W-:Y:S02]  /*8b30*/  IADD3 R249, P4, PT, R216.reuse, R123, RZ ;  /* 0x0000007bd8f97210 */ /* 0x040fe40007f9e0ff */
[-C--:B------:R-:W-:Y:S02]  /*8b40*/  LEA.HI.X.SX32 R21, R125, R210.reuse, 0x1, P5 ;  /* 0x000000d27d157211 */ /* 0x080fe400028f0eff */
[----:B------:R-:W-:Y:S01]  /*8b50*/  LEA.HI.X.SX32 R250, R123, R210, 0x1, P4 ;  /* 0x000000d27bfa7211 */ /* 0x000fe200020f0eff */
[----:B------:R-:W3:Y:S04]  /*8b60*/  LDL.LU R125, [R1+0x144] ;  /* 0x00014400017d7983 */ /* 0x000ee80000300800 */
[----:B------:R-:W3:Y:S01]  /*8b70*/  LDL.LU R123, [R1+0x148] ;  /* 0x00014800017b7983 */ /* 0x000ee20000300800 */
[----:B------:R-:W-:-:S02]  /*8b80*/  IADD3 R13, P6, PT, R216, R124, RZ ;  /* 0x0000007cd80d7210 */ /* 0x000fc40007fde0ff */
[----:B------:R-:W-:Y:S02]  /*8b90*/  IADD3 R247, P5, PT, R216, R122, RZ ;  /* 0x0000007ad8f77210 */ /* 0x000fe40007fbe0ff */
[-C--:B------:R-:W-:Y:S02]  /*8ba0*/  LEA.HI.X.SX32 R19, R124, R210.reuse, 0x1, P6 ;  /* 0x000000d27c137211 */ /* 0x080fe400030f0eff */
[----:B------:R-:W-:Y:S01]  /*8bb0*/  LEA.HI.X.SX32 R248, R122, R210, 0x1, P5 ;  /* 0x000000d27af87211 */ /* 0x000fe200028f0eff */
[----:B------:R-:W3:Y:S01]  /*8bc0*/  LDL.LU R124, [R1+0x14c] ;  /* 0x00014c00017c7983 */ /* 0x000ee20000300800 */
[C---:B------:R-:W-:Y:S02]  /*8bd0*/  IADD3 R245, P6, PT, R216.reuse, R121, RZ ;  /* 0x00000079d8f57210 */ /* 0x040fe40007fde0ff */
[----:B------:R-:W-:Y:S01]  /*8be0*/  IADD3 R243, P3, PT, R216, R120, RZ ;  /* 0x00000078d8f37210 */ /* 0x000fe20007f7e0ff */
[----:B------:R-:W3:Y:S01]  /*8bf0*/  LDL.LU R122, [R1+0x150] ;  /* 0x00015000017a7983 */ /* 0x000ee20000300800 */
[----:B------:R-:W-:-:S02]  /*8c00*/  LEA.HI.X.SX32 R246, R121, R210, 0x1, P6 ;  /* 0x000000d279f67211 */ /* 0x000fc400030f0eff */
[----:B------:R-:W-:Y:S01]  /*8c10*/  LEA.HI.X.SX32 R244, R120, R210, 0x1, P3 ;  /* 0x000000d278f47211 */ /* 0x000fe200018f0eff */
[----:B------:R-:W3:Y:S04]  /*8c20*/  LDL.LU R121, [R1+0x154] ;  /* 0x0001540001797983 */ /* 0x000ee80000300800 */
[----:B------:R-:W3:Y:S01]  /*8c30*/  LDL.LU R120, [R1+0x158] ;  /* 0x0001580001787983 */ /* 0x000ee20000300800 */
[C---:B------:R-:W-:Y:S02]  /*8c40*/  IADD3 R235, P3, PT, R216.reuse, R137, RZ ;  /* 0x00000089d8eb7210 */ /* 0x040fe40007f7e0ff */
[C---:B------:R-:W-:Y:S02]  /*8c50*/  IADD3 R237, P6, PT, R216.reuse, R138, RZ ;  /* 0x0000008ad8ed7210 */ /* 0x040fe40007fde0ff */
[----:B------:R-:W-:-:S02]  /*8c60*/  IADD3 R241, P4, PT, R216, R140, RZ ;  /* 0x0000008cd8f17210 */ /* 0x000fc40007f9e0ff */
[-C--:B------:R-:W-:Y:S02]  /*8c70*/  LEA.HI.X.SX32 R236, R137, R210.reuse, 0x1, P3 ;  /* 0x000000d289ec7211 */ /* 0x080fe400018f0eff */
[-C--:B------:R-:W-:Y:S02]  /*8c80*/  LEA.HI.X.SX32 R238, R138, R210.reuse, 0x1, P6 ;  /* 0x000000d28aee7211 */ /* 0x080fe400030f0eff */
[----:B------:R-:W-:Y:S02]  /*8c90*/  LEA.HI.X.SX32 R242, R140, R210, 0x1, P4 ;  /* 0x000000d28cf27211 */ /* 0x000fe400020f0eff */
[C---:B--2---:R-:W-:Y:S02]  /*8ca0*/  IADD3 R233, P4, PT, R216.reuse, R136, RZ ;  /* 0x00000088d8e97210 */ /* 0x044fe40007f9e0ff */
[----:B----4-:R-:W-:Y:S02]  /*8cb0*/  IADD3 R229, P6, PT, R216, R128, RZ ;  /* 0x00000080d8e57210 */ /* 0x010fe40007fde0ff */
[----:B------:R-:W-:-:S02]  /*8cc0*/  LEA.HI.X.SX32 R234, R136, R210, 0x1, P4 ;  /* 0x000000d288ea7211 */ /* 0x000fc400020f0eff */
[----:B------:R-:W-:Y:S02]  /*8cd0*/  LEA.HI.X.SX32 R230, R128, R210, 0x1, P6 ;  /* 0x000000d280e67211 */ /* 0x000fe400030f0eff */
[----:B-----5:R-:W-:-:S04]  /*8ce0*/  IADD3 R227, P3, PT, R216, R118, RZ ;  /* 0x00000076d8e37210 */ /* 0x020fc80007f7e0ff */
[-C--:B------:R-:W-:Y:S02]  /*8cf0*/  LEA.HI.X.SX32 R228, R118, R210.reuse, 0x1, P3 ;  /* 0x000000d276e47211 */ /* 0x080fe400018f0eff */
[----:B------:R-:W2:Y:S01]  /*8d00*/  LDL.LU R118, [R1+0x15c] ;  /* 0x00015c0001767983 */ /* 0x000ea20000300800 */
[C---:B---3--:R-:W-:Y:S02]  /*8d10*/  IADD3 R225, P4, PT, R216.reuse, R127, RZ ;  /* 0x0000007fd8e17210 */ /* 0x048fe40007f9e0ff */
[C---:B------:R-:W-:Y:S02]  /*8d20*/  IADD3 R221, P6, PT, R216.reuse, R119, RZ ;  /* 0x00000077d8dd7210 */ /* 0x040fe40007fde0ff */
[-C--:B------:R-:W-:Y:S02]  /*8d30*/  LEA.HI.X.SX32 R226, R127, R210.reuse, 0x1, P4 ;  /* 0x000000d27fe27211 */ /* 0x080fe400020f0eff */
[----:B------:R-:W-:Y:S02]  /*8d40*/  LEA.HI.X.SX32 R222, R119, R210, 0x1, P6 ;  /* 0x000000d277de7211 */ /* 0x000fe400030f0eff */
[----:B------:R-:W3:Y:S01]  /*8d50*/  LDL.LU R119, [R1+0x160] ;  /* 0x0001600001777983 */ /* 0x000ee20000300800 */
[----:B------:R-:W-:-:S04]  /*8d60*/  IADD3 R217, P4, PT, R216, R123, RZ ;  /* 0x0000007bd8d97210 */ /* 0x000fc80007f9e0ff */
[----:B------:R-:W-:Y:S02]  /*8d70*/  LEA.HI.X.SX32 R12, R123, R210, 0x1, P4 ;  /* 0x000000d27b0c7211 */ /* 0x000fe400020f0eff */
[----:B------:R-:W4:Y:S01]  /*8d80*/  LDL.LU R123, [R1+0x164] ;  /* 0x00016400017b7983 */ /* 0x000f220000300800 */
[----:B------:R-:W-:-:S04]  /*8d90*/  IADD3 R239, P5, PT, R216, R139, RZ ;  /* 0x0000008bd8ef7210 */ /* 0x000fc80007fbe0ff */
[-C--:B------:R-:W-:Y:S02]  /*8da0*/  LEA.HI.X.SX32 R240, R139, R210.reuse, 0x1, P5 ;  /* 0x000000d28bf07211 */ /* 0x080fe400028f0eff */
[C---:B------:R-:W-:Y:S02]  /*8db0*/  IADD3 R231, P5, PT, R216.reuse, R129, RZ ;  /* 0x00000081d8e77210 */ /* 0x040fe40007fbe0ff */
[C---:B------:R-:W-:Y:S02]  /*8dc0*/  IADD3 R219, P3, PT, R216.reuse, R125, RZ ;  /* 0x0000007dd8db7210 */ /* 0x040fe40007f7e0ff */
[----:B------:R-:W-:Y:S02]  /*8dd0*/  LEA.HI.X.SX32 R232, R129, R210, 0x1, P5 ;  /* 0x000000d281e87211 */ /* 0x000fe400028f0eff */
[C---:B------:R-:W-:Y:S02]  /*8de0*/  IADD3 R223, P5, PT, R216.reuse, R126, RZ ;  /* 0x0000007ed8df7210 */ /* 0x040fe40007fbe0ff */
[----:B------:R-:W-:-:S02]  /*8df0*/  IADD3 R213, P6, PT, R216, R122, RZ ;  /* 0x0000007ad8d57210 */ /* 0x000fc40007fde0ff */
[-C--:B------:R-:W-:Y:S02]  /*8e00*/  LEA.HI.X.SX32 R224, R126, R210.reuse, 0x1, P5 ;  /* 0x000000d27ee07211 */ /* 0x080fe400028f0eff */
[-C--:B------:R-:W-:Y:S02]  /*8e10*/  LEA.HI.X.SX32 R220, R125, R210.reuse, 0x1, P3 ;  /* 0x000000d27ddc7211 */ /* 0x080fe400018f0eff */
[----:B------:R-:W-:Y:S02]  /*8e20*/  LEA.HI.X.SX32 R214, R122, R210, 0x1, P6 ;  /* 0x000000d27ad67211 */ /* 0x000fe400030f0eff */
[C---:B------:R-:W-:Y:S01]  /*8e30*/  IADD3 R10, P5, PT, R216.reuse, R124, RZ ;  /* 0x0000007cd80a7210 */ /* 0x040fe20007fbe0ff */
[----:B------:R-:W5:Y:S01]  /*8e40*/  LDL.LU R122, [R1+0x168] ;  /* 0x00016800017a7983 */ /* 0x000f620000300800 */
[C---:B------:R-:W-:Y:S02]  /*8e50*/  IADD3 R211, P3, PT, R216.reuse, R121, RZ ;  /* 0x00000079d8d37210 */ /* 0x040fe40007f7e0ff */
[----:B------:R-:W-:-:S02]  /*8e60*/  IADD3 R209, P4, PT, R216, R120, RZ ;  /* 0x00000078d8d17210 */ /* 0x000fc40007f9e0ff */
[-C--:B------:R-:W-:Y:S02]  /*8e70*/  LEA.HI.X.SX32 R216, R124, R210.reuse, 0x1, P5 ;  /* 0x000000d27cd87211 */ /* 0x080fe400028f0eff */
[-C--:B------:R-:W-:Y:S02]  /*8e80*/  LEA.HI.X.SX32 R11, R121, R210.reuse, 0x1, P3 ;  /* 0x000000d2790b7211 */ /* 0x080fe400018f0eff */
[----:B------:R-:W-:Y:S01]  /*8e90*/  LEA.HI.X.SX32 R210, R120, R210, 0x1, P4 ;  /* 0x000000d278d27211 */ /* 0x000fe200020f0eff */
[----:B------:R-:W-:Y:S01]  /*8ea0*/  IMAD R120, R72, 0x1f, RZ ;  /* 0x0000001f48787824 */ /* 0x000fe200078e02ff */
[----:B------:R-:W5:Y:S01]  /*8eb0*/  LDL.LU R121, [R1+0x16c] ;  /* 0x00016c0001797983 */ /* 0x000f620000300800 */
[----:B-1----:R-:W-:Y:S01]  /*8ec0*/  IMAD.WIDE.U32 R8, R73, 0xc, R8 ;  /* 0x0000000c49087825 */ /* 0x002fe200078e0008 */
[----:B------:R-:W-:Y:S02]  /*8ed0*/  SHF.R.S32.HI R183, RZ, 0x1f, R218 ;  /* 0x0000001fffb77819 */ /* 0x000fe400000114da */
[----:B------:R-:W-:-:S02]  /*8ee0*/  SHF.R.S32.HI R206, RZ, 0x1f, R120 ;  /* 0x0000001fffce7819 */ /* 0x000fc40000011478 */
[-C--:B------:R-:W-:Y:S02]  /*8ef0*/  IADD3 R207, P6, PT, R218, R120.reuse, RZ ;  /* 0x00000078dacf7210 */ /* 0x080fe40007fde0ff */
[----:B------:R-:W-:Y:S02]  /*8f00*/  IADD3 R205, P5, PT, R212, R120, RZ ;  /* 0x00000078d4cd7210 */ /* 0x000fe40007fbe0ff */
[----:B------:R-:W-:Y:S01]  /*8f10*/  SHF.R.S32.HI R73, RZ, 0x1f, R212 ;  /* 0x0000001fff497819 */ /* 0x000fe200000114d4 */
[----:B------:R-:W5:Y:S01]  /*8f20*/  LDL.LU R120, [R1+0x170] ;  /* 0x0001700001787983 */ /* 0x000f620000300800 */
[----:B------:R-:W-:-:S03]  /*8f30*/  IMAD.X R208, R183, 0x1, R206, P6 ;  /* 0x00000001b7d07824 */ /* 0x000fc600030e06ce */
[----:B------:R-:W-:Y:S01]  /*8f40*/  IMAD.X R206, R73, 0x1, R206, P5 ;  /* 0x0000000149ce7824 */ /* 0x000fe200028e06ce */
[----:B--2---:R-:W-:Y:S02]  /*8f50*/  SHF.R.S32.HI R202, RZ, 0x1f, R118 ;  /* 0x0000001fffca7819 */ /* 0x004fe40000011476 */
[-C--:B------:R-:W-:Y:S02]  /*8f60*/  IADD3 R203, P6, PT, R218, R118.reuse, RZ ;  /* 0x00000076dacb7210 */ /* 0x080fe40007fde0ff */
[----:B------:R-:W-:Y:S02]  /*8f70*/  IADD3 R201, P5, PT, R212, R118, RZ ;  /* 0x00000076d4c97210 */ /* 0x000fe40007fbe0ff */
[----:B------:R-:W2:Y:S01]  /*8f80*/  LDL.LU R118, [R1+0x174] ;  /* 0x0001740001767983 */ /* 0x000ea20000300800 */
[--C-:B------:R-:W-:Y:S02]  /*8f90*/  IMAD.X R204, R183, 0x1, R202.reuse, P6 ;  /* 0x00000001b7cc7824 */ /* 0x100fe400030e06ca */
[----:B------:R-:W-:Y:S01]  /*8fa0*/  IMAD.X R202, R73, 0x1, R202, P5 ;  /* 0x0000000149ca7824 */ /* 0x000fe200028e06ca */
[----:B---3--:R-:W-:-:S02]  /*8fb0*/  SHF.R.S32.HI R196, RZ, 0x1f, R119 ;  /* 0x0000001fffc47819 */ /* 0x008fc40000011477 */
[-C--:B------:R-:W-:Y:S02]  /*8fc0*/  IADD3 R197, P6, PT, R218, R119.reuse, RZ ;  /* 0x00000077dac57210 */ /* 0x080fe40007fde0ff */
[----:B------:R-:W-:Y:S02]  /*8fd0*/  IADD3 R195, P5, PT, R212, R119, RZ ;  /* 0x00000077d4c37210 */ /* 0x000fe40007fbe0ff */
[----:B------:R-:W3:Y:S01]  /*8fe0*/  LDL.LU R119, [R1+0x178] ;  /* 0x0001780001777983 */ /* 0x000ee20000300800 */
[--C-:B------:R-:W-:Y:S02]  /*8ff0*/  IMAD.X R200, R183, 0x1, R196.reuse, P6 ;  /* 0x00000001b7c87824 */ /* 0x100fe400030e06c4 */
[----:B------:R-:W-:Y:S01]  /*9000*/  IMAD.X R196, R73, 0x1, R196, P5 ;  /* 0x0000000149c47824 */ /* 0x000fe200028e06c4 */
[----:B----4-:R-:W-:Y:S02]  /*9010*/  SHF.R.S32.HI R192, RZ, 0x1f, R123 ;  /* 0x0000001fffc07819 */ /* 0x010fe4000001147b */
[----:B------:R-:W-:-:S02]  /*9020*/  IADD3 R193, P6, PT, R218, R123, RZ ;  /* 0x0000007bdac17210 */ /* 0x000fc40007fde0ff */
[----:B------:R-:W-:Y:S02]  /*9030*/  IADD3 R191, P5, PT, R212, R123, RZ ;  /* 0x0000007bd4bf7210 */ /* 0x000fe40007fbe0ff */
[----:B------:R-:W4:Y:S01]  /*9040*/  LDL.LU R123, [R1+0x17c] ;  /* 0x00017c00017b7983 */ /* 0x000f220000300800 */
[--C-:B------:R-:W-:Y:S02]  /*9050*/  IMAD.X R194, R183, 0x1, R192.reuse, P6 ;  /* 0x00000001b7c27824 */ /* 0x100fe400030e06c0 */
[----:B------:R-:W-:Y:S01]  /*9060*/  IMAD.X R192, R73, 0x1, R192, P5 ;  /* 0x0000000149c07824 */ /* 0x000fe200028e06c0 */
[----:B-----5:R-:W-:Y:S02]  /*9070*/  SHF.R.S32.HI R188, RZ, 0x1f, R122 ;  /* 0x0000001fffbc7819 */ /* 0x020fe4000001147a */
[-C--:B------:R-:W-:Y:S02]  /*9080*/  IADD3 R189, P6, PT, R218, R122.reuse, RZ ;  /* 0x0000007adabd7210 */ /* 0x080fe40007fde0ff */
[----:B------:R-:W-:-:S02]  /*9090*/  IADD3 R78, P5, PT, R212, R122, RZ ;  /* 0x0000007ad44e7210 */ /* 0x000fc40007fbe0ff */
[----:B------:R-:W5:Y:S01]  /*90a0*/  LDL.LU R122, [R1+0x180] ;  /* 0x00018000017a7983 */ /* 0x000f620000300800 */
[--C-:B------:R-:W-:Y:S02]  /*90b0*/  IMAD.X R190, R183, 0x1, R188.reuse, P6 ;  /* 0x00000001b7be7824 */ /* 0x100fe400030e06bc */
[----:B------:R-:W-:Y:S01]  /*90c0*/  IMAD.X R188, R73, 0x1, R188, P5 ;  /* 0x0000000149bc7824 */ /* 0x000fe200028e06bc */
[----:B------:R-:W-:Y:S02]  /*90d0*/  SHF.R.S32.HI R34, RZ, 0x1f, R121 ;  /* 0x0000001fff227819 */ /* 0x000fe40000011479 */
[-C--:B------:R-:W-:Y:S02]  /*90e0*/  IADD3 R80, P6, PT, R218, R121.reuse, RZ ;  /* 0x00000079da507210 */ /* 0x080fe40007fde0ff */
[----:B------:R-:W-:Y:S02]  /*90f0*/  IADD3 R82, P5, PT, R212, R121, RZ ;  /* 0x00000079d4527210 */ /* 0x000fe40007fbe0ff */
[----:B------:R-:W5:Y:S01]  /*9100*/  LDL.LU R121, [R1+0x184] ;  /* 0x0001840001797983 */ /* 0x000f620000300800 */
[----:B------:R-:W-:-:S02]  /*9110*/  IMAD.X R79, R183, 0x1, R34, P6 ;  /* 0x00000001b74f7824 */ /* 0x000fc400030e0622 */
[----:B------:R-:W-:Y:S01]  /*9120*/  IMAD.X R81, R73, 0x1, R34, P5 ;  /* 0x0000000149517824 */ /* 0x000fe200028e0622 */
[----:B------:R-:W-:Y:S02]  /*9130*/  SHF.R.S32.HI R36, RZ, 0x1f, R120 ;  /* 0x0000001fff247819 */ /* 0x000fe40000011478 */
[-C--:B------:R-:W-:Y:S02]  /*9140*/  IADD3 R84, P6, PT, R218, R120.reuse, RZ ;  /* 0x00000078da547210 */ /* 0x080fe40007fde0ff */
[----:B------:R-:W-:Y:S02]  /*9150*/  IADD3 R86, P5, PT, R212, R120, RZ ;  /* 0x00000078d4567210 */ /* 0x000fe40007fbe0ff */
[----:B------:R-:W5:Y:S01]  /*9160*/  LDL.LU R120, [R1+0x188] ;  /* 0x0001880001787983 */ /* 0x000f620000300800 */
[----:B------:R-:W-:Y:S01]  /*9170*/  IMAD.X R83, R183, 0x1, R36, P6 ;  /* 0x00000001b7537824 */ /* 0x000fe200030e0624 */
[----:B------:R-:W-:Y:S02]  /*9180*/  IADD3.X R85, PT, PT, R73, R36, RZ, P5, !PT ;  /* 0x0000002449557210 */ /* 0x000fe40002ffe4ff */
[----:B--2---:R-:W-:-:S02]  /*9190*/  SHF.R.S32.HI R34, RZ, 0x1f, R118 ;  /* 0x0000001fff227819 */ /* 0x004fc40000011476 */
[-C--:B------:R-:W-:Y:S02]  /*91a0*/  IADD3 R88, P6, PT, R218, R118.reuse, RZ ;  /* 0x00000076da587210 */ /* 0x080fe40007fde0ff */
[----:B------:R-:W-:Y:S02]  /*91b0*/  IADD3 R90, P5, PT, R212, R118, RZ ;  /* 0x00000076d45a7210 */ /* 0x000fe40007fbe0ff */
[----:B------:R-:W2:Y:S01]  /*91c0*/  LDL.LU R118, [R1+0x18c] ;  /* 0x00018c0001767983 */ /* 0x000ea20000300800 */
[--C-:B------:R-:W-:Y:S02]  /*91d0*/  IMAD.X R87, R183, 0x1, R34.reuse, P6 ;  /* 0x00000001b7577824 */ /* 0x100fe400030e0622 */
[----:B------:R-:W-:Y:S01]  /*91e0*/  IMAD.X R89, R73, 0x1, R34, P5 ;  /* 0x0000000149597824 */ /* 0x000fe200028e0622 */
[----:B---3--:R-:W-:Y:S02]  /*91f0*/  SHF.R.S32.HI R36, RZ, 0x1f, R119 ;  /* 0x0000001fff247819 */ /* 0x008fe40000011477 */
[----:B------:R-:W-:-:S02]  /*9200*/  IADD3 R92, P6, PT, R218, R119, RZ ;  /* 0x00000077da5c7210 */ /* 0x000fc40007fde0ff */
[----:B------:R-:W-:Y:S02]  /*9210*/  IADD3 R94, P5, PT, R212, R119, RZ ;  /* 0x00000077d45e7210 */ /* 0x000fe40007fbe0ff */
[----:B------:R-:W3:Y:S01]  /*9220*/  LDL.LU R119, [R1+0x190] ;  /* 0x0001900001777983 */ /* 0x000ee20000300800 */
[--C-:B------:R-:W-:Y:S02]  /*9230*/  IMAD.X R91, R183, 0x1, R36.reuse, P6 ;  /* 0x00000001b75b7824 */ /* 0x100fe400030e0624 */
[----:B------:R-:W-:Y:S01]  /*9240*/  IMAD.X R93, R73, 0x1, R36, P5 ;  /* 0x00000001495d7824 */ /* 0x000fe200028e0624 */
[----:B----4-:R-:W-:Y:S02]  /*9250*/  SHF.R.S32.HI R34, RZ, 0x1f, R123 ;  /* 0x0000001fff227819 */ /* 0x010fe4000001147b */
[-C--:B------:R-:W-:Y:S02]  /*9260*/  IADD3 R96, P6, PT, R218, R123.reuse, RZ ;  /* 0x0000007bda607210 */ /* 0x080fe40007fde0ff */
[----:B------:R-:W-:-:S02]  /*9270*/  IADD3 R98, P5, PT, R212, R123, RZ ;  /* 0x0000007bd4627210 */ /* 0x000fc40007fbe0ff */
[----:B------:R-:W4:Y:S04]  /*9280*/  LDL.LU R123, [R1+0x194] ;  /* 0x00019400017b7983 */ /* 0x000f280000300800 */
        /* <DEDUP_REMOVED lines=13> */
[----:B------:R-:W4:Y:S01]  /*9360*/  LDL.LU R179, [R1+0x1cc] ;  /* 0x0001cc0001b37983 */ /* 0x000f220000300800 */
[----:B------:R-:W-:Y:S01]  /*9370*/  IMAD.X R95, R183, 0x1, R34, P6 ;  /* 0x00000001b75f7824 */ /* 0x000fe200030e0622 */
[----:B-----5:R-:W-:Y:S01]  /*9380*/  SHF.R.S32.HI R36, RZ, 0x1f, R122 ;  /* 0x0000001fff247819 */ /* 0x020fe2000001147a */
[----:B------:R-:W-:Y:S01]  /*9390*/  IMAD.X R97, R73, 0x1, R34, P5 ;  /* 0x0000000149617824 */ /* 0x000fe200028e0622 */
[----:B------:R-:W-:-:S02]  /*93a0*/  IADD3 R100, P6, PT, R218, R122, RZ ;  /* 0x0000007ada647210 */ /* 0x000fc40007fde0ff */
[----:B------:R-:W-:Y:S02]  /*93b0*/  IADD3 R102, P5, PT, R212, R122, RZ ;  /* 0x0000007ad4667210 */ /* 0x000fe40007fbe0ff */
[----:B------:R-:W-:Y:S01]  /*93c0*/  SHF.R.S32.HI R34, RZ, 0x1f, R121 ;  /* 0x0000001fff227819 */ /* 0x000fe20000011479 */
[--C-:B------:R-:W-:Y:S01]  /*93d0*/  IMAD.X R99, R183, 0x1, R36.reuse, P6 ;  /* 0x00000001b7637824 */ /* 0x100fe200030e0624 */
[-C--:B------:R-:W-:Y:S01]  /*93e0*/  IADD3 R104, P6, PT, R218, R121.reuse, RZ ;  /* 0x00000079da687210 */ /* 0x080fe20007fde0ff */
[----:B------:R-:W-:Y:S01]  /*93f0*/  IMAD.X R101, R73, 0x1, R36, P5 ;  /* 0x0000000149657824 */ /* 0x000fe200028e0624 */
[----:B------:R-:W-:Y:S02]  /*9400*/  IADD3 R106, P5, PT, R212, R121, RZ ;  /* 0x00000079d46a7210 */ /* 0x000fe40007fbe0ff */
[----:B------:R-:W-:Y:S01]  /*9410*/  SHF.R.S32.HI R36, RZ, 0x1f, R120 ;  /* 0x0000001fff247819 */ /* 0x000fe20000011478 */
[--C-:B------:R-:W-:Y:S01]  /*9420*/  IMAD.X R103, R183, 0x1, R34.reuse, P6 ;  /* 0x00000001b7677824 */ /* 0x100fe200030e0622 */
[-C--:B------:R-:W-:Y:S01]  /*9430*/  IADD3 R112, P6, PT, R218, R120.reuse, RZ ;  /* 0x00000078da707210 */ /* 0x080fe20007fde0ff */
[----:B------:R-:W-:Y:S01]  /*9440*/  IMAD.X R105, R73, 0x1, R34, P5 ;  /* 0x0000000149697824 */ /* 0x000fe200028e0622 */
[----:B------:R-:W-:-:S03]  /*9450*/  IADD3 R114, P5, PT, R212, R120, RZ ;  /* 0x00000078d4727210 */ /* 0x000fc60007fbe0ff */
[--C-:B------:R-:W-:Y:S02]  /*9460*/  IMAD.X R107, R183, 0x1, R36.reuse, P6 ;  /* 0x00000001b76b7824 */ /* 0x100fe400030e0624 */
[----:B------:R-:W-:Y:S02]  /*9470*/  IMAD.X R113, R73, 0x1, R36, P5 ;  /* 0x0000000149717824 */ /* 0x000fe400028e0624 */
[----:B------:R-:W-:-:S04]  /*9480*/  IMAD.WIDE.U32 R6, R215, 0xc, R6 ;  /* 0x0000000cd7067825 */ /* 0x000fc800078e0006 */
[----:B------:R-:W-:Y:S02]  /*9490*/  IMAD R33, R4, 0xc, RZ ;  /* 0x0000000c04217824 */ /* 0x000fe400078e02ff */
[----:B------:R-:W-:Y:S01]  /*94a0*/  IMAD R77, R5, 0xc, RZ ;  /* 0x0000000c054d7824 */ /* 0x000fe200078e02ff */
[----:B------:R-:W-:Y:S01]  /*94b0*/  SHF.R.S32.HI R5, RZ, 0x1f, R187 ;  /* 0x0000001fff057819 */ /* 0x000fe200000114bb */
[----:B------:R-:W-:Y:S01]  /*94c0*/  IMAD.MOV.U32 R75, RZ, RZ, R6 ;  /* 0x000000ffff4b7224 */ /* 0x000fe200078e0006 */
[----:B------:R-:W-:Y:S01]  /*94d0*/  IADD3 R74, PT, PT, R7, R33, RZ ;  /* 0x00000021074a7210 */ /* 0x000fe20007ffe0ff */
[C---:B------:R-:W-:Y:S01]  /*94e0*/  IMAD.SHL.U32 R6, R29.reuse, 0x4, RZ ;  /* 0x000000041d067824 */ /* 0x040fe200078e00ff */
[----:B------:R-:W-:Y:S02]  /*94f0*/  SHF.L.U64.HI R7, R29, 0x2, R32 ;  /* 0x000000021d077819 */ /* 0x000fe40000010220 */
[----:B------:R-:W-:Y:S01]  /*9500*/  LEA.HI R5, R5, R187, RZ, 0x5 ;  /* 0x000000bb05057211 */ /* 0x000fe200078f28ff */
[----:B------:R-:W-:Y:S01]  /*9510*/  IMAD.MOV.U32 R187, RZ, RZ, R8 ;  /* 0x000000ffffbb7224 */ /* 0x000fe200078e0008 */
[C---:B------:R-:W-:Y:S01]  /*9520*/  SHF.L.U64.HI R8, R26.reuse, 0x2, R31 ;  /* 0x000000021a087819 */ /* 0x040fe2000001021f */
[----:B------:R1:W-:Y:S04]  /*9530*/  STL [R1+0x4c], R7 ;  /* 0x00004c0701007387 */ /* 0x0003e80000100800 */
[----:B------:R5:W-:Y:S01]  /*9540*/  STL [R1+0x48], R6 ;  /* 0x0000480601007387 */ /* 0x000be20000100800 */
[----:B-1----:R-:W-:-:S03]  /*9550*/  IMAD.SHL.U32 R7, R26, 0x4, RZ ;  /* 0x000000041a077824 */ /* 0x002fc600078e00ff */
[----:B------:R1:W-:Y:S01]  /*9560*/  STL [R1+0x44], R8 ;  /* 0x0000440801007387 */ /* 0x0003e20000100800 */
[----:B-----5:R-:W-:-:S03]  /*9570*/  SHF.L.U64.HI R6, R23, 0x2, R30 ;  /* 0x0000000217067819 */ /* 0x020fc6000001021e */
[----:B------:R5:W-:Y:S04]  /*9580*/  STL [R1+0x40], R7 ;  /* 0x0000400701007387 */ /* 0x000be80000100800 */
[----:B------:R5:W-:Y:S01]  /*9590*/  STL [R1+0x3c], R6 ;  /* 0x00003c0601007387 */ /* 0x000be20000100800 */
[----:B-1----:R-:W-:Y:S01]  /*95a0*/  IMAD.SHL.U32 R8, R23, 0x4, RZ ;  /* 0x0000000417087824 */ /* 0x002fe200078e00ff */
[----:B-----5:R-:W-:-:S04]  /*95b0*/  SHF.L.U64.HI R7, R20, 0x2, R28 ;  /* 0x0000000214077819 */ /* 0x020fc8000001021c */
[----:B------:R1:W-:Y:S01]  /*95c0*/  STL [R1+0x38], R8 ;  /* 0x0000380801007387 */ /* 0x0003e20000100800 */
[----:B------:R-:W-:-:S03]  /*95d0*/  IMAD.SHL.U32 R6, R20, 0x4, RZ ;  /* 0x0000000414067824 */ /* 0x000fc600078e00ff */
[----:B------:R5:W-:Y:S04]  /*95e0*/  STL [R1+0x34], R7 ;  /* 0x0000340701007387 */ /* 0x000be80000100800 */
[----:B------:R5:W-:Y:S01]  /*95f0*/  STL [R1+0x30], R6 ;  /* 0x0000300601007387 */ /* 0x000be20000100800 */
[C---:B-1----:R-:W-:Y:S01]  /*9600*/  SHF.L.U64.HI R8, R18.reuse, 0x2, R27 ;  /* 0x0000000212087819 */ /* 0x042fe2000001021b */
[----:B-----5:R-:W-:-:S04]  /*9610*/  IMAD.SHL.U32 R7, R18, 0x4, RZ ;  /* 0x0000000412077824 */ /* 0x020fc800078e00ff */
[----:B------:R1:W-:Y:S01]  /*9620*/  STL [R1+0x2c], R8 ;  /* 0x00002c0801007387 */ /* 0x0003e20000100800 */
[----:B------:R-:W-:-:S03]  /*9630*/  SHF.L.U64.HI R6, R17, 0x2, R25 ;  /* 0x0000000211067819 */ /* 0x000fc60000010219 */
        /* <DEDUP_REMOVED lines=12> */
[----:B------:R5:W-:Y:S01]  /*9700*/  STL [R1+0x10], R7 ;  /* 0x0000100701007387 */ /* 0x000be20000100800 */
[----:B------:R-:W-:-:S03]  /*9710*/  SHF.R.S32.HI R5, RZ, 0x5, R5 ;  /* 0x00000005ff057819 */ /* 0x000fc60000011405 */
[----:B------:R5:W-:Y:S01]  /*9720*/  STL [R1+0xc], R6 ;  /* 0x00000c0601007387 */ /* 0x000be20000100800 */
[----:B-1----:R-:W-:Y:S01]  /*9730*/  IMAD.SHL.U32 R8, R14, 0x4, RZ ;  /* 0x000000040e087824 */ /* 0x002fe200078e00ff */
[----:B-----5:R-:W-:-:S04]  /*9740*/  SHF.L.U64.HI R7, R13, 0x2, R19 ;  /* 0x000000020d077819 */ /* 0x020fc80000010213 */
[----:B------:R-:W-:Y:S01]  /*9750*/  STL [R1+0x8], R8 ;  /* 0x0000080801007387 */ /* 0x000fe20000100800 */
[----:B------:R-:W-:-:S03]  /*9760*/  IMAD.SHL.U32 R6, R13, 0x4, RZ ;  /* 0x000000040d067824 */ /* 0x000fc600078e00ff */
[----:B------:R-:W-:Y:S04]  /*9770*/  STL [R1+0x4], R7 ;  /* 0x0000040701007387 */ /* 0x000fe80000100800 */
[----:B------:R1:W-:Y:S01]  /*9780*/  STL [R1], R6 ;  /* 0x0000000601007387 */ /* 0x0003e20000100800 */
[----:B------:R-:W-:Y:S01]  /*9790*/  VIADD R76, R5, 0xfffffffd ;  /* 0xfffffffd054c7836 */ /* 0x000fe20000000000 */
[----:B--2---:R-:W-:Y:S02]  /*97a0*/  SHF.R.S32.HI R34, RZ, 0x1f, R118 ;  /* 0x0000001fff227819 */ /* 0x004fe40000011476 */
[-C--:B------:R-:W-:Y:S02]  /*97b0*/  IADD3 R116, P6, PT, R218, R118.reuse, RZ ;  /* 0x00000076da747210 */ /* 0x080fe40007fde0ff */
[----:B------:R-:W-:-:S03]  /*97c0*/  IADD3 R118, P5, PT, R212, R118, RZ ;  /* 0x00000076d4767210 */ /* 0x000fc60007fbe0ff */
[--C-:B------:R-:W-:Y:S02]  /*97d0*/  IMAD.X R115, R183, 0x1, R34.reuse, P6 ;  /* 0x00000001b7737824 */ /* 0x100fe400030e0622 */
[----:B------:R-:W-:Y:S01]  /*97e0*/  IMAD.X R117, R73, 0x1, R34, P5 ;  /* 0x0000000149757824 */ /* 0x000fe200028e0622 */
[----:B---3--:R-:W-:Y:S02]  /*97f0*/  SHF.R.S32.HI R36, RZ, 0x1f, R119 ;  /* 0x0000001fff247819 */ /* 0x008fe40000011477 */
[-C--:B------:R-:W-:Y:S02]  /*9800*/  IADD3 R120, P6, PT, R218, R119.reuse, RZ ;  /* 0x00000077da787210 */ /* 0x080fe40007fde0ff */
[----:B------:R-:W-:-:S03]  /*9810*/  IADD3 R122, P5, PT, R212, R119, RZ ;  /* 0x00000077d47a7210 */ /* 0x000fc60007fbe0ff */
[--C-:B------:R-:W-:Y:S02]  /*9820*/  IMAD.X R119, R183, 0x1, R36.reuse, P6 ;  /* 0x00000001b7777824 */ /* 0x100fe400030e0624 */
[----:B------:R-:W-:Y:S01]  /*9830*/  IMAD.X R121, R73, 0x1, R36, P5 ;  /* 0x0000000149797824 */ /* 0x000fe200028e0624 */
[----:B----4-:R-:W-:Y:S02]  /*9840*/  SHF.R.S32.HI R34, RZ, 0x1f, R123 ;  /* 0x0000001fff227819 */ /* 0x010fe4000001147b */
[-C--:B------:R-:W-:Y:S02]  /*9850*/  IADD3 R124, P6, PT, R218, R123.reuse, RZ ;  /* 0x0000007bda7c7210 */ /* 0x080fe40007fde0ff */
[----:B------:R-:W-:Y:S02]  /*9860*/  IADD3 R126, P5, PT, R212, R123, RZ ;  /* 0x0000007bd47e7210 */ /* 0x000fe40007fbe0ff */
[----:B------:R-:W-:Y:S02]  /*9870*/  IADD3.X R123, PT, PT, R183, R34, RZ, P6, !PT ;  /* 0x00000022b77b7210 */ /* 0x000fe400037fe4ff */
[----:B------:R-:W-:-:S02]  /*9880*/  SHF.R.S32.HI R36, RZ, 0x1f, R127 ;  /* 0x0000001fff247819 */ /* 0x000fc4000001147f */
[-C--:B------:R-:W-:Y:S01]  /*9890*/  IADD3 R128, P6, PT, R218, R127.reuse, RZ ;  /* 0x0000007fda807210 */ /* 0x080fe20007fde0ff */
[----:B------:R-:W-:Y:S01]  /*98a0*/  IMAD.X R125, R73, 0x1, R34, P5 ;  /* 0x00000001497d7824 */ /* 0x000fe200028e0622 */
        /* <DEDUP_REMOVED lines=10> */
[----:B------:R-:W-:-:S02]  /*9950*/  IADD3 R138, P5, PT, R212, R137, RZ ;  /* 0x00000089d48a7210 */ /* 0x000fc40007fbe0ff */
        /* <DEDUP_REMOVED lines=26> */
[----:B------:R-:W-:Y:S01]  /*9b00*/  IMAD.X R155, R183, 0x1, R34, P6 ;  /* 0x00000001b79b7824 */ /* 0x000fe200030e0622 */
[----:B------:R-:W-:Y:S02]  /*9b10*/  IADD3 R160, P6, PT, R218, R159, RZ ;  /* 0x0000009fdaa07210 */ /* 0x000fe40007fde0ff */
[----:B------:R-:W-:-:S02]  /*9b20*/  IADD3.X R157, PT, PT, R73, R34, RZ, P5, !PT ;  /* 0x00000022499d7210 */ /* 0x000fc40002ffe4ff */
[----:B------:R-:W-:Y:S01]  /*9b30*/  IADD3 R162, P5, PT, R212, R159, RZ ;  /* 0x0000009fd4a27210 */ /* 0x000fe20007fbe0ff */
[--C-:B------:R-:W-:Y:S01]  /*9b40*/  IMAD.X R159, R183, 0x1, R36.reuse, P6 ;  /* 0x00000001b79f7824 */ /* 0x100fe200030e0624 */
[----:B------:R-:W-:Y:S02]  /*9b50*/  SHF.R.S32.HI R34, RZ, 0x1f, R163 ;  /* 0x0000001fff227819 */ /* 0x000fe400000114a3 */
[-C--:B------:R-:W-:Y:S01]  /*9b60*/  IADD3 R164, P6, PT, R218, R163.reuse, RZ ;  /* 0x000000a3daa47210 */ /* 0x080fe20007fde0ff */
[----:B------:R-:W-:Y:S01]  /*9b70*/  IMAD.X R161, R73, 0x1, R36, P5 ;  /* 0x0000000149a17824 */ /* 0x000fe200028e0624 */
[----:B------:R-:W-:Y:S02]  /*9b80*/  IADD3 R166, P5, PT, R212, R163, RZ ;  /* 0x000000a3d4a67210 */ /* 0x000fe40007fbe0ff */
[----:B------:R-:W-:Y:S01]  /*9b90*/  SHF.R.S32.HI R36, RZ, 0x1f, R167 ;  /* 0x0000001fff247819 */ /* 0x000fe200000114a7 */
[--C-:B------:R-:W-:Y:S01]  /*9ba0*/  IMAD.X R163, R183, 0x1, R34.reuse, P6 ;  /* 0x00000001b7a37824 */ /* 0x100fe200030e0622 */
[----:B------:R-:W-:Y:S01]  /*9bb0*/  IADD3 R168, P6, PT, R218, R167, RZ ;  /* 0x000000a7daa87210 */ /* 0x000fe20007fde0ff */
[----:B------:R-:W-:Y:S01]  /*9bc0*/  IMAD.X R165, R73, 0x1, R34, P5 ;  /* 0x0000000149a57824 */ /* 0x000fe200028e0622 */
[----:B-1----:R-:W-:-:S02]  /*9bd0*/  VIMNMX R6, PT, PT, R5, 0x2, !PT ;  /* 0x0000000205067848 */ /* 0x002fc40007fe0100 */
[----:B------:R-:W-:Y:S01]  /*9be0*/  IADD3 R170, P5, PT, R212, R167, RZ ;  /* 0x000000a7d4aa7210 */ /* 0x000fe20007fbe0ff */
[--C-:B------:R-:W-:Y:S01]  /*9bf0*/  IMAD.X R167, R183, 0x1, R36.reuse, P6 ;  /* 0x00000001b7a77824 */ /* 0x100fe200030e0624 */
[----:B------:R-:W-:Y:S01]  /*9c00*/  SHF.R.S32.HI R34, RZ, 0x1f, R171 ;  /* 0x0000001fff227819 */ /* 0x000fe200000114ab */
[----:B------:R-:W-:Y:S01]  /*9c10*/  VIADD R5, R6, 0xffffffff ;  /* 0xffffffff06057836 */ /* 0x000fe20000000000 */
[-C--:B------:R-:W-:Y:S01]  /*9c20*/  IADD3 R172, P6, PT, R218, R171.reuse, RZ ;  /* 0x000000abdaac7210 */ /* 0x080fe20007fde0ff */
[----:B------:R-:W-:Y:S01]  /*9c30*/  IMAD.X R169, R73, 0x1, R36, P5 ;  /* 0x0000000149a97824 */ /* 0x000fe200028e0624 */
[----:B------:R-:W-:Y:S02]  /*9c40*/  IADD3 R174, P5, PT, R212, R171, RZ ;  /* 0x000000abd4ae7210 */ /* 0x000fe40007fbe0ff */
[----:B------:R1:W-:Y:S01]  /*9c50*/  STL [R1+0x50], R5 ;  /* 0x0000500501007387 */ /* 0x0003e20000100800 */
[--C-:B------:R-:W-:Y:S01]  /*9c60*/  IMAD.X R171, R183, 0x1, R34.reuse, P6 ;  /* 0x00000001b7ab7824 */ /* 0x100fe200030e0622 */
[----:B------:R-:W-:Y:S01]  /*9c70*/  SHF.R.S32.HI R36, RZ, 0x1f, R175 ;  /* 0x0000001fff247819 */ /* 0x000fe200000114af */
[----:B------:R-:W-:Y:S01]  /*9c80*/  IMAD.X R173, R73, 0x1, R34, P5 ;  /* 0x0000000149ad7824 */ /* 0x000fe200028e0622 */
[----:B------:R-:W-:-:S02]  /*9c90*/  IADD3 R176, P6, PT, R218, R175, RZ ;  /* 0x000000afdab07210 */ /* 0x000fc40007fde0ff */
[----:B------:R-:W-:Y:S02]  /*9ca0*/  IADD3 R178, P5, PT, R212, R175, RZ ;  /* 0x000000afd4b27210 */ /* 0x000fe40007fbe0ff */
[----:B------:R-:W-:Y:S01]  /*9cb0*/  SHF.R.S32.HI R34, RZ, 0x1f, R179 ;  /* 0x0000001fff227819 */ /* 0x000fe200000114b3 */
[--C-:B------:R-:W-:Y:S01]  /*9cc0*/  IMAD.X R175, R183, 0x1, R36.reuse, P6 ;  /* 0x00000001b7af7824 */ /* 0x100fe200030e0624 */
[C---:B------:R-:W-:Y:S01]  /*9cd0*/  IADD3 R180, P6, PT, R218.reuse, R179, RZ ;  /* 0x000000b3dab47210 */ /* 0x040fe20007fde0ff */
[----:B------:R-:W-:Y:S01]  /*9ce0*/  IMAD.X R177, R73, 0x1, R36, P5 ;  /* 0x0000000149b17824 */ /* 0x000fe200028e0624 */
[----:B------:R-:W-:Y:S02]  /*9cf0*/  SHF.R.S32.HI R185, RZ, 0x1f, R72 ;  /* 0x0000001fffb97819 */ /* 0x000fe40000011448 */
[-C--:B------:R-:W-:Y:S02]  /*9d00*/  IADD3 R184, P4, PT, R218, R72.reuse, RZ ;  /* 0x00000048dab87210 */ /* 0x080fe40007f9e0ff */
[----:B------:R-:W-:-:S02]  /*9d10*/  IADD3 R186, P3, PT, R212, R72, RZ ;  /* 0x00000048d4ba7210 */ /* 0x000fc40007f7e0ff */
[----:B------:R-:W-:Y:S01]  /*9d20*/  IADD3 R182, P5, PT, R212, R179, RZ ;  /* 0x000000b3d4b67210 */ /* 0x000fe20007fbe0ff */
[C-C-:B------:R-:W-:Y:S01]  /*9d30*/  IMAD.X R179, R183.reuse, 0x1, R34.reuse, P6 ;  /* 0x00000001b7b37824 */ /* 0x140fe200030e0622 */
[----:B------:R-:W-:Y:S01]  /*9d40*/  SHF.L.U64.HI R72, R218, 0x2, R183 ;  /* 0x00000002da487819 */ /* 0x000fe200000102b7 */
[--C-:B------:R-:W-:Y:S02]  /*9d50*/  IMAD.X R183, R183, 0x1, R185.reuse, P4 ;  /* 0x00000001b7b77824 */ /* 0x100fe400020e06b9 */
[C---:B------:R-:W-:Y:S02]  /*9d60*/  IMAD.X R181, R73.reuse, 0x1, R34, P5 ;  /* 0x0000000149b57824 */ /* 0x040fe400028e0622 */
[----:B------:R-:W-:Y:S01]  /*9d70*/  IMAD.X R185, R73, 0x1, R185, P3 ;  /* 0x0000000149b97824 */ /* 0x000fe200018e06b9 */
[----:B------:R-:W-:Y:S01]  /*9d80*/  SHF.L.U64.HI R73, R212, 0x2, R73 ;  /* 0x00000002d4497819 */ /* 0x000fe20000010249 */
[----:B------:R-:W-:Y:S01]  /*9d90*/  IMAD.IADD R77, R9, 0x1, R77 ;  /* 0x00000001094d7824 */ /* 0x000fe200078e024d */
[----:B------:R-:W-:Y:S01]  /*9da0*/  SHF.L.U64.HI R252, R251, 0x2, R252 ;  /* 0x00000002fbfc7819 */ /* 0x000fe200000102fc */
[----:B------:R-:W-:Y:S01]  /*9db0*/  IMAD.MOV.U32 R4, RZ, RZ, RZ ;  /* 0x000000ffff047224 */ /* 0x000fe200078e00ff */
[----:B------:R-:W-:Y:S01]  /*9dc0*/  SHF.L.U64.HI R250, R249, 0x2, R250 ;  /* 0x00000002f9fa7819 */ /* 0x000fe200000102fa */
[----:B------:R-:W-:Y:S01]  /*9dd0*/  IMAD.SHL.U32 R251, R251, 0x4, RZ ;  /* 0x00000004fbfb7824 */ /* 0x000fe200078e00ff */
[----:B------:R-:W-:Y:S01]  /*9de0*/  SHF.L.U64.HI R248, R247, 0x2, R248 ;  /* 0x00000002f7f87819 */ /* 0x000fe200000102f8 */
[----:B------:R-:W-:Y:S01]  /*9df0*/  IMAD.SHL.U32 R249, R249, 0x4, RZ ;  /* 0x00000004f9f97824 */ /* 0x000fe200078e00ff */
[----:B------:R-:W-:Y:S01]  /*9e00*/  SHF.L.U64.HI R246, R245, 0x2, R246 ;  /* 0x00000002f5f67819 */ /* 0x000fe200000102f6 */
[----:B------:R-:W-:Y:S01]  /*9e10*/  IMAD.SHL.U32 R247, R247, 0x4, RZ ;  /* 0x00000004f7f77824 */ /* 0x000fe200078e00ff */
[----:B------:R-:W-:Y:S01]  /*9e20*/  SHF.L.U64.HI R244, R243, 0x2, R244 ;  /* 0x00000002f3f47819 */ /* 0x000fe200000102f4 */
[----:B------:R-:W-:Y:S01]  /*9e30*/  IMAD.SHL.U32 R245, R245, 0x4, RZ ;  /* 0x00000004f5f57824 */ /* 0x000fe200078e00ff */
[C---:B------:R-:W-:Y:S01]  /*9e40*/  SHF.L.U64.HI R242, R241.reuse, 0x2, R242 ;  /* 0x00000002f1f27819 */ /* 0x040fe200000102f2 */
        /* <DEDUP_REMOVED lines=63> */
[----:B------:R-:W-:-:S02]  /*a240*/  SHF.L.U64.HI R91, R92, 0x2, R91 ;  /* 0x000000025c5b7819 */ /* 0x000fc4000001025b */
        /* <DEDUP_REMOVED lines=88> */
[----:B------:R-:W-:-:S02]  /*a7d0*/  SHF.L.U32 R243, R243, 0x2, RZ ;  /* 0x00000002f3f37819 */ /* 0x000fc400000006ff */
[----:B------:R-:W-:Y:S02]  /*a7e0*/  SHF.L.U64.HI R216, R10, 0x2, R216 ;  /* 0x000000020ad87819 */ /* 0x000fe400000102d8 */
[----:B------:R-:W-:Y:S02]  /*a7f0*/  SHF.L.U32 R209, R209, 0x2, RZ ;  /* 0x00000002d1d17819 */ /* 0x000fe400000006ff */
[----:B------:R-:W-:Y:S02]  /*a800*/  SHF.L.U32 R92, R92, 0x2, RZ ;  /* 0x000000025c5c7819 */ /* 0x000fe400000006ff */
[----:B------:R-:W-:Y:S02]  /*a810*/  SHF.L.U32 R130, R130, 0x2, RZ ;  /* 0x0000000282827819 */ /* 0x000fe400000006ff */
[----:B------:R-:W-:Y:S01]  /*a820*/  SHF.L.U32 R164, R164, 0x2, RZ ;  /* 0x00000002a4a47819 */ /* 0x000fe200000006ff */
[----:B------:R-:W-:Y:S01]  /*a830*/  UMOV UR13, 0x1 ;  /* 0x00000001000d7882 */ /* 0x000fe20000000000 */
[----:B------:R-:W-:Y:S01]  /*a840*/  UMOV UR14, 0x2 ;  /* 0x00000002000e7882 */ /* 0x000fe20000000000 */
[----:B------:R-:W-:Y:S01]  /*a850*/  UMOV UR6, URZ ;  /* 0x000000ff00067c82 */ /* 0x000fe20008000000 */
[----:B------:R-:W-:Y:S01]  /*a860*/  UMOV UR7, URZ ;  /* 0x000000ff00077c82 */ /* 0x000fe20008000000 */
[----:B------:R-:W-:Y:S01]  /*a870*/  UMOV UR8, URZ ;  /* 0x000000ff00087c82 */ /* 0x000fe20008000000 */
[----:B-1----:R-:W-:-:S05]  /*a880*/  UMOV UR5, URZ ;  /* 0x000000ff00057c82 */ /* 0x002fca0008000000 */
.L_x_11:
[----:B------:R-:W-:Y:S01]  /*a890*/  IMAD.U32 R4, R4, -0x80000000, RZ ;  /* 0x8000000004047824 */ /* 0x000fe200078e00ff */
[----:B------:R-:W-:-:S03]  /*a8a0*/  UIADD3 UR7, UPT, UPT, UR7, 0x1, URZ ;  /* 0x0000000107077890 */ /* 0x000fc6000fffe0ff */
[----:B------:R-:W1:Y:S01]  /*a8b0*/  SYNCS.PHASECHK.TRANS64.TRYWAIT P3, [UR12], R4 ;  /* 0x00000004ff0075a7 */ /* 0x000e62000806110c */
[----:B------:R-:W-:-:S04]  /*a8c0*/  UISETP.GT.AND UP1, UPT, UR7, 0x1, UPT ;  /* 0x000000010700788c */ /* 0x000fc8000bf24270 */
[----:B------:R-:W-:-:S04]  /*a8d0*/  USEL UR7, UR7, URZ, !UP1 ;  /* 0x000000ff07077287 */ /* 0x000fc8000c800000 */
[----:B------:R-:W-:Y:S01]  /*a8e0*/  ULEA UR44, UR7, UR10, 0xf ;  /* 0x0000000a072c7291 */ /* 0x000fe2000f8e78ff */
[----:B-12---:R-:W-:Y:S11]  /*a8f0*/  @!P3 BRA `(.L_x_9) ;  /* 0x0000008c007cb947 */ /* 0x006ff60003800000 */
.L_x_17:
[----:B------:R-:W-:-:S04]  /*a900*/  DEPBAR.LE SB0, 0x2 ;  /* 0x000080800000791a */ /* 0x000fc80000000000 */
[----:B------:R-:W-:Y:S01]  /*a910*/  BAR.SYNC.DEFER_BLOCKING 0x0 ;  /* 0x0000000000007b1d */ /* 0x000fe20000010000 */
[----:B------:R-:W-:Y:S02]  /*a920*/  UIADD3 UR6, UPT, UPT, UR6, 0x1, URZ ;  /* 0x0000000106067890 */ /* 0x000fe4000fffe0ff */
[----:B------:R-:W-:Y:S02]  /*a930*/  ULEA UR12, UR13, UR10, 0x3 ;  /* 0x0000000a0d0c7291 */ /* 0x000fe4000f8e18ff */
[----:B------:R-:W-:Y:S02]  /*a940*/  UISETP.GT.AND UP1, UPT, UR6, 0x2, UPT ;  /* 0x000000020600788c */ /* 0x000fe4000bf24270 */
[----:B------:R-:W-:Y:S02]  /*a950*/  UIADD3 UR12, UPT, UPT, UR12, 0x1c000, URZ ;  /* 0x0001c0000c0c7890 */ /* 0x000fe4000fffe0ff */
[----:B------:R-:W-:Y:S01]  /*a960*/  USEL UR6, UR6, URZ, !UP1 ;  /* 0x000000ff06067287 */ /* 0x000fe2000c800000 */
[----:B------:R-:W-:Y:S01]  /*a970*/  UMOV UR4, UR8 ;  /* 0x0000000800047c82 */ /* 0x000fe20008000000 */
[----:B------:R-:W1:Y:S04]  /*a980*/  LDSM.16.M88.4 R36, [R2+UR44] ;  /* 0x0000002c0224783b */ /* 0x000e680008000200 */
[----:B------:R-:W2:Y:S04]  /*a990*/  LDSM.16.M88.4 R8, [R2+UR44+0x800] ;  /* 0x0008002c0208783b */ /* 0x000ea80008000200 */
[----:B------:R-:W3:Y:S04]  /*a9a0*/  LDSM.16.M88.4 R12, [R2+UR44+0x1800] ;  /* 0x0018002c020c783b */ /* 0x000ee80008000200 */
[----:B------:R-:W4:Y:S04]  /*a9b0*/  LDSM.16.M88.4 R40, [R2+UR44+0x1000] ;  /* 0x0010002c0228783b */ /* 0x000f280008000200 */
[----:B------:R-:W5:Y:S04]  /*a9c0*/  LDSM.16.M88.4 R16, [R2+UR44+0x2800] ;  /* 0x0028002c0210783b */ /* 0x000f680008000200 */
[----:B------:R-:W5:Y:S04]  /*a9d0*/  LDSM.16.M88.4 R28, [R2+UR44+0x3000] ;  /* 0x0030002c021c783b */ /* 0x000f680008000200 */
[----:B------:R-:W5:Y:S04]  /*a9e0*/  LDSM.16.M88.4 R32, [R2+UR44+0x2000] ;  /* 0x0020002c0220783b */ /* 0x000f680008000200 */
[----:B------:R-:W5:Y:S04]  /*a9f0*/  LDSM.16.M88.4 R20, [R2+UR44+0x3800] ;  /* 0x0038002c0214783b */ /* 0x000f680008000200 */
[----:B------:R-:W5:Y:S04]  /*aa00*/  LDSM.16.M88.4 R52, [R2+UR44+0x4000] ;  /* 0x0040002c0234783b */ /* 0x000f680008000200 */
[----:B------:R-:W5:Y:S01]  /*aa10*/  LDSM.16.M88.4 R24, [R2+UR44+0x4800] ;  /* 0x0048002c0218783b */ /* 0x000f620008000200 */
[----:B-1----:R-:W-:Y:S01]  /*aa20*/  IMAD.MOV.U32 R4, RZ, RZ, R36 ;  /* 0x000000ffff047224 */ /* 0x002fe200078e0024 */
[----:B------:R-:W-:Y:S01]  /*aa30*/  MOV R36, R37 ;  /* 0x0000002500247202 */ /* 0x000fe20000000f00 */
[----:B------:R-:W-:Y:S01]  /*aa40*/  IMAD.MOV.U32 R37, RZ, RZ, R39 ;  /* 0x000000ffff257224 */ /* 0x000fe200078e0027 */
[----:B------:R-:W1:Y:S01]  /*aa50*/  LDSM.16.M88.4 R56, [R2+UR44+0x5000] ;  /* 0x0050002c0238783b */ /* 0x000e620008000200 */
[----:B------:R-:W-:-:S02]  /*aa60*/  IMAD.MOV.U32 R5, RZ, RZ, R38 ;  /* 0x000000ffff057224 */ /* 0x000fc400078e0026 */
[----:B--2---:R-:W-:Y:S01]  /*aa70*/  IMAD.MOV.U32 R39, RZ, RZ, R11 ;  /* 0x000000ffff277224 */ /* 0x004fe200078e000b */
[----:B------:R-:W-:Y:S01]  /*aa80*/  LDSM.16.M88.4 R60, [R2+UR44+0x6000] ;  /* 0x0060002c023c783b */ /* 0x000fe20008000200 */
[----:B------:R-:W-:Y:S02]  /*aa90*/  IMAD.MOV.U32 R38, RZ, RZ, R9 ;  /* 0x000000ffff267224 */ /* 0x000fe400078e0009 */
[----:B---3--:R-:W-:Y:S01]  /*aaa0*/  IMAD.MOV.U32 R11, RZ, RZ, R14 ;  /* 0x000000ffff0b7224 */ /* 0x008fe200078e000e */
[----:B------:R-:W-:Y:S01]  /*aab0*/  LDSM.16.M88.4 R64, [R2+UR44+0x7000] ;  /* 0x0070002c0240783b */ /* 0x000fe20008000200 */
[----:B------:R-:W-:Y:S02]  /*aac0*/  IMAD.MOV.U32 R7, RZ, RZ, R10 ;  /* 0x000000ffff077224 */ /* 0x000fe400078e000a */
[----:B----4-:R-:W-:Y:S01]  /*aad0*/  IMAD.MOV.U32 R9, RZ, RZ, R42 ;  /* 0x000000ffff097224 */ /* 0x010fe200078e002a */
[----:B------:R-:W-:Y:S01]  /*aae0*/  LDSM.16.M88.4 R108, [R2+UR44+0x7800] ;  /* 0x0078002c026c783b */ /* 0x000fe20008000200 */
[----:B-----5:R-:W-:-:S02]  /*aaf0*/  IMAD.MOV.U32 R14, RZ, RZ, R16 ;  /* 0x000000ffff0e7224 */ /* 0x020fc400078e0010 */
[----:B------:R-:W-:Y:S02]  /*ab00*/  IMAD.MOV.U32 R46, RZ, RZ, R17 ;  /* 0x000000ffff2e7224 */ /* 0x000fe400078e0011 */
[----:B------:R-:W-:Y:S02]  /*ab10*/  IMAD.MOV.U32 R10, RZ, RZ, R12 ;  /* 0x000000ffff0a7224 */ /* 0x000fe400078e000c */
[----:B------:R-:W-:Y:S02]  /*ab20*/  IMAD.MOV.U32 R42, RZ, RZ, R13 ;  /* 0x000000ffff2a7224 */ /* 0x000fe400078e000d */
[----:B------:R-:W-:Y:S01]  /*ab30*/  IMAD.MOV.U32 R16, RZ, RZ, R28 ;  /* 0x000000ffff107224 */ /* 0x000fe200078e001c */
[----:B------:R-:W-:Y:S01]  /*ab40*/  MOV R45, R35 ;  /* 0x00000023002d7202 */ /* 0x000fe20000000f00 */
[----:B------:R-:W-:Y:S02]  /*ab50*/  IMAD.MOV.U32 R17, RZ, RZ, R30 ;  /* 0x000000ffff117224 */ /* 0x000fe400078e001e */
[----:B------:R-:W-:-:S02]  /*ab60*/  IMAD.MOV.U32 R48, RZ, RZ, R29 ;  /* 0x000000ffff307224 */ /* 0x000fc400078e001d */
[----:B------:R-:W-:Y:S02]  /*ab70*/  IMAD.MOV.U32 R49, RZ, RZ, R31 ;  /* 0x000000ffff317224 */ /* 0x000fe400078e001f */
[----:B------:R-:W-:Y:S01]  /*ab80*/  IMAD.MOV.U32 R12, RZ, RZ, R32 ;  /* 0x000000ffff0c7224 */ /* 0x000fe200078e0020 */
[----:B------:R-:W2:Y:S01]  /*ab90*/  LDSM.16.M88.4 R28, [R2+UR44+0x5800] ;  /* 0x0058002c021c783b */ /* 0x000ea20008000200 */
[----:B------:R-:W-:Y:S02]  /*aba0*/  IMAD.MOV.U32 R13, RZ, RZ, R34 ;  /* 0x000000ffff0d7224 */ /* 0x000fe400078e0022 */
[----:B------:R-:W-:Y:S02]  /*abb0*/  IMAD.MOV.U32 R44, RZ, RZ, R33 ;  /* 0x000000ffff2c7224 */ /* 0x000fe400078e0021 */
[----:B------:R-:W3:Y:S01]  /*abc0*/  LDSM.16.M88.4 R32, [R2+UR44+0x6800] ;  /* 0x0068002c0220783b */ /* 0x000ee20008000200 */
        /* <DEDUP_REMOVED lines=10> */
[----:B------:R-:W-:Y:S01]  /*ac70*/  IMAD.MOV.U32 R52, RZ, RZ, R53 ;  /* 0x000000ffff347224 */ /* 0x000fe200078e0035 */
[----:B------:R-:W-:Y:S01]  /*ac80*/  MOV R53, R55 ;  /* 0x0000003700357202 */ /* 0x000fe20000000f00 */
[----:B------:R-:W-:Y:S02]  /*ac90*/  IMAD.MOV.U32 R19, RZ, RZ, R22 ;  /* 0x000000ffff137224 */ /* 0x000fe400078e0016 */
[----:B------:R-:W-:Y:S02]  /*aca0*/  IMAD.MOV.U32 R51, RZ, RZ, R23 ;  /* 0x000000ffff337224 */ /* 0x000fe400078e0017 */
[----:B------:R-:W-:-:S02]  /*acb0*/  IMAD.MOV.U32 R21, RZ, RZ, R54 ;  /* 0x000000ffff157224 */ /* 0x000fc400078e0036 */
[----:B------:R-:W-:Y:S02]  /*acc0*/  IMAD.MOV.U32 R22, RZ, RZ, R24 ;  /* 0x000000ffff167224 */ /* 0x000fe400078e0018 */
[----:B------:R-:W-:Y:S02]  /*acd0*/  IMAD.MOV.U32 R23, RZ, RZ, R26 ;  /* 0x000000ffff177224 */ /* 0x000fe400078e001a */
[----:B------:R-:W-:Y:S02]  /*ace0*/  IMAD.MOV.U32 R54, RZ, RZ, R25 ;  /* 0x000000ffff367224 */ /* 0x000fe400078e0019 */
[----:B------:R-:W-:Y:S02]  /*acf0*/  IMAD.MOV.U32 R55, RZ, RZ, R27 ;  /* 0x000000ffff377224 */ /* 0x000fe400078e001b */
[----:B-1----:R-:W-:Y:S02]  /*ad00*/  IMAD.MOV.U32 R24, RZ, RZ, R56 ;  /* 0x000000ffff187224 */ /* 0x002fe400078e0038 */
[----:B------:R-:W-:-:S02]  /*ad10*/  IMAD.MOV.U32 R25, RZ, RZ, R58 ;  /* 0x000000ffff197224 */ /* 0x000fc400078e003a */
[----:B--2---:R-:W-:Y:S02]  /*ad20*/  IMAD.MOV.U32 R26, RZ, RZ, R28 ;  /* 0x000000ffff1a7224 */ /* 0x004fe400078e001c */
[----:B------:R-:W-:Y:S02]  /*ad30*/  IMAD.MOV.U32 R27, RZ, RZ, R30 ;  /* 0x000000ffff1b7224 */ /* 0x000fe400078e001e */
[----:B------:R-:W-:Y:S02]  /*ad40*/  IMAD.MOV.U32 R56, RZ, RZ, R57 ;  /* 0x000000ffff387224 */ /* 0x000fe400078e0039 */
[----:B------:R-:W-:Y:S02]  /*ad50*/  IMAD.MOV.U32 R58, RZ, RZ, R29 ;  /* 0x000000ffff3a7224 */ /* 0x000fe400078e001d */
[----:B------:R-:W-:Y:S02]  /*ad60*/  IMAD.MOV.U32 R28, RZ, RZ, R60 ;  /* 0x000000ffff1c7224 */ /* 0x000fe400078e003c */
[----:B---3--:R-:W-:-:S02]  /*ad70*/  IMAD.MOV.U32 R30, RZ, RZ, R32 ;  /* 0x000000ffff1e7224 */ /* 0x008fc400078e0020 */
        /* <DEDUP_REMOVED lines=15> */
[----:B------:R-:W-:-:S04]  /*ae70*/  IMAD.MOV.U32 R67, RZ, RZ, R111 ;  /* 0x000000ffff437224 */ /* 0x000fc800078e006f */
[----:B------:R1:W-:Y:S01]  /*ae80*/  STTM.x64 tmem[UR11+0x100], R4 ;  /* 0x00010004000079ed */ /* 0x0003e2000834000b */
[----:B------:R-:W2:Y:S02]  /*ae90*/  FENCE.VIEW.ASYNC.T ;  /* 0x00000000000073c6 */ /* 0x000ea40000000200 */
[----:B--2---:R-:W-:Y:S06]  /*aea0*/  BAR.SYNC.DEFER_BLOCKING 0x0 ;  /* 0x0000000000007b1d */ /* 0x004fec0000010000 */
[----:B------:R-:W-:Y:S05]  /*aeb0*/  @P0 BRA `(.L_x_10) ;  /* 0x0000000000d00947 */ /* 0x000fea0003800000 */
[----:B------:R-:W-:Y:S01]  /*aec0*/  ULEA UR9, UR6, UR10, 0xe ;  /* 0x0000000a06097291 */ /* 0x000fe2000f8e70ff */
[----:B------:R-:W-:Y:S01]  /*aed0*/  UMOV UR8, URZ ;  /* 0x000000ff00087c82 */ /* 0x000fe20008000000 */
[----:B------:R-:W-:Y:S02]  /*aee0*/  UIADD3 UR45, UPT, UPT, UR15, 0x108, URZ ;  /* 0x000001080f2d7890 */ /* 0x000fe4000fffe0ff */
[----:B------:R-:W-:Y:S02]  /*aef0*/  UIADD3 UR9, UPT, UPT, UR9, 0x10000, URZ ;  /* 0x0001000009097890 */ /* 0x000fe4000fffe0ff */
[----:B------:R-:W-:Y:S02]  /*af00*/  UIADD3 UR46, UPT, UPT, UR15, 0x110, URZ ;  /* 0x000001100f2e7890 */ /* 0x000fe4000fffe0ff */
[----:B------:R-:W-:Y:S02]  /*af10*/  USHF.R.U32.HI UR9, URZ, 0x4, UR9 ;  /* 0x00000004ff097899 */ /* 0x000fe40008011609 */
[----:B------:R-:W-:-:S02]  /*af20*/  UIADD3 UR47, UPT, UPT, UR15, 0x118, URZ ;  /* 0x000001180f2f7890 */ /* 0x000fc4000fffe0ff */
[----:B------:R-:W-:Y:S02]  /*af30*/  USGXT.U32 UR16, UR9, 0xe ;  /* 0x0000000e0910789a */ /* 0x000fe40008000000 */
[----:B------:R-:W-:Y:S02]  /*af40*/  UIADD3 UR48, UPT, UPT, UR15, 0x80, URZ ;  /* 0x000000800f307890 */ /* 0x000fe4000fffe0ff */
[----:B------:R-:W-:Y:S02]  /*af50*/  UIADD3 UR30, UP1, UPT, UR16, 0x2, URZ ;  /* 0x00000002101e7890 */ /* 0x000fe4000ff3e0ff */
[----:B------:R-:W-:Y:S02]  /*af60*/  UIADD3 UR49, UPT, UPT, UR15, 0x120, URZ ;  /* 0x000001200f317890 */ /* 0x000fe4000fffe0ff */
[----:B------:R-:W-:Y:S02]  /*af70*/  UIADD3.X UR31, UPT, UPT, UR8, 0x40004040, URZ, UP1, !UPT ;  /* 0x40004040081f7890 */ /* 0x000fe40008ffe4ff */
[----:B------:R-:W-:-:S02]  /*af80*/  UIADD3 UR40, UP1, UPT, UR30, 0x2, URZ ;  /* 0x000000021e287890 */ /* 0x000fc4000ff3e0ff */
[----:B------:R-:W-:Y:S02]  /*af90*/  UIADD3 UR42, UP2, UPT, UR30, 0x4, URZ ;  /* 0x000000041e2a7890 */ /* 0x000fe4000ff5e0ff */
[----:B------:R-:W-:Y:S02]  /*afa0*/  UIADD3.X UR41, UPT, UPT, UR31, URZ, URZ, UP1, !UPT ;  /* 0x000000ff1f297290 */ /* 0x000fe40008ffe4ff */
[----:B------:R-:W-:Y:S02]  /*afb0*/  UIADD3.X UR43, UPT, UPT, UR31, URZ, URZ, UP2, !UPT ;  /* 0x000000ff1f2b7290 */ /* 0x000fe400097fe4ff */
[----:B------:R-:W-:Y:S02]  /*afc0*/  UIADD3 UR50, UPT, UPT, UR15, 0x80, URZ ;  /* 0x000000800f327890 */ /* 0x000fe4000fffe0ff */
[----:B------:R-:W-:Y:S02]  /*afd0*/  UIADD3 UR51, UPT, UPT, UR15, 0x128, URZ ;  /* 0x000001280f337890 */ /* 0x000fe4000fffe0ff */
[----:B------:R-:W-:-:S02]  /*afe0*/  UIADD3 UR52, UPT, UPT, UR15, 0x80, URZ ;  /* 0x000000800f347890 */ /* 0x000fc4000fffe0ff */
        /* <DEDUP_REMOVED lines=24> */
[----:B------:R2:W-:Y:S01]  /*b170*/  UTCHMMA tmem[UR49], gdesc[UR16], tmem[UR48], tmem[UR34], idesc[UR35], UPT ;  /* 0x00ff2210310079ea */ /* 0x0005e2000b800030 */
        /* <DEDUP_REMOVED lines=8> */
.L_x_10:
[----:B-1----:R-:W3:Y:S04]  /*b200*/  LDL R5, [R1+0xe4] ;  /* 0x0000e40001057983 */ /* 0x002ee80000100800 */
[----:B------:R-:W4:Y:S01]  /*b210*/  LDL R4, [R1+0xe0] ;  /* 0x0000e00001047983 */ /* 0x000f220000100800 */
[----:B------:R-:W-:Y:S01]  /*b220*/  R2UR UR9, R76 ;  /* 0x000000004c0972ca */ /* 0x000fe200000e0000 */
[----:B------:R-:W-:Y:S01]  /*b230*/  UISETP.GT.AND UP1, UPT, UR21, URZ, UPT ;  /* 0x000000ff1500728c */ /* 0x000fe2000bf24270 */
[----:B------:R-:W-:Y:S01]  /*b240*/  IADD3 R10, P6, PT, R75, R186, RZ ;  /* 0x000000ba4b0a7210 */ /* 0x000fe20007fde0ff */
[----:B------:R-:W-:Y:S01]  /*b250*/  UISETP.GT.AND UP2, UPT, UR21, 0x1, UPT ;  /* 0x000000011500788c */ /* 0x000fe2000bf44270 */
[----:B------:R-:W5:Y:S01]  /*b260*/  LDL R22, [R1] ;  /* 0x0000000001167983 */ /* 0x000f620000100800 */
[----:B--2---:R-:W-:Y:S01]  /*b270*/  USEL UR8, URZ, 0x4, !UP1 ;  /* 0x00000004ff087887 */ /* 0x004fe2000c800000 */
[----:B------:R-:W-:Y:S01]  /*b280*/  IADD3.X R11, PT, PT, R74, R185, RZ, P6, !PT ;  /* 0x000000b94a0b7210 */ /* 0x000fe200037fe4ff */
[----:B------:R-:W-:Y:S01]  /*b290*/  UISETP.GT.AND UP3, UPT, UR21, 0x5, UPT ;  /* 0x000000051500788c */ /* 0x000fe2000bf64270 */
[----:B------:R-:W2:Y:S04]  /*b2a0*/  LDL R21, [R1+0x10] ;  /* 0x0000100001157983 */ /* 0x000ea80000100800 */
[----:B------:R-:W2:Y:S01]  /*b2b0*/  LDL R20, [R1+0x4] ;  /* 0x0000040001147983 */ /* 0x000ea20000100800 */
[----:B------:R-:W-:-:S02]  /*b2c0*/  UISETP.GE.AND UP1, UPT, UR5, UR9, UPT ;  /* 0x000000090500728c */ /* 0x000fc4000bf26270 */
[----:B------:R-:W-:Y:S01]  /*b2d0*/  USEL UR9, URZ, 0x4, !UP2 ;  /* 0x00000004ff097887 */ /* 0x000fe2000d000000 */
[----:B------:R-:W2:Y:S01]  /*b2e0*/  LDL R19, [R1+0x20] ;  /* 0x0000200001137983 */ /* 0x000ea20000100800 */
[----:B------:R-:W-:Y:S02]  /*b2f0*/  USEL UR8, UR8, URZ, !UP1 ;  /* 0x000000ff08087287 */ /* 0x000fe4000c800000 */
[----:B------:R-:W-:Y:S01]  /*b300*/  UISETP.GT.AND UP2, UPT, UR21, 0x2, UPT ;  /* 0x000000021500788c */ /* 0x000fe2000bf44270 */
[----:B------:R-:W2:Y:S01]  /*b310*/  LDL R18, [R1+0x14] ;  /* 0x0000140001127983 */ /* 0x000ea20000100800 */
[----:B------:R-:W-:Y:S02]  /*b320*/  USEL UR9, UR9, URZ, !UP1 ;  /* 0x000000ff09097287 */ /* 0x000fe4000c800000 */
[----:B------:R-:W-:Y:S01]  /*b330*/  ISETP.NE.U32.AND P4, PT, RZ, UR8, PT ;  /* 0x00000008ff007c0c */ /* 0x000fe2000bf85070 */
[----:B------:R-:W-:Y:S01]  /*b340*/  USEL UR8, URZ, 0x4, !UP2 ;  /* 0x00000004ff087887 */ /* 0x000fe2000d000000 */
[----:B------:R-:W2:Y:S01]  /*b350*/  LDL R16, [R1+0x24] ;  /* 0x0000240001107983 */ /* 0x000ea20000100800 */
[----:B------:R-:W-:-:S02]  /*b360*/  UISETP.GT.AND UP2, UPT, UR21, 0x3, UPT ;  /* 0x000000031500788c */ /* 0x000fc4000bf44270 */
[----:B------:R-:W-:Y:S01]  /*b370*/  USEL UR8, UR8, URZ, !UP1 ;  /* 0x000000ff08087287 */ /* 0x000fe2000c800000 */
[----:B------:R-:W2:Y:S04]  /*b380*/  LDL R15, [R1+0x40] ;  /* 0x00004000010f7983 */ /* 0x000ea80000100800 */
[----:B------:R-:W2:Y:S04]  /*b390*/  LDL R12, [R1+0x44] ;  /* 0x00004400010c7983 */ /* 0x000ea80000100800 */
[----:B------:R-:W2:Y:S04]  /*b3a0*/  LDL R17, [R1+0x30] ;  /* 0x0000300001117983 */ /* 0x000ea80000100800 */
[----:B------:R-:W2:Y:S01]  /*b3b0*/  LDL R14, [R1+0x34] ;  /* 0x00003400010e7983 */ /* 0x000ea20000100800 */
[----:B------:R-:W-:Y:S01]  /*b3c0*/  BAR.SYNC.DEFER_BLOCKING 0x0 ;  /* 0x0000000000007b1d */ /* 0x000fe20000010000 */
[----:B------:R-:W-:-:S05]  /*b3d0*/  UIADD3 UR14, UPT, UPT, UR14, 0x1, URZ ;  /* 0x000000010e0e7890 */ /* 0x000fca000fffe0ff */
[----:B------:R-:W2:Y:S01]  /*b3e0*/  LDL R23, [R1+0x8] ;  /* 0x0000080001177983 */ /* 0x000ea20000100800 */
[C---:B---3--:R-:W-:Y:S02]  /*b3f0*/  IADD3 R8, P3, PT, R75.reuse, R5, RZ ;  /* 0x000000054b087210 */ /* 0x048fe40007f7e0ff */
[----:B------:R-:W1:Y:S01]  /*b400*/  S2R R5, SR_TID.X ;  /* 0x0000000000057919 */ /* 0x000e620000002100 */
[----:B----4-:R-:W-:Y:S02]  /*b410*/  IADD3 R6, P5, PT, R75, R4, RZ ;  /* 0x000000044b067210 */ /* 0x010fe40007fbe0ff */
[----:B------:R-:W-:Y:S01]  /*b420*/  IMAD.X R9, R74, 0x1, R73, P3 ;  /* 0x000000014a097824 */ /* 0x000fe200018e0649 */
[----:B------:R-:W-:Y:S01]  /*b430*/  ISETP.NE.U32.AND P3, PT, RZ, UR9, PT ;  /* 0x00000009ff007c0c */ /* 0x000fe2000bf65070 */
[----:B------:R-:W-:Y:S01]  /*b440*/  VIADD R4, R68, UR44 ;  /* 0x0000002c44047c36 */ /* 0x000fe20008000000 */
[----:B------:R-:W-:Y:S01]  /*b450*/  USEL UR9, URZ, 0x4, !UP2 ;  /* 0x00000004ff097887 */ /* 0x000fe2000d000000 */
[----:B------:R-:W-:Y:S01]  /*b460*/  IMAD.X R7, R74, 0x1, R72, P5 ;  /* 0x000000014a077824 */ /* 0x000fe200028e0648 */
[----:B------:R-:W-:-:S02]  /*b470*/  UISETP.GT.AND UP2, UPT, UR21, 0x4, UPT ;  /* 0x000000041500788c */ /* 0x000fc4000bf44270 */
[----:B------:R-:W-:Y:S01]  /*b480*/  @!PT LDS RZ, [RZ] ;  /* 0x00000000fffff984 */ /* 0x000fe20000000800 */
[----:B------:R-:W-:Y:S01]  /*b490*/  @!PT LDS RZ, [RZ] ;  /* 0x00000000fffff984 */ /* 0x000fe20000000800 */
[----:B------:R-:W-:Y:S01]  /*b4a0*/  @!PT LDS RZ, [RZ] ;  /* 0x00000000fffff984 */ /* 0x000fe20000000800 */
[----:B------:R3:W-:Y:S01]  /*b4b0*/  LDGSTS.E [R4], desc[UR18][R8.64], P4 ;  /* 0x0000000008047fae */ /* 0x0007e2000a1a1012 */
[----:B------:R-:W-:-:S03]  /*b4c0*/  USEL UR9, UR9, URZ, !UP1 ;  /* 0x000000ff09097287 */ /* 0x000fc6000c800000 */
[----:B------:R4:W-:Y:S01]  /*b4d0*/  LDGSTS.E [R4+0x200], desc[UR18][R6.64], P4 ;  /* 0x0020000006047fae */ /* 0x0009e2000a1a1012 */
[----:B------:R-:W-:Y:S01]  /*b4e0*/  ISETP.NE.U32.AND P4, PT, RZ, UR8, PT ;  /* 0x00000008ff007c0c */ /* 0x000fe2000bf85070 */
[----:B------:R-:W-:Y:S02]  /*b4f0*/  USEL UR8, URZ, 0x4, !UP2 ;  /* 0x00000004ff087887 */ /* 0x000fe4000d000000 */
[----:B------:R5:W-:Y:S01]  /*b500*/  LDGSTS.E [R4+0x400], desc[UR18][R10.64], P3 ;  /* 0x004000000a047fae */ /* 0x000be200099a1012 */
[----:B------:R-:W-:Y:S02]  /*b510*/  UISETP.GT.AND UP2, UPT, UR21, 0x6, UPT ;  /* 0x000000061500788c */ /* 0x000fe4000bf44270 */
[----:B------:R-:W-:Y:S01]  /*b520*/  USEL UR8, UR8, URZ, !UP1 ;  /* 0x000000ff08087287 */ /* 0x000fe2000c800000 */
[C---:B---3--:R-:W-:Y:S02]  /*b530*/  IADD3 R8, P5, PT, R75.reuse, R184, RZ ;  /* 0x000000b84b087210 */ /* 0x048fe40007fbe0ff */
[----:B----4-:R-:W-:-:S03]  /*b540*/  IADD3 R6, P6, PT, R75, R182, RZ ;  /* 0x000000b64b067210 */ /* 0x010fc60007fde0ff */
[C---:B------:R-:W-:Y:S01]  /*b550*/  IMAD.X R9, R74.reuse, 0x1, R183, P5 ;  /* 0x000000014a097824 */ /* 0x040fe200028e06b7 */
[----:B-----5:R-:W-:Y:S01]  /*b560*/  IADD3 R10, P5, PT, R75, R180, RZ ;  /* 0x000000b44b0a7210 */ /* 0x020fe20007fbe0ff */
[----:B------:R-:W-:-:S03]  /*b570*/  IMAD.X R7, R74, 0x1, R181, P6 ;  /* 0x000000014a077824 */ /* 0x000fc600030e06b5 */
[----:B------:R3:W-:Y:S01]  /*b580*/  LDGSTS.E [R4+0x600], desc[UR18][R8.64], P3 ;  /* 0x0060000008047fae */ /* 0x0007e200099a1012 */
[----:B------:R-:W-:Y:S01]  /*b590*/  ISETP.NE.U32.AND P3, PT, RZ, UR9, PT ;  /* 0x00000009ff007c0c */ /* 0x000fe2000bf65070 */
[----:B------:R-:W-:Y:S01]  /*b5a0*/  USEL UR9, URZ, 0x4, !UP3 ;  /* 0x00000004ff097887 */ /* 0x000fe2000d800000 */
[----:B------:R-:W-:Y:S01]  /*b5b0*/  IMAD.X R11, R74, 0x1, R179, P5 ;  /* 0x000000014a0b7824 */ /* 0x000fe200028e06b3 */
[----:B------:R4:W-:Y:S01]  /*b5c0*/  LDGSTS.E [R4+0x800], desc[UR18][R6.64], P4 ;  /* 0x0080000006047fae */ /* 0x0009e2000a1a1012 */
[----:B------:R-:W-:Y:S01]  /*b5d0*/  UISETP.GT.AND UP3, UPT, UR21, 0xc, UPT ;  /* 0x0000000c1500788c */ /* 0x000fe2000bf64270 */
[----:B-1----:R-:W-:Y:S01]  /*b5e0*/  LOP3.LUT R5, R5, 0x1f, RZ, 0xc0, !PT ;  /* 0x0000001f05057812 */ /* 0x002fe200078ec0ff */
[----:B------:R-:W-:Y:S01]  /*b5f0*/  USEL UR9, UR9, URZ, !UP1 ;  /* 0x000000ff09097287 */ /* 0x000fe2000c800000 */
[----:B------:R-:W-:Y:S01]  /*b600*/  LDGSTS.E [R4+0xa00], desc[UR18][R10.64], P4 ;  /* 0x00a000000a047fae */ /* 0x000fe2000a1a1012 */
[----:B------:R-:W-:Y:S01]  /*b610*/  ISETP.NE.U32.AND P4, PT, RZ, UR8, PT ;  /* 0x00000008ff007c0c */ /* 0x000fe2000bf85070 */
[----:B------:R-:W-:Y:S01]  /*b620*/  USEL UR8, URZ, 0x4, !UP2 ;  /* 0x00000004ff087887 */ /* 0x000fe2000d000000 */
[----:B---3--:R-:W-:Y:S01]  /*b630*/  IADD3 R8, P6, PT, R75, R178, RZ ;  /* 0x000000b24b087210 */ /* 0x008fe20007fde0ff */
[----:B------:R-:W-:-:S02]  /*b640*/  UISETP.GT.AND UP2, UPT, UR21, 0x7, UPT ;  /* 0x000000071500788c */ /* 0x000fc4000bf44270 */
[----:B------:R-:W-:Y:S01]  /*b650*/  USEL UR8, UR8, URZ, !UP1 ;  /* 0x000000ff08087287 */ /* 0x000fe2000c800000 */
[----:B----4-:R-:W-:Y:S01]  /*b660*/  IADD3 R6, P5, PT, R75, R176, RZ ;  /* 0x000000b04b067210 */ /* 0x010fe20007fbe0ff */
[----:B------:R-:W-:-:S04]  /*b670*/  IMAD.X R9, R74, 0x1, R177, P6 ;  /* 0x000000014a097824 */ /* 0x000fc800030e06b1 */
[----:B------:R-:W-:Y:S01]  /*b680*/  IMAD.X R7, R74, 0x1, R175, P5 ;  /* 0x000000014a077824 */ /* 0x000fe200028e06af */
[----:B------:R1:W-:Y:S04]  /*b690*/  LDGSTS.E [R4+0xc00], desc[UR18][R8.64], P3 ;  /* 0x00c0000008047fae */ /* 0x0003e800099a1012 */
[----:B------:R3:W-:Y:S01]  /*b6a0*/  LDGSTS.E [R4+0xe00], desc[UR18][R6.64], P3 ;  /* 0x00e0000006047fae */ /* 0x0007e200099a1012 */
[----:B------:R-:W-:Y:S02]  /*b6b0*/  ISETP.NE.U32.AND P3, PT, RZ, UR9, PT ;  /* 0x00000009ff007c0c */ /* 0x000fe4000bf65070 */
[C---:B-1----:R-:W-:Y:S02]  /*b6c0*/  IADD3 R8, P6, PT, R75.reuse, R174, RZ ;  /* 0x000000ae4b087210 */ /* 0x042fe40007fde0ff */
[----:B---3--:R-:W-:-:S03]  /*b6d0*/  IADD3 R6, P5, PT, R75, R172, RZ ;  /* 0x000000ac4b067210 */ /* 0x008fc60007fbe0ff */
[C---:B------:R-:W-:Y:S01]  /*b6e0*/  IMAD.X R9, R74.reuse, 0x1, R173, P6 ;  /* 0x000000014a097824 */ /* 0x040fe200030e06ad */
[----:B------:R-:W-:Y:S01]  /*b6f0*/  IADD3 R10, P6, PT, R75, R170, RZ ;  /* 0x000000aa4b0a7210 */ /* 0x000fe20007fde0ff */
[----:B------:R-:W-:-:S03]  /*b700*/  IMAD.X R7, R74, 0x1, R171, P5 ;  /* 0x000000014a077824 */ /* 0x000fc600028e06ab */
[----:B------:R-:W-:Y:S01]  /*b710*/  LDGSTS.E [R4+0x1000], desc[UR18][R8.64], P4 ;  /* 0x0100000008047fae */ /* 0x000fe2000a1a1012 */
[----:B------:R-:W-:-:S03]  /*b720*/  IMAD.X R11, R74, 0x1, R169, P6 ;  /* 0x000000014a0b7824 */ /* 0x000fc600030e06a9 */
[----:B------:R1:W-:Y:S01]  /*b730*/  LDGSTS.E [R4+0x1200], desc[UR18][R6.64], P4 ;  /* 0x0120000006047fae */ /* 0x0003e2000a1a1012 */
[----:B------:R-:W-:Y:S01]  /*b740*/  ISETP.NE.U32.AND P4, PT, RZ, UR8, PT ;  /* 0x00000008ff007c0c */ /* 0x000fe2000bf85070 */
[----:B------:R-:W-:Y:S02]  /*b750*/  USEL UR8, URZ, 0x4, !UP2 ;  /* 0x00000004ff087887 */ /* 0x000fe4000d000000 */
[----:B------:R3:W-:Y:S01]  /*b760*/  LDGSTS.E [R4+0x1400], desc[UR18][R10.64], P3 ;  /* 0x014000000a047fae */ /* 0x0007e200099a1012 */
[----:B------:R-:W-:Y:S02]  /*b770*/  UISETP.GT.AND UP2, UPT, UR21, 0x8, UPT ;  /* 0x000000081500788c */ /* 0x000fe4000bf44270 */
[----:B------:R-:W-:Y:S02]  /*b780*/  USEL UR8, UR8, URZ, !UP1 ;  /* 0x000000ff08087287 */ /* 0x000fe4000c800000 */
[----:B------:R-:W-:Y:S02]  /*b790*/  USEL UR9, URZ, 0x4, !UP2 ;  /* 0x00000004ff097887 */ /* 0x000fe4000d000000 */
[----:B------:R-:W-:Y:S01]  /*b7a0*/  UISETP.GT.AND UP2, UPT, UR21, 0x9, UPT ;  /* 0x000000091500788c */ /* 0x000fe2000bf44270 */
[C---:B-1----:R-:W-:Y:S01]  /*b7b0*/  IADD3 R6, P6, PT, R75.reuse, R168, RZ ;  /* 0x000000a84b067210 */ /* 0x042fe20007fde0ff */
[----:B------:R-:W-:Y:S01]  /*b7c0*/  USEL UR9, UR9, URZ, !UP1 ;  /* 0x000000ff09097287 */ /* 0x000fe2000c800000 */
[----:B---3--:R-:W-:-:S03]  /*b7d0*/  IADD3 R10, P5, PT, R75, R166, RZ ;  /* 0x000000a64b0a7210 */ /* 0x008fc60007fbe0ff */
[C---:B------:R-:W-:Y:S01]  /*b7e0*/  IMAD.X R7, R74.reuse, 0x1, R167, P6 ;  /* 0x000000014a077824 */ /* 0x040fe200030e06a7 */
[----:B------:R-:W-:Y:S01]  /*b7f0*/  IADD3 R8, P6, PT, R75, R164, RZ ;  /* 0x000000a44b087210 */ /* 0x000fe20007fde0ff */
[----:B------:R-:W-:-:S03]  /*b800*/  IMAD.X R11, R74, 0x1, R165, P5 ;  /* 0x000000014a0b7824 */ /* 0x000fc600028e06a5 */
[----:B------:R1:W-:Y:S01]  /*b810*/  LDGSTS.E [R4+0x1600], desc[UR18][R6.64], P3 ;  /* 0x0160000006047fae */ /* 0x0003e200099a1012 */
[----:B------:R-:W-:Y:S01]  /*b820*/  ISETP.NE.U32.AND P3, PT, RZ, UR8, PT ;  /* 0x00000008ff007c0c */ /* 0x000fe2000bf65070 */
[----:B------:R-:W-:Y:S01]  /*b830*/  IMAD.X R9, R74, 0x1, R163, P6 ;  /* 0x000000014a097824 */ /* 0x000fe200030e06a3 */
[----:B------:R-:W-:Y:S01]  /*b840*/  USEL UR8, URZ, 0x4, !UP2 ;  /* 0x00000004ff087887 */ /* 0x000fe2000d000000 */
[----:B------:R3:W-:Y:S01]  /*b850*/  LDGSTS.E [R4+0x1800], desc[UR18][R10.64], P4 ;  /* 0x018000000a047fae */ /* 0x0007e2000a1a1012 */
[----:B------:R-:W-:Y:S02]  /*b860*/  UISETP.GT.AND UP2, UPT, UR21, 0xa, UPT ;  /* 0x0000000a1500788c */ /* 0x000fe4000bf44270 */
[----:B------:R-:W-:Y:S01]  /*b870*/  USEL UR8, UR8, URZ, !UP1 ;  /* 0x000000ff08087287 */ /* 0x000fe2000c800000 */
[----:B------:R4:W-:Y:S01]  /*b880*/  LDGSTS.E [R4+0x1a00], desc[UR18][R8.64], P4 ;  /* 0x01a0000008047fae */ /* 0x0009e2000a1a1012 */
[----:B------:R-:W-:Y:S01]  /*b890*/  ISETP.NE.U32.AND P4, PT, RZ, UR9, PT ;  /* 0x00000009ff007c0c */ /* 0x000fe2000bf85070 */
[----:B------:R-:W-:Y:S01]  /*b8a0*/  USEL UR9, URZ, 0x4, !UP2 ;  /* 0x00000004ff097887 */ /* 0x000fe2000d000000 */
[----:B-1----:R-:W-:Y:S01]  /*b8b0*/  IADD3 R6, P6, PT, R75, R162, RZ ;  /* 0x000000a24b067210 */ /* 0x002fe20007fde0ff */
[----:B------:R-:W-:-:S02]  /*b8c0*/  UISETP.GT.AND UP2, UPT, UR21, 0xb, UPT ;  /* 0x0000000b1500788c */ /* 0x000fc4000bf44270 */
[----:B------:R-:W-:Y:S02]  /*b8d0*/  USEL UR9, UR9, URZ, !UP1 ;  /* 0x000000ff09097287 */ /* 0x000fe4000c800000 */
[C---:B------:R-:W-:Y:S01]  /*b8e0*/  IMAD.X R7, R74.reuse, 0x1, R161, P6 ;  /* 0x000000014a077824 */ /* 0x040fe200030e06a1 */
[C---:B---3--:R-:W-:Y:S02]  /*b8f0*/  IADD3 R10, P6, PT, R75.reuse, R158, RZ ;  /* 0x0000009e4b0a7210 */ /* 0x048fe40007fde0ff */
[----:B----4-:R-:W-:Y:S02]  /*b900*/  IADD3 R8, P5, PT, R75, R160, RZ ;  /* 0x000000a04b087210 */ /* 0x010fe40007fbe0ff */
[----:B------:R1:W-:Y:S01]  /*b910*/  LDGSTS.E [R4+0x1c00], desc[UR18][R6.64], P3 ;  /* 0x01c0000006047fae */ /* 0x0003e200099a1012 */
[C---:B------:R-:W-:Y:S02]  /*b920*/  IMAD.X R11, R74.reuse, 0x1, R157, P6 ;  /* 0x000000014a0b7824 */ /* 0x040fe400030e069d */
[----:B------:R-:W-:-:S05]  /*b930*/  IMAD.X R9, R74, 0x1, R159, P5 ;  /* 0x000000014a097824 */ /* 0x000fca00028e069f */
[----:B------:R3:W-:Y:S01]  /*b940*/  LDGSTS.E [R4+0x1e00], desc[UR18][R8.64], P3 ;  /* 0x01e0000008047fae */ /* 0x0007e200099a1012 */
[----:B------:R-:W-:Y:S01]  /*b950*/  ISETP.NE.U32.AND P3, PT, RZ, UR8, PT ;  /* 0x00000008ff007c0c */ /* 0x000fe2000bf65070 */
[----:B------:R-:W-:Y:S01]  /*b960*/  USEL UR8, URZ, 0x4, !UP2 ;  /* 0x00000004ff087887 */ /* 0x000fe2000d000000 */
[C---:B-1----:R-:W-:Y:S01]  /*b970*/  IADD3 R6, P5, PT, R75.reuse, R156, RZ ;  /* 0x0000009c4b067210 */ /* 0x042fe20007fbe0ff */
[----:B------:R1:W-:Y:S02]  /*b980*/  LDGSTS.E [R4+0x2000], desc[UR18][R10.64], P4 ;  /* 0x020000000a047fae */ /* 0x0003e4000a1a1012 */
[----:B------:R-:W-:Y:S02]  /*b990*/  USEL UR8, UR8, URZ, !UP1 ;  /* 0x000000ff08087287 */ /* 0x000fe4000c800000 */
[----:B------:R-:W-:Y:S01]  /*b9a0*/  UISETP.GT.AND UP2, UPT, UR21, 0xd, UPT ;  /* 0x0000000d1500788c */ /* 0x000fe2000bf44270 */
[----:B------:R-:W-:Y:S01]  /*b9b0*/  IMAD.X R7, R74, 0x1, R155, P5 ;  /* 0x000000014a077824 */ /* 0x000fe200028e069b */
[----:B---3--:R-:W-:-:S04]  /*b9c0*/  IADD3 R8, P6, PT, R75, R154, RZ ;  /* 0x0000009a4b087210 */ /* 0x008fc80007fde0ff */
[----:B------:R3:W-:Y:S01]  /*b9d0*/  LDGSTS.E [R4+0x2200], desc[UR18][R6.64], P4 ;  /* 0x0220000006047fae */ /* 0x0007e2000a1a1012 */
[----:B------:R-:W-:Y:S01]  /*b9e0*/  ISETP.NE.U32.AND P4, PT, RZ, UR9, PT ;  /* 0x00000009ff007c0c */ /* 0x000fe2000bf85070 */
[----:B------:R-:W-:Y:S01]  /*b9f0*/  USEL UR9, URZ, 0x4, !UP3 ;  /* 0x00000004ff097887 */ /* 0x000fe2000d800000 */
[C---:B-1----:R-:W-:Y:S01]  /*ba00*/  IADD3 R10, P5, PT, R75.reuse, R152, RZ ;  /* 0x000000984b0a7210 */ /* 0x042fe20007fbe0ff */
[----:B------:R-:W-:Y:S01]  /*ba10*/  UISETP.GT.AND UP3, UPT, UR21, 0x13, UPT ;  /* 0x000000131500788c */ /* 0x000fe2000bf64270 */
[C---:B------:R-:W-:Y:S01]  /*ba20*/  IADD3.X R9, PT, PT, R74.reuse, R153, RZ, P6, !PT ;  /* 0x000000994a097210 */ /* 0x040fe200037fe4ff */
[----:B------:R-:W-:Y:S02]  /*ba30*/  USEL UR9, UR9, URZ, !UP1 ;  /* 0x000000ff09097287 */ /* 0x000fe4000c800000 */
[----:B------:R-:W-:Y:S02]  /*ba40*/  IMAD.X R11, R74, 0x1, R151, P5 ;  /* 0x000000014a0b7824 */ /* 0x000fe400028e0697 */
[----:B------:R1:W-:Y:S01]  /*ba50*/  LDGSTS.E [R4+0x2400], desc[UR18][R8.64], P3 ;  /* 0x0240000008047fae */ /* 0x0003e200099a1012 */
[----:B---3--:R-:W-:-:S03]  /*ba60*/  IADD3 R6, P6, PT, R75, R150, RZ ;  /* 0x000000964b067210 */ /* 0x008fc60007fde0ff */
[----:B------:R3:W-:Y:S02]  /*ba70*/  LDGSTS.E [R4+0x2600], desc[UR18][R10.64], P3 ;  /* 0x026000000a047fae */ /* 0x0007e400099a1012 */
[----:B------:R-:W-:Y:S01]  /*ba80*/  IMAD.X R7, R74, 0x1, R149, P6 ;  /* 0x000000014a077824 */ /* 0x000fe200030e0695 */
[----:B-1----:R-:W-:-:S04]  /*ba90*/  IADD3 R8, P5, PT, R75, R148, RZ ;  /* 0x000000944b087210 */ /* 0x002fc80007fbe0ff */
[----:B------:R1:W-:Y:S01]  /*baa0*/  LDGSTS.E [R4+0x2800], desc[UR18][R6.64], P4 ;  /* 0x0280000006047fae */ /* 0x0003e2000a1a1012 */
[C---:B---3--:R-:W-:Y:S01]  /*bab0*/  IADD3 R10, P6, PT, R75.reuse, R142, RZ ;  /* 0x0000008e4b0a7210 */ /* 0x048fe20007fde0ff */
[C---:B------:R-:W-:Y:S01]  /*bac0*/  IMAD.X R9, R74.reuse, 0x1, R147, P5 ;  /* 0x000000014a097824 */ /* 0x040fe200028e0693 */
[----:B------:R-:W-:Y:S01]  /*bad0*/  ISETP.NE.U32.AND P5, PT, RZ, UR8, PT ;  /* 0x00000008ff007c0c */ /* 0x000fe2000bfa5070 */
[----:B------:R-:W-:Y:S02]  /*bae0*/  USEL UR8, URZ, 0x4, !UP2 ;  /* 0x00000004ff087887 */ /* 0x000fe4000d000000 */
[----:B------:R-:W-:Y:S01]  /*baf0*/  UISETP.GT.AND UP2, UPT, UR21, 0xe, UPT ;  /* 0x0000000e1500788c */ /* 0x000fe2000bf44270 */
[----:B------:R3:W-:Y:S01]  /*bb00*/  LDGSTS.E [R4+0x2a00], desc[UR18][R8.64], P4 ;  /* 0x02a0000008047fae */ /* 0x0007e2000a1a1012 */
[----:B------:R-:W-:Y:S01]  /*bb10*/  USEL UR8, UR8, URZ, !UP1 ;  /* 0x000000ff08087287 */ /* 0x000fe2000c800000 */
[----:B------:R-:W-:Y:S01]  /*bb20*/  IMAD.X R11, R74, 0x1, R141, P6 ;  /* 0x000000014a0b7824 */ /* 0x000fe200030e068d */
[----:B-1----:R-:W-:-:S05]  /*bb30*/  IADD3 R6, P3, PT, R75, R146, RZ ;  /* 0x000000924b067210 */ /* 0x002fca0007f7e0ff */
[C---:B------:R-:W-:Y:S01]  /*bb40*/  IMAD.X R7, R74.reuse, 0x1, R145, P3 ;  /* 0x000000014a077824 */ /* 0x040fe200018e0691 */
[----:B------:R-:W-:Y:S02]  /*bb50*/  ISETP.NE.U32.AND P3, PT, RZ, UR9, PT ;  /* 0x00000009ff007c0c */ /* 0x000fe4000bf65070 */
[----:B---3--:R-:W-:Y:S02]  /*bb60*/  IADD3 R8, P4, PT, R75, R144, RZ ;  /* 0x000000904b087210 */ /* 0x008fe40007f9e0ff */
[----:B------:R1:W-:Y:S03]  /*bb70*/  LDGSTS.E [R4+0x2c00], desc[UR18][R6.64], P5 ;  /* 0x02c0000006047fae */ /* 0x0003e6000a9a1012 */
[----:B------:R-:W-:Y:S01]  /*bb80*/  IMAD.X R9, R74, 0x1, R143, P4 ;  /* 0x000000014a097824 */ /* 0x000fe200020e068f */
[----:B------:R-:W-:Y:S01]  /*bb90*/  ISETP.NE.U32.AND P4, PT, RZ, UR8, PT ;  /* 0x00000008ff007c0c */ /* 0x000fe2000bf85070 */
[----:B------:R-:W-:-:S02]  /*bba0*/  USEL UR8, URZ, 0x4, !UP2 ;  /* 0x00000004ff087887 */ /* 0x000fc4000d000000 */
[----:B------:R-:W-:Y:S01]  /*bbb0*/  UISETP.GT.AND UP2, UPT, UR21, 0xf, UPT ;  /* 0x0000000f1500788c */ /* 0x000fe2000bf44270 */
[----:B------:R3:W-:Y:S01]  /*bbc0*/  LDGSTS.E [R4+0x2e00], desc[UR18][R8.64], P5 ;  /* 0x02e0000008047fae */ /* 0x0007e2000a9a1012 */
[----:B------:R-:W-:Y:S01]  /*bbd0*/  USEL UR8, UR8, URZ, !UP1 ;  /* 0x000000ff08087287 */ /* 0x000fe2000c800000 */
[C---:B-1----:R-:W-:Y:S02]  /*bbe0*/  IADD3 R6, P6, PT, R75.reuse, R140, RZ ;  /* 0x0000008c4b067210 */ /* 0x042fe40007fde0ff */
[----:B------:R1:W-:Y:S01]  /*bbf0*/  LDGSTS.E [R4+0x3000], desc[UR18][R10.64], P3 ;  /* 0x030000000a047fae */ /* 0x0003e200099a1012 */
[----:B------:R-:W-:Y:S02]  /*bc00*/  USEL UR9, URZ, 0x4, !UP2 ;  /* 0x00000004ff097887 */ /* 0x000fe4000d000000 */
[----:B------:R-:W-:Y:S01]  /*bc10*/  UISETP.GT.AND UP2, UPT, UR21, 0x10, UPT ;  /* 0x000000101500788c */ /* 0x000fe2000bf44270 */
[----:B------:R-:W-:Y:S01]  /*bc20*/  IMAD.X R7, R74, 0x1, R139, P6 ;  /* 0x000000014a077824 */ /* 0x000fe200030e068b */
[----:B------:R-:W-:Y:S01]  /*bc30*/  USEL UR9, UR9, URZ, !UP1 ;  /* 0x000000ff09097287 */ /* 0x000fe2000c800000 */
[----:B---3--:R-:W-:-:S03]  /*bc40*/  IADD3 R8, P6, PT, R75, R136, RZ ;  /* 0x000000884b087210 */ /* 0x008fc60007fde0ff */
[----:B------:R3:W-:Y:S01]  /*bc50*/  LDGSTS.E [R4+0x3200], desc[UR18][R6.64], P3 ;  /* 0x0320000006047fae */ /* 0x0007e200099a1012 */
[----:B------:R-:W-:Y:S01]  /*bc60*/  ISETP.NE.U32.AND P3, PT, RZ, UR8, PT ;  /* 0x00000008ff007c0c */ /* 0x000fe2000bf65070 */
[----:B------:R-:W-:Y:S01]  /*bc70*/  USEL UR8, URZ, 0x4, !UP2 ;  /* 0x00000004ff087887 */ /* 0x000fe2000d000000 */
[C---:B-1----:R-:W-:Y:S01]  /*bc80*/  IADD3 R10, P5, PT, R75.reuse, R138, RZ ;  /* 0x0000008a4b0a7210 */ /* 0x042fe20007fbe0ff */
[C---:B------:R-:W-:Y:S01]  /*bc90*/  IMAD.X R9, R74.reuse, 0x1, R135, P6 ;  /* 0x000000014a097824 */ /* 0x040fe200030e0687 */
[----:B------:R-:W-:Y:S02]  /*bca0*/  UISETP.GT.AND UP2, UPT, UR21, 0x11, UPT ;  /* 0x000000111500788c */ /* 0x000fe4000bf44270 */
[----:B------:R-:W-:Y:S01]  /*bcb0*/  USEL UR8, UR8, URZ, !UP1 ;  /* 0x000000ff08087287 */ /* 0x000fe2000c800000 */
[----:B------:R-:W-:Y:S01]  /*bcc0*/  IMAD.X R11, R74, 0x1, R137, P5 ;  /* 0x000000014a0b7824 */ /* 0x000fe200028e0689 */
[----:B---3--:R-:W-:-:S04]  /*bcd0*/  IADD3 R6, P6, PT, R75, R134, RZ ;  /* 0x000000864b067210 */ /* 0x008fc80007fde0ff */
[----:B------:R1:W-:Y:S04]  /*bce0*/  LDGSTS.E [R4+0x3400], desc[UR18][R10.64], P4 ;  /* 0x034000000a047fae */ /* 0x0003e8000a1a1012 */
[----:B------:R3:W-:Y:S01]  /*bcf0*/  LDGSTS.E [R4+0x3600], desc[UR18][R8.64], P4 ;  /* 0x0360000008047fae */ /* 0x0007e2000a1a1012 */
[----:B------:R-:W-:Y:S01]  /*bd00*/  IMAD.X R7, R74, 0x1, R133, P6 ;  /* 0x000000014a077824 */ /* 0x000fe200030e0685 */
[----:B------:R-:W-:Y:S01]  /*bd10*/  ISETP.NE.U32.AND P4, PT, RZ, UR9, PT ;  /* 0x00000009ff007c0c */ /* 0x000fe2000bf85070 */
[----:B------:R-:W-:Y:S02]  /*bd20*/  USEL UR9, URZ, 0x4, !UP2 ;  /* 0x00000004ff097887 */ /* 0x000fe4000d000000 */
[----:B------:R-:W-:Y:S01]  /*bd30*/  UISETP.GT.AND UP2, UPT, UR21, 0x12, UPT ;  /* 0x000000121500788c */ /* 0x000fe2000bf44270 */
[----:B------:R4:W-:Y:S01]  /*bd40*/  LDGSTS.E [R4+0x3800], desc[UR18][R6.64], P3 ;  /* 0x0380000006047fae */ /* 0x0009e200099a1012 */
[----:B------:R-:W-:Y:S01]  /*bd50*/  USEL UR9, UR9, URZ, !UP1 ;  /* 0x000000ff09097287 */ /* 0x000fe2000c800000 */
[----:B-1----:R-:W-:-:S02]  /*bd60*/  IADD3 R10, P6, PT, R75, R130, RZ ;  /* 0x000000824b0a7210 */ /* 0x002fc40007fde0ff */
[----:B---3--:R-:W-:-:S03]  /*bd70*/  IADD3 R8, P5, PT, R75, R132, RZ ;  /* 0x000000844b087210 */ /* 0x008fc60007fbe0ff */
[C---:B------:R-:W-:Y:S02]  /*bd80*/  IMAD.X R11, R74.reuse, 0x1, R129, P6 ;  /* 0x000000014a0b7824 */ /* 0x040fe400030e0681 */
[----:B------:R-:W-:Y:S01]  /*bd90*/  IMAD.X R9, R74, 0x1, R131, P5 ;  /* 0x000000014a097824 */ /* 0x000fe200028e0683 */
[----:B----4-:R-:W-:-:S04]  /*bda0*/  IADD3 R6, P5, PT, R75, R128, RZ ;  /* 0x000000804b067210 */ /* 0x010fc80007fbe0ff */
[----:B------:R1:W-:Y:S01]  /*bdb0*/  LDGSTS.E [R4+0x3a00], desc[UR18][R8.64], P3 ;  /* 0x03a0000008047fae */ /* 0x0003e200099a1012 */
[----:B------:R-:W-:Y:S01]  /*bdc0*/  IMAD.X R7, R74, 0x1, R127, P5 ;  /* 0x000000014a077824 */ /* 0x000fe200028e067f */
[----:B------:R-:W-:Y:S01]  /*bdd0*/  ISETP.NE.U32.AND P3, PT, RZ, UR8, PT ;  /* 0x00000008ff007c0c */ /* 0x000fe2000bf65070 */
        /* <DEDUP_REMOVED lines=9> */
[----:B------:R-:W-:Y:S01]  /*be70*/  USEL UR9, UR9, URZ, !UP1 ;  /* 0x000000ff09097287 */ /* 0x000fe2000c800000 */
[C---:B---3--:R-:W-:Y:S01]  /*be80*/  IADD3 R10, P5, PT, R75.reuse, R124, RZ ;  /* 0x0000007c4b0a7210 */ /* 0x048fe20007fbe0ff */
[----:B------:R-:W-:Y:S01]  /*be90*/  IMAD.X R9, R74, 0x1, R125, P6 ;  /* 0x000000014a097824 */ /* 0x000fe200030e067d */
[----:B----4-:R-:W-:-:S03]  /*bea0*/  IADD3 R6, P6, PT, R75, R122, RZ ;  /* 0x0000007a4b067210 */ /* 0x010fc60007fde0ff */
[C---:B------:R-:W-:Y:S01]  /*beb0*/  IMAD.X R11, R74.reuse, 0x1, R123, P5 ;  /* 0x000000014a0b7824 */ /* 0x040fe200028e067b */
[----:B------:R1:W-:Y:S01]  /*bec0*/  LDGSTS.E [R4+0x4000], desc[UR18][R8.64], P3 ;  /* 0x0400000008047fae */ /* 0x0003e200099a1012 */
[----:B------:R-:W-:-:S03]  /*bed0*/  IADD3.X R7, PT, PT, R74, R121, RZ, P6, !PT ;  /* 0x000000794a077210 */ /* 0x000fc600037fe4ff */
[----:B------:R3:W-:Y:S04]  /*bee0*/  LDGSTS.E [R4+0x4200], desc[UR18][R10.64], P3 ;  /* 0x042000000a047fae */ /* 0x0007e800099a1012 */
[----:B------:R4:W-:Y:S01]  /*bef0*/  LDGSTS.E [R4+0x4400], desc[UR18][R6.64], P4 ;  /* 0x0440000006047fae */ /* 0x0009e2000a1a1012 */
[C---:B-1----:R-:W-:Y:S02]  /*bf00*/  IADD3 R8, P5, PT, R75.reuse, R120, RZ ;  /* 0x000000784b087210 */ /* 0x042fe40007fbe0ff */
[----:B---3--:R-:W-:-:S03]  /*bf10*/  IADD3 R10, P6, PT, R75, R114, RZ ;  /* 0x000000724b0a7210 */ /* 0x008fc60007fde0ff */
[C---:B------:R-:W-:Y:S01]  /*bf20*/  IMAD.X R9, R74.reuse, 0x1, R119, P5 ;  /* 0x000000014a097824 */ /* 0x040fe200028e0677 */
[----:B------:R-:W-:Y:S01]  /*bf30*/  ISETP.NE.U32.AND P5, PT, RZ, UR8, PT ;  /* 0x00000008ff007c0c */ /* 0x000fe2000bfa5070 */
[----:B------:R-:W-:Y:S01]  /*bf40*/  USEL UR8, URZ, 0x4, !UP2 ;  /* 0x00000004ff087887 */ /* 0x000fe2000d000000 */
[----:B----4-:R-:W-:Y:S01]  /*bf50*/  IADD3 R6, P3, PT, R75, R118, RZ ;  /* 0x000000764b067210 */ /* 0x010fe20007f7e0ff */
[----:B------:R-:W-:Y:S01]  /*bf60*/  UISETP.GT.AND UP2, UPT, UR21, 0x15, UPT ;  /* 0x000000151500788c */ /* 0x000fe2000bf44270 */
[----:B------:R1:W-:Y:S01]  /*bf70*/  LDGSTS.E [R4+0x4600], desc[UR18][R8.64], P4 ;  /* 0x0460000008047fae */ /* 0x0003e2000a1a1012 */
[----:B------:R-:W-:Y:S01]  /*bf80*/  USEL UR8, UR8, URZ, !UP1 ;  /* 0x000000ff08087287 */ /* 0x000fe2000c800000 */
[C---:B------:R-:W-:Y:S02]  /*bf90*/  IMAD.X R11, R74.reuse, 0x1, R113, P6 ;  /* 0x000000014a0b7824 */ /* 0x040fe400030e0671 */
[----:B------:R-:W-:Y:S01]  /*bfa0*/  IMAD.X R7, R74, 0x1, R117, P3 ;  /* 0x000000014a077824 */ /* 0x000fe200018e0675 */
[----:B------:R-:W-:-:S04]  /*bfb0*/  ISETP.NE.U32.AND P3, PT, RZ, UR9, PT ;  /* 0x00000009ff007c0c */ /* 0x000fc8000bf65070 */
[----:B------:R3:W-:Y:S01]  /*bfc0*/  LDGSTS.E [R4+0x4800], desc[UR18][R6.64], P5 ;  /* 0x0480000006047fae */ /* 0x0007e2000a9a1012 */
[----:B-1----:R-:W-:-:S05]  /*bfd0*/  IADD3 R8, P4, PT, R75, R116, RZ ;  /* 0x000000744b087210 */ /* 0x002fca0007f9e0ff */
[C---:B------:R-:W-:Y:S01]  /*bfe0*/  IMAD.X R9, R74.reuse, 0x1, R115, P4 ;  /* 0x000000014a097824 */ /* 0x040fe200020e0673 */
[----:B------:R-:W-:Y:S01]  /*bff0*/  ISETP.NE.U32.AND P4, PT, RZ, UR8, PT ;  /* 0x00000008ff007c0c */ /* 0x000fe2000bf85070 */
[----:B------:R-:W-:Y:S01]  /*c000*/  USEL UR8, URZ, 0x4, !UP2 ;  /* 0x00000004ff087887 */ /* 0x000fe2000d000000 */
[----:B---3--:R-:W-:Y:S02]  /*c010*/  IADD3 R6, P6, PT, R75, R112, RZ ;  /* 0x000000704b067210 */ /* 0x008fe40007fde0ff */
[----:B------:R1:W-:Y:S01]  /*c020*/  LDGSTS.E [R4+0x4a00], desc[UR18][R8.64], P5 ;  /* 0x04a0000008047fae */ /* 0x0003e2000a9a1012 */
[----:B------:R-:W-:Y:S02]  /*c030*/  USEL UR8, UR8, URZ, !UP1 ;  /* 0x000000ff08087287 */ /* 0x000fe4000c800000 */
[----:B------:R-:W-:Y:S01]  /*c040*/  UISETP.GT.AND UP2, UPT, UR21, 0x16, UPT ;  /* 0x000000161500788c */ /* 0x000fe2000bf44270 */
[----:B------:R3:W-:Y:S01]  /*c050*/  LDGSTS.E [R4+0x4c00], desc[UR18][R10.64], P3 ;  /* 0x04c000000a047fae */ /* 0x0007e200099a1012 */
[----:B------:R-:W-:-:S02]  /*c060*/  IMAD.X R7, R74, 0x1, R107, P6 ;  /* 0x000000014a077824 */ /* 0x000fc400030e066b */
[----:B------:R-:W-:Y:S02]  /*c070*/  USEL UR9, URZ, 0x4, !UP2 ;  /* 0x00000004ff097887 */ /* 0x000fe4000d000000 */
[----:B------:R-:W-:Y:S01]  /*c080*/  UISETP.GT.AND UP2, UPT, UR21, 0x17, UPT ;  /* 0x000000171500788c */ /* 0x000fe2000bf44270 */
[----:B------:R4:W-:Y:S01]  /*c090*/  LDGSTS.E [R4+0x4e00], desc[UR18][R6.64], P3 ;  /* 0x04e0000006047fae */ /* 0x0009e200099a1012 */
[----:B------:R-:W-:Y:S01]  /*c0a0*/  ISETP.NE.U32.AND P3, PT, RZ, UR8, PT ;  /* 0x00000008ff007c0c */ /* 0x000fe2000bf65070 */
[----:B------:R-:W-:Y:S01]  /*c0b0*/  USEL UR9, UR9, URZ, !UP1 ;  /* 0x000000ff09097287 */ /* 0x000fe2000c800000 */
[C---:B-1----:R-:W-:Y:S01]  /*c0c0*/  IADD3 R8, P6, PT, R75.reuse, R104, RZ ;  /* 0x000000684b087210 */ /* 0x042fe20007fde0ff */
[----:B------:R-:W-:Y:S01]  /*c0d0*/  USEL UR8, URZ, 0x4, !UP2 ;  /* 0x00000004ff087887 */ /* 0x000fe2000d000000 */
[C---:B---3--:R-:W-:Y:S01]  /*c0e0*/  IADD3 R10, P5, PT, R75.reuse, R106, RZ ;  /* 0x0000006a4b0a7210 */ /* 0x048fe20007fbe0ff */
[----:B------:R-:W-:Y:S02]  /*c0f0*/  UISETP.GT.AND UP2, UPT, UR21, 0x18, UPT ;  /* 0x000000181500788c */ /* 0x000fe4000bf44270 */
[C---:B------:R-:W-:Y:S01]  /*c100*/  IMAD.X R9, R74.reuse, 0x1, R103, P6 ;  /* 0x000000014a097824 */ /* 0x040fe200030e0667 */
[----:B------:R-:W-:Y:S01]  /*c110*/  USEL UR8, UR8, URZ, !UP1 ;  /* 0x000000ff08087287 */ /* 0x000fe2000c800000 */
[----:B------:R-:W-:Y:S01]  /*c120*/  IMAD.X R11, R74, 0x1, R105, P5 ;  /* 0x000000014a0b7824 */ /* 0x000fe200028e0669 */
[----:B----4-:R-:W-:-:S04]  /*c130*/  IADD3 R6, P6, PT, R75, R102, RZ ;  /* 0x000000664b067210 */ /* 0x010fc80007fde0ff */
[----:B------:R1:W-:Y:S01]  /*c140*/  LDGSTS.E [R4+0x5000], desc[UR18][R10.64], P4 ;  /* 0x050000000a047fae */ /* 0x0003e2000a1a1012 */
[----:B------:R-:W-:-:S03]  /*c150*/  IMAD.X R7, R74, 0x1, R101, P6 ;  /* 0x000000014a077824 */ /* 0x000fc600030e0665 */
[----:B------:R3:W-:Y:S01]  /*c160*/  LDGSTS.E [R4+0x5200], desc[UR18][R8.64], P4 ;  /* 0x0520000008047fae */ /* 0x0007e2000a1a1012 */
[----:B------:R-:W-:Y:S01]  /*c170*/  ISETP.NE.U32.AND P4, PT, RZ, UR9, PT ;  /* 0x00000009ff007c0c */ /* 0x000fe2000bf85070 */
[----:B------:R-:W-:Y:S02]  /*c180*/  USEL UR9, URZ, 0x4, !UP2 ;  /* 0x00000004ff097887 */ /* 0x000fe4000d000000 */
[----:B------:R4:W-:Y:S01]  /*c190*/  LDGSTS.E [R4+0x5400], desc[UR18][R6.64], P3 ;  /* 0x0540000006047fae */ /* 0x0009e200099a1012 */
[----:B------:R-:W-:Y:S02]  /*c1a0*/  UISETP.GT.AND UP2, UPT, UR21, 0x19, UPT ;  /* 0x000000191500788c */ /* 0x000fe4000bf44270 */
[----:B------:R-:W-:Y:S01]  /*c1b0*/  USEL UR9, UR9, URZ, !UP1 ;  /* 0x000000ff09097287 */ /* 0x000fe2000c800000 */
[C---:B-1----:R-:W-:Y:S02]  /*c1c0*/  IADD3 R10, P6, PT, R75.reuse, R98, RZ ;  /* 0x000000624b0a7210 */ /* 0x042fe40007fde0ff */
[----:B---3--:R-:W-:-:S03]  /*c1d0*/  IADD3 R8, P5, PT, R75, R100, RZ ;  /* 0x000000644b087210 */ /* 0x008fc60007fbe0ff */
[C---:B------:R-:W-:Y:S02]  /*c1e0*/  IMAD.X R11, R74.reuse, 0x1, R97, P6 ;  /* 0x000000014a0b7824 */ /* 0x040fe400030e0661 */
[----:B------:R-:W-:Y:S01]  /*c1f0*/  IMAD.X R9, R74, 0x1, R99, P5 ;  /* 0x000000014a097824 */ /* 0x000fe200028e0663 */
[----:B----4-:R-:W-:-:S04]  /*c200*/  IADD3 R6, P5, PT, R75, R96, RZ ;  /* 0x000000604b067210 */ /* 0x010fc80007fbe0ff */
        /* <DEDUP_REMOVED lines=18> */
[----:B------:R-:W-:-:S03]  /*c330*/  IMAD.X R7, R74, 0x1, R89, P6 ;  /* 0x000000014a077824 */ /* 0x000fc600030e0659 */
        /* <DEDUP_REMOVED lines=8> */
[C---:B------:R-:W-:Y:S01]  /*c3c0*/  IMAD.X R11, R74.reuse, 0x1, R81, P6 ;  /* 0x000000014a0b7824 */ /* 0x040fe200030e0651 */
[----:B------:R1:W-:Y:S01]  /*c3d0*/  LDGSTS.E [R4+0x6200], desc[UR18][R8.64], P4 ;  /* 0x0620000008047fae */ /* 0x0003e2000a1a1012 */
[----:B------:R-:W-:Y:S01]  /*c3e0*/  USEL UR8, UR8, URZ, !UP1 ;  /* 0x000000ff08087287 */ /* 0x000fe2000c800000 */
[----:B------:R-:W-:Y:S01]  /*c3f0*/  IADD3.X R7, PT, PT, R74, R85, RZ, P3, !PT ;  /* 0x000000554a077210 */ /* 0x000fe20001ffe4ff */
[----:B------:R-:W-:Y:S01]  /*c400*/  UISETP.GT.AND UP2, UPT, UR21, 0x1c, UPT ;  /* 0x0000001c1500788c */ /* 0x000fe2000bf44270 */
[----:B------:R-:W-:Y:S01]  /*c410*/  ISETP.NE.U32.AND P3, PT, RZ, UR9, PT ;  /* 0x00000009ff007c0c */ /* 0x000fe2000bf65070 */
[----:B------:R-:W-:-:S04]  /*c420*/  USEL UR9, URZ, 0x4, !UP3 ;  /* 0x00000004ff097887 */ /* 0x000fc8000d800000 */
[----:B------:R-:W-:Y:S01]  /*c430*/  LDGSTS.E [R4+0x6400], desc[UR18][R6.64], P5 ;  /* 0x0640000006047fae */ /* 0x000fe2000a9a1012 */
[----:B------:R-:W-:Y:S01]  /*c440*/  USEL UR9, UR9, URZ, !UP1 ;  /* 0x000000ff09097287 */ /* 0x000fe2000c800000 */
[----:B-1----:R-:W-:-:S03]  /*c450*/  IADD3 R8, P4, PT, R75, R84, RZ ;  /* 0x000000544b087210 */ /* 0x002fc60007f9e0ff */
[----:B------:R-:W-:Y:S02]  /*c460*/  UISETP.NE.U32.AND UP3, UPT, UR9, URZ, UPT ;  /* 0x000000ff0900728c */ /* 0x000fe4000bf65070 */
[----:B------:R-:W-:-:S05]  /*c470*/  IMAD.X R9, R74, 0x1, R83, P4 ;  /* 0x000000014a097824 */ /* 0x000fca00020e0653 */
        /* <DEDUP_REMOVED lines=8> */
[C---:B------:R-:W-:Y:S01]  /*c500*/  IMAD.X R9, R74.reuse, 0x1, R79, P6 ;  /* 0x000000014a097824 */ /* 0x040fe200030e064f */
[----:B------:R-:W-:Y:S01]  /*c510*/  IADD3 R6, P6, PT, R75, R189, RZ ;  /* 0x000000bd4b067210 */ /* 0x000fe20007fde0ff */
[----:B------:R-:W-:-:S03]  /*c520*/  IMAD.X R11, R74, 0x1, R188, P4 ;  /* 0x000000014a0b7824 */ /* 0x000fc600020e06bc */
        /* <DEDUP_REMOVED lines=8> */
[----:B------:R-:W-:Y:S02]  /*c5b0*/  PLOP3.LUT P5, PT, PT, PT, UP3, 0x40, 0x4 ;  /* 0x000000000004781c */ /* 0x000fe40003fae838 */
[----:B-1----:R-:W-:-:S02]  /*c5c0*/  IADD3 R8, P6, PT, R75, R191, RZ ;  /* 0x000000bf4b087210 */ /* 0x002fc40007fde0ff */
[----:B---3--:R-:W-:-:S03]  /*c5d0*/  IADD3 R10, P3, PT, R75, R193, RZ ;  /* 0x000000c14b0a7210 */ /* 0x008fc60007f7e0ff */
[C---:B------:R-:W-:Y:S01]  /*c5e0*/  IMAD.X R9, R74.reuse, 0x1, R192, P6 ;  /* 0x000000014a097824 */ /* 0x040fe200030e06c0 */
[----:B----4-:R-:W-:Y:S01]  /*c5f0*/  IADD3 R6, P6, PT, R75, R195, RZ ;  /* 0x000000c34b067210 */ /* 0x010fe20007fde0ff */
[C---:B------:R-:W-:Y:S01]  /*c600*/  IMAD.X R11, R74.reuse, 0x1, R194, P3 ;  /* 0x000000014a0b7824 */ /* 0x040fe200018e06c2 */
[----:B------:R-:W-:Y:S02]  /*c610*/  PLOP3.LUT P3, PT, PT, PT, UP3, 0x40, 0x4 ;  /* 0x000000000004781c */ /* 0x000fe40003f6e838 */
[----:B------:R1:W-:Y:S01]  /*c620*/  LDGSTS.E [R4+0x7000], desc[UR18][R8.64], P4 ;  /* 0x0700000008047fae */ /* 0x0003e2000a1a1012 */
[----:B------:R-:W-:-:S03]  /*c630*/  IMAD.X R7, R74, 0x1, R196, P6 ;  /* 0x000000014a077824 */ /* 0x000fc600030e06c4 */
[----:B------:R3:W-:Y:S04]  /*c640*/  LDGSTS.E [R4+0x7200], desc[UR18][R10.64], P4 ;  /* 0x072000000a047fae */ /* 0x0007e8000a1a1012 */
[----:B------:R4:W-:Y:S01]  /*c650*/  LDGSTS.E [R4+0x7400], desc[UR18][R6.64], !P5 ;  /* 0x0740000006047fae */ /* 0x0009e2000e9a1012 */
[----:B------:R-:W-:Y:S01]  /*c660*/  ISETP.NE.U32.AND P5, PT, RZ, UR8, PT ;  /* 0x00000008ff007c0c */ /* 0x000fe2000bfa5070 */
[----:B------:R-:W-:Y:S01]  /*c670*/  USEL UR8, URZ, 0x4, !UP2 ;  /* 0x00000004ff087887 */ /* 0x000fe2000d000000 */
[----:B-1----:R-:W-:-:S05]  /*c680*/  IADD3 R8, P4, PT, R75, R197, RZ ;  /* 0x000000c54b087210 */ /* 0x002fca0007f9e0ff */
[C---:B------:R-:W-:Y:S01]  /*c690*/  IMAD.X R9, R74.reuse, 0x1, R200, P4 ;  /* 0x000000014a097824 */ /* 0x040fe200020e06c8 */
[C---:B---3--:R-:W-:Y:S02]  /*c6a0*/  IADD3 R10, P4, PT, R75.reuse, R203, RZ ;  /* 0x000000cb4b0a7210 */ /* 0x048fe40007f9e0ff */
[----:B----4-:R-:W-:Y:S01]  /*c6b0*/  IADD3 R6, P6, PT, R75, R201, RZ ;  /* 0x000000c94b067210 */ /* 0x010fe20007fde0ff */
[----:B------:R-:W-:Y:S01]  /*c6c0*/  USEL UR8, UR8, URZ, !UP1 ;  /* 0x000000ff08087287 */ /* 0x000fe2000c800000 */
[----:B------:R-:W-:Y:S01]  /*c6d0*/  LDGSTS.E [R4+0x7600], desc[UR18][R8.64], !P3 ;  /* 0x0760000008047fae */ /* 0x000fe2000d9a1012 */
[----:B------:R-:W-:Y:S01]  /*c6e0*/  ISETP.GE.AND P3, PT, R5, UR21, PT ;  /* 0x0000001505007c0c */ /* 0x000fe2000bf66270 */
[C---:B------:R-:W-:Y:S02]  /*c6f0*/  IMAD.X R11, R74.reuse, 0x1, R204, P4 ;  /* 0x000000014a0b7824 */ /* 0x040fe400020e06cc */
[----:B------:R-:W-:Y:S01]  /*c700*/  IMAD.X R7, R74, 0x1, R202, P6 ;  /* 0x000000014a077824 */ /* 0x000fe200030e06ca */
[----:B------:R-:W-:-:S02]  /*c710*/  SEL R5, RZ, 0x4, P3 ;  /* 0x00000004ff057807 */ /* 0x000fc40001800000 */
[----:B------:R-:W-:Y:S02]  /*c720*/  PLOP3.LUT P6, PT, PT, PT, UP1, 0x40, 0x4 ;  /* 0x000000000004781c */ /* 0x000fe40003fce818 */
[----:B------:R1:W-:Y:S01]  /*c730*/  LDGSTS.E [R4+0x7800], desc[UR18][R6.64], P5 ;  /* 0x0780000006047fae */ /* 0x0003e2000a9a1012 */
[----:B------:R-:W-:Y:S01]  /*c740*/  ISETP.NE.U32.AND P3, PT, RZ, UR8, PT ;  /* 0x00000008ff007c0c */ /* 0x000fe2000bf65070 */
[----:B------:R-:W-:Y:S02]  /*c750*/  UISETP.GT.AND UP1, UPT, UR14, 0x2, UPT ;  /* 0x000000020e00788c */ /* 0x000fe4000bf24270 */
[----:B------:R3:W-:Y:S01]  /*c760*/  LDGSTS.E [R4+0x7a00], desc[UR18][R10.64], P5 ;  /* 0x07a000000a047fae */ /* 0x0007e2000a9a1012 */
[----:B------:R-:W-:Y:S01]  /*c770*/  SEL R5, R5, RZ, P6 ;  /* 0x000000ff05057207 */ /* 0x000fe20003000000 */
[----:B------:R-:W-:Y:S01]  /*c780*/  USEL UR14, UR14, URZ, !UP1 ;  /* 0x000000ff0e0e7287 */ /* 0x000fe2000c800000 */
[C---:B-1----:R-:W-:Y:S02]  /*c790*/  IADD3 R6, P6, PT, R75.reuse, R207, RZ ;  /* 0x000000cf4b067210 */ /* 0x042fe40007fde0ff */
[----:B---3--:R-:W-:-:S03]  /*c7a0*/  IADD3 R10, P4, PT, R75, R205, RZ ;  /* 0x000000cd4b0a7210 */ /* 0x008fc60007f9e0ff */
[C---:B------:R-:W-:Y:S01]  /*c7b0*/  IMAD.X R7, R74.reuse, 0x1, R208, P6 ;  /* 0x000000014a077824 */ /* 0x040fe200030e06d0 */
[----:B------:R-:W-:Y:S01]  /*c7c0*/  ULEA UR8, UR14, UR10, 0xe ;  /* 0x0000000a0e087291 */ /* 0x000fe2000f8e70ff */
[----:B------:R-:W-:Y:S01]  /*c7d0*/  IMAD.X R11, R74, 0x1, R206, P4 ;  /* 0x000000014a0b7824 */ /* 0x000fe200020e06ce */
[----:B------:R-:W-:Y:S02]  /*c7e0*/  ISETP.NE.U32.AND P4, PT, R5, RZ, PT ;  /* 0x000000ff0500720c */ /* 0x000fe40003f85070 */
[----:B------:R-:W-:Y:S02]  /*c7f0*/  IADD3 R8, P5, PT, R187, R209, RZ ;  /* 0x000000d1bb087210 */ /* 0x000fe40007fbe0ff */
[----:B------:R1:W-:Y:S01]  /*c800*/  LDGSTS.E [R4+0x7c00], desc[UR18][R10.64], P3 ;  /* 0x07c000000a047fae */ /* 0x0003e200099a1012 */
[----:B------:R-:W-:Y:S02]  /*c810*/  VIADD R13, R3, UR8 ;  /* 0x00000008030d7c36 */ /* 0x000fe40008000000 */
[----:B------:R-:W-:Y:S01]  /*c820*/  IMAD.X R9, R77, 0x1, R210, P5 ;  /* 0x000000014d097824 */ /* 0x000fe200028e06d2 */
[----:B------:R3:W-:Y:S04]  /*c830*/  LDGSTS.E [R4+0x7e00], desc[UR18][R6.64], P3 ;  /* 0x07e0000006047fae */ /* 0x0007e800099a1012 */
[----:B------:R-:W0:Y:S01]  /*c840*/  LDGDEPBAR ;  /* 0x00000000000079af */ /* 0x000e220000000000 */
[----:B-1----:R-:W-:-:S03]  /*c850*/  IADD3 R10, P6, PT, R187, R213, RZ ;  /* 0x000000d5bb0a7210 */ /* 0x002fc60007fde0ff */
[----:B------:R1:W-:Y:S01]  /*c860*/  LDGSTS.E [R13+0x10000], desc[UR18][R8.64], P4 ;  /* 0x10000000080d7fae */ /* 0x0003e2000a1a1012 */
[C---:B---3--:R-:W-:Y:S02]  /*c870*/  IADD3 R4, P3, PT, R187.reuse, R217, RZ ;  /* 0x000000d9bb047210 */ /* 0x048fe40007f7e0ff */
[----:B------:R-:W-:Y:S02]  /*c880*/  IADD3 R6, P5, PT, R187, R221, RZ ;  /* 0x000000ddbb067210 */ /* 0x000fe40007fbe0ff */
[C---:B------:R-:W-:Y:S01]  /*c890*/  IADD3.X R11, PT, PT, R77.reuse, R214, RZ, P6, !PT ;  /* 0x000000d64d0b7210 */ /* 0x040fe200037fe4ff */
[C---:B------:R-:W-:Y:S02]  /*c8a0*/  IMAD.X R5, R77.reuse, 0x1, R218, P3 ;  /* 0x000000014d057824 */ /* 0x040fe400018e06da */
[----:B------:R-:W-:Y:S01]  /*c8b0*/  IMAD.X R7, R77, 0x1, R222, P5 ;  /* 0x000000014d077824 */ /* 0x000fe200028e06de */
[----:B-1----:R-:W-:Y:S01]  /*c8c0*/  IADD3 R8, P3, PT, R187, R225, RZ ;  /* 0x000000e1bb087210 */ /* 0x002fe20007f7e0ff */
[----:B------:R-:W-:Y:S04]  /*c8d0*/  LDGSTS.E [R13+0x10400], desc[UR18][R10.64], P4 ;  /* 0x104000000a0d7fae */ /* 0x000fe8000a1a1012 */
[----:B------:R1:W-:Y:S01]  /*c8e0*/  LDGSTS.E [R13+0x10800], desc[UR18][R4.64], P4 ;  /* 0x10800000040d7fae */ /* 0x0003e2000a1a1012 */
[----:B------:R-:W-:-:S03]  /*c8f0*/  IMAD.X R9, R77, 0x1, R226, P3 ;  /* 0x000000014d097824 */ /* 0x000fc600018e06e2 */
[----:B------:R3:W-:Y:S04]  /*c900*/  LDGSTS.E [R13+0x10c00], desc[UR18][R6.64], P4 ;  /* 0x10c00000060d7fae */ /* 0x0007e8000a1a1012 */
[----:B------:R4:W-:Y:S01]  /*c910*/  LDGSTS.E [R13+0x11000], desc[UR18][R8.64], P4 ;  /* 0x11000000080d7fae */ /* 0x0009e2000a1a1012 */
[----:B-1----:R-:W-:-:S03]  /*c920*/  IADD3 R4, P5, PT, R187, R229, RZ ;  /* 0x000000e5bb047210 */ /* 0x002fc60007fbe0ff */
[----:B------:R-:W5:Y:S01]  /*c930*/  LDL R11, [R1+0x38] ;  /* 0x00003800010b7983 */ /* 0x000f620000100800 */
[----:B---3--:R-:W-:Y:S01]  /*c940*/  IADD3 R6, P3, PT, R187, R233, RZ ;  /* 0x000000e9bb067210 */ /* 0x008fe20007f7e0ff */
[----:B------:R-:W-:Y:S02]  /*c950*/  IMAD.X R5, R77, 0x1, R230, P5 ;  /* 0x000000014d057824 */ /* 0x000fe400028e06e6 */
[----:B------:R-:W3:Y:S01]  /*c960*/  LDL R10, [R1+0x48] ;  /* 0x00004800010a7983 */ /* 0x000ee20000100800 */
[----:B----4-:R-:W-:Y:S01]  /*c970*/  IADD3 R8, P5, PT, R187, R237, RZ ;  /* 0x000000edbb087210 */ /* 0x010fe20007fbe0ff */
[C---:B------:R-:W-:Y:S02]  /*c980*/  IMAD.X R7, R77.reuse, 0x1, R234, P3 ;  /* 0x000000014d077824 */ /* 0x040fe400018e06ea */
[----:B------:R1:W-:Y:S02]  /*c990*/  LDGSTS.E [R13+0x11400], desc[UR18][R4.64], P4 ;  /* 0x11400000040d7fae */ /* 0x0003e4000a1a1012 */
[----:B------:R-:W-:-:S02]  /*c9a0*/  IMAD.X R9, R77, 0x1, R238, P5 ;  /* 0x000000014d097824 */ /* 0x000fc400028e06ee */
[----:B------:R4:W-:Y:S04]  /*c9b0*/  LDGSTS.E [R13+0x11800], desc[UR18][R6.64], P4 ;  /* 0x11800000060d7fae */ /* 0x0009e8000a1a1012 */
[----:B------:R2:W-:Y:S01]  /*c9c0*/  LDGSTS.E [R13+0x11c00], desc[UR18][R8.64], P4 ;  /* 0x11c00000080d7fae */ /* 0x0005e2000a1a1012 */
[C---:B-1----:R-:W-:Y:S02]  /*c9d0*/  IADD3 R4, P3, PT, R187.reuse, R241, RZ ;  /* 0x000000f1bb047210 */ /* 0x042fe40007f7e0ff */
[----:B----4-:R-:W-:-:S03]  /*c9e0*/  IADD3 R6, P5, PT, R187, R245, RZ ;  /* 0x000000f5bb067210 */ /* 0x010fc60007fbe0ff */
[----:B------:R-:W-:Y:S01]  /*c9f0*/  IMAD.X R5, R77, 0x1, R242, P3 ;  /* 0x000000014d057824 */ /* 0x000fe200018e06f2 */
[----:B--2---:R-:W-:Y:S01]  /*ca00*/  IADD3 R8, P3, PT, R187, R249, RZ ;  /* 0x000000f9bb087210 */ /* 0x004fe20007f7e0ff */
[----:B------:R-:W-:-:S03]  /*ca10*/  IMAD.X R7, R77, 0x1, R246, P5 ;  /* 0x000000014d077824 */ /* 0x000fc600028e06f6 */
[----:B------:R1:W-:Y:S01]  /*ca20*/  LDGSTS.E [R13+0x12000], desc[UR18][R4.64], P4 ;  /* 0x12000000040d7fae */ /* 0x0003e2000a1a1012 */
[----:B------:R-:W-:-:S03]  /*ca30*/  IMAD.X R9, R77, 0x1, R250, P3 ;  /* 0x000000014d097824 */ /* 0x000fc600018e06fa */
[----:B------:R2:W-:Y:S04]  /*ca40*/  LDGSTS.E [R13+0x12400], desc[UR18][R6.64], P4 ;  /* 0x12400000060d7fae */ /* 0x0005e8000a1a1012 */
[----:B------:R4:W-:Y:S01]  /*ca50*/  LDGSTS.E [R13+0x12800], desc[UR18][R8.64], P4 ;  /* 0x12800000080d7fae */ /* 0x0009e2000a1a1012 */
[----:B-1----:R-:W-:-:S03]  /*ca60*/  IADD3 R4, P5, PT, R187, R22, RZ ;  /* 0x00000016bb047210 */ /* 0x002fc60007fbe0ff */
[----:B------:R-:W3:Y:S01]  /*ca70*/  LDL R22, [R1+0x18] ;  /* 0x0000180001167983 */ /* 0x000ee20000100800 */
[----:B--2---:R-:W-:Y:S01]  /*ca80*/  IADD3 R6, P3, PT, R187, R21, RZ ;  /* 0x00000015bb067210 */ /* 0x004fe20007f7e0ff */
[----:B------:R-:W-:Y:S02]  /*ca90*/  IMAD.X R5, R77, 0x1, R20, P5 ;  /* 0x000000014d057824 */ /* 0x000fe400028e0614 */
[----:B------:R-:W2:Y:S01]  /*caa0*/  LDL R21, [R1+0xc] ;  /* 0x00000c0001157983 */ /* 0x000ea20000100800 */
[----:B----4-:R-:W-:Y:S01]  /*cab0*/  IADD3 R8, P5, PT, R187, R19, RZ ;  /* 0x00000013bb087210 */ /* 0x010fe20007fbe0ff */
[C---:B------:R-:W-:Y:S02]  /*cac0*/  IMAD.X R7, R77.reuse, 0x1, R18, P3 ;  /* 0x000000014d077824 */ /* 0x040fe400018e0612 */
[----:B------:R-:W-:Y:S02]  /*cad0*/  LDGSTS.E [R13+0x12c00], desc[UR18][R4.64], P4 ;  /* 0x12c00000040d7fae */ /* 0x000fe4000a1a1012 */
[----:B------:R-:W-:-:S02]  /*cae0*/  IMAD.X R9, R77, 0x1, R16, P5 ;  /* 0x000000014d097824 */ /* 0x000fc400028e0610 */
[----:B------:R1:W-:Y:S04]  /*caf0*/  LDGSTS.E [R13+0x13000], desc[UR18][R6.64], P4 ;  /* 0x13000000060d7fae */ /* 0x0003e8000a1a1012 */
[----:B------:R-:W4:Y:S04]  /*cb00*/  LDL R20, [R1+0x28] ;  /* 0x0000280001147983 */ /* 0x000f280000100800 */
[----:B------:R-:W5:Y:S01]  /*cb10*/  LDL R19, [R1+0x1c] ;  /* 0x00001c0001137983 */ /* 0x000f620000100800 */
[----:B-1----:R-:W-:-:S03]  /*cb20*/  IADD3 R6, P5, PT, R187, R15, RZ ;  /* 0x0000000fbb067210 */ /* 0x002fc60007fbe0ff */
[----:B------:R-:W5:Y:S02]  /*cb30*/  LDL R18, [R1+0x2c] ;  /* 0x00002c0001127983 */ /* 0x000f640000100800 */
[----:B------:R-:W-:Y:S01]  /*cb40*/  IMAD.X R7, R77, 0x1, R12, P5 ;  /* 0x000000014d077824 */ /* 0x000fe200028e060c */
[----:B------:R-:W-:Y:S01]  /*cb50*/  LOP3.LUT R12, R3, 0x40, RZ, 0x3c, !PT ;  /* 0x00000040030c7812 */ /* 0x000fe200078e3cff */
[----:B------:R-:W5:Y:S03]  /*cb60*/  LDL R16, [R1+0x4c] ;  /* 0x00004c0001107983 */ /* 0x000f660000100800 */
[----:B------:R-:W-:Y:S01]  /*cb70*/  IADD3 R15, PT, PT, R12, UR8, RZ ;  /* 0x000000080c0f7c10 */ /* 0x000fe2000fffe0ff */
[----:B------:R1:W-:Y:S01]  /*cb80*/  LDGSTS.E [R13+0x13400], desc[UR18][R8.64], P4 ;  /* 0x13400000080d7fae */ /* 0x0003e2000a1a1012 */
[----:B------:R-:W-:-:S03]  /*cb90*/  IADD3 R4, P3, PT, R187, R17, RZ ;  /* 0x00000011bb047210 */ /* 0x000fc60007f7e0ff */
[----:B------:R-:W5:Y:S04]  /*cba0*/  LDL R12, [R1+0x50] ;  /* 0x00005000010c7983 */ /* 0x000f680000100800 */
[----:B------:R-:W5:Y:S01]  /*cbb0*/  LDL R17, [R1+0x3c] ;  /* 0x00003c0001117983 */ /* 0x000f620000100800 */
[----:B------:R-:W-:-:S03]  /*cbc0*/  IMAD.X R5, R77, 0x1, R14, P3 ;  /* 0x000000014d057824 */ /* 0x000fc600018e060e */
[----:B------:R-:W5:Y:S01]  /*cbd0*/  LDL R14, [R1+0x54] ;  /* 0x00005400010e7983 */ /* 0x000f620000100800 */
[----:B-1----:R-:W-:-:S03]  /*cbe0*/  IADD3 R8, P3, PT, R187, R211, RZ ;  /* 0x000000d3bb087210 */ /* 0x002fc60007f7e0ff */
[----:B------:R1:W-:Y:S02]  /*cbf0*/  LDGSTS.E [R13+0x13800], desc[UR18][R4.64], P4 ;  /* 0x13800000040d7fae */ /* 0x0003e4000a1a1012 */
[----:B------:R-:W-:Y:S02]  /*cc00*/  IMAD.X R9, R77, 0x1, R212, P3 ;  /* 0x000000014d097824 */ /* 0x000fe400018e06d4 */
[----:B------:R1:W-:Y:S04]  /*cc10*/  LDGSTS.E [R13+0x13c00], desc[UR18][R6.64], P4 ;  /* 0x13c00000060d7fae */ /* 0x0003e8000a1a1012 */
[----:B------:R1:W-:Y:S02]  /*cc20*/  LDGSTS.E [R15+0x10200], desc[UR18][R8.64], P4 ;  /* 0x10200000080f7fae */ /* 0x0003e4000a1a1012 */
[----:B-1----:R-:W-:-:S02]  /*cc30*/  IADD3 R4, P5, PT, R187, R215, RZ ;  /* 0x000000d7bb047210 */ /* 0x002fc40007fbe0ff */
[----:B------:R-:W-:-:S03]  /*cc40*/  IADD3 R6, P3, PT, R187, R219, RZ ;  /* 0x000000dbbb067210 */ /* 0x000fc60007f7e0ff */
[----:B------:R-:W-:Y:S01]  /*cc50*/  IMAD.X R5, R77, 0x1, R216, P5 ;  /* 0x000000014d057824 */ /* 0x000fe200028e06d8 */
[----:B------:R-:W-:Y:S01]  /*cc60*/  IADD3 R8, P5, PT, R187, R223, RZ ;  /* 0x000000dfbb087210 */ /* 0x000fe20007fbe0ff */
[----:B------:R-:W-:-:S03]  /*cc70*/  IMAD.X R7, R77, 0x1, R220, P3 ;  /* 0x000000014d077824 */ /* 0x000fc600018e06dc */
[----:B------:R1:W-:Y:S01]  /*cc80*/  LDGSTS.E [R15+0x10600], desc[UR18][R4.64], P4 ;  /* 0x10600000040f7fae */ /* 0x0003e2000a1a1012 */
[----:B------:R-:W-:-:S03]  /*cc90*/  IMAD.X R9, R77, 0x1, R224, P5 ;  /* 0x000000014d097824 */ /* 0x000fc600028e06e0 */
[----:B------:R1:W-:Y:S04]  /*cca0*/  LDGSTS.E [R15+0x10a00], desc[UR18][R6.64], P4 ;  /* 0x10a00000060f7fae */ /* 0x0003e8000a1a1012 */
[----:B------:R1:W-:Y:S02]  /*ccb0*/  LDGSTS.E [R15+0x10e00], desc[UR18][R8.64], P4 ;  /* 0x10e00000080f7fae */ /* 0x0003e4000a1a1012 */
[C---:B-1----:R-:W-:Y:S02]  /*ccc0*/  IADD3 R4, P3, PT, R187.reuse, R227, RZ ;  /* 0x000000e3bb047210 */ /* 0x042fe40007f7e0ff */
        /* <DEDUP_REMOVED lines=15> */
[----:B------:R1:W-:Y:S01]  /*cdc0*/  LDGSTS.E [R15+0x12200], desc[UR18][R6.64], P4 ;  /* 0x12200000060f7fae */ /* 0x0003e2000a1a1012 */
[----:B------:R-:W-:-:S03]  /*cdd0*/  UIADD3 UR5, UPT, UPT, UR5, 0x1, URZ ;  /* 0x0000000105057890 */ /* 0x000fc6000fffe0ff */
[----:B------:R3:W-:Y:S01]  /*cde0*/  LDGSTS.E [R15+0x12600], desc[UR18][R8.64], P4 ;  /* 0x12600000080f7fae */ /* 0x0007e2000a1a1012 */
[C---:B-1----:R-:W-:Y:S02]  /*cdf0*/  IADD3 R4, P3, PT, R187.reuse, R251, RZ ;  /* 0x000000fbbb047210 */ /* 0x042fe40007f7e0ff */
[----:B------:R-:W-:-:S03]  /*ce00*/  IADD3 R6, P5, PT, R187, R23, RZ ;  /* 0x00000017bb067210 */ /* 0x000fc60007fbe0ff */
[----:B------:R-:W-:-:S05]  /*ce10*/  IMAD.X R5, R77, 0x1, R252, P3 ;  /* 0x000000014d057824 */ /* 0x000fca00018e06fc */
[----:B------:R4:W-:Y:S01]  /*ce20*/  LDGSTS.E [R15+0x12a00], desc[UR18][R4.64], P4 ;  /* 0x12a00000040f7fae */ /* 0x0009e2000a1a1012 */
[----:B------:R-:W-:-:S04]  /*ce30*/  UIADD3 UR13, UPT, UPT, UR13, 0x1, URZ ;  /* 0x000000010d0d7890 */ /* 0x000fc8000fffe0ff */
[----:B------:R-:W-:-:S04]  /*ce40*/  UISETP.GT.AND UP1, UPT, UR13, 0x1, UPT ;  /* 0x000000010d00788c */ /* 0x000fc8000bf24270 */
[----:B------:R-:W-:Y:S02]  /*ce50*/  USEL UR8, URZ, 0x1, !UP1 ;  /* 0x00000001ff087887 */ /* 0x000fe4000c800000 */
[----:B------:R-:W-:Y:S02]  /*ce60*/  UIADD3 UR21, UPT, UPT, UR21, -0x20, URZ ;  /* 0xffffffe015157890 */ /* 0x000fe4000fffe0ff */
[----:B------:R-:W-:Y:S02]  /*ce70*/  USEL UR13, UR13, URZ, !UP1 ;  /* 0x000000ff0d0d7287 */ /* 0x000fe4000c800000 */
[----:B------:R-:W-:Y:S01]  /*ce80*/  ULOP3.LUT UR8, UR4, UR8, URZ, 0x3c, !UPT ;  /* 0x0000000804087292 */ /* 0x000fe2000f8e3cff */
[----:B---3--:R-:W-:Y:S01]  /*ce90*/  IADD3 R8, P6, PT, R187, R22, RZ ;  /* 0x00000016bb087210 */ /* 0x008fe20007fde0ff */
[----:B--2---:R-:W-:-:S05]  /*cea0*/  IMAD.X R7, R77, 0x1, R21, P5 ;  /* 0x000000014d077824 */ /* 0x004fca00028e0615 */
[----:B------:R1:W-:Y:S01]  /*ceb0*/  LDGSTS.E [R15+0x12e00], desc[UR18][R6.64], P4 ;  /* 0x12e00000060f7fae */ /* 0x0003e2000a1a1012 */
[----:B----4-:R-:W-:Y:S01]  /*cec0*/  IADD3 R4, P3, PT, R187, R20, RZ ;  /* 0x00000014bb047210 */ /* 0x010fe20007f7e0ff */
[----:B-----5:R-:W-:Y:S01]  /*ced0*/  IMAD.X R9, R77, 0x1, R19, P6 ;  /* 0x000000014d097824 */ /* 0x020fe200030e0613 */
[C---:B-1----:R-:W-:Y:S02]  /*cee0*/  IADD3 R6, P5, PT, R187.reuse, R11, RZ ;  /* 0x0000000bbb067210 */ /* 0x042fe40007fbe0ff */
[----:B------:R-:W-:Y:S01]  /*cef0*/  IADD3 R10, P6, PT, R187, R10, RZ ;  /* 0x0000000abb0a7210 */ /* 0x000fe20007fde0ff */
[C---:B------:R-:W-:Y:S01]  /*cf00*/  IMAD.X R5, R77.reuse, 0x1, R18, P3 ;  /* 0x000000014d057824 */ /* 0x040fe200018e0612 */
[----:B------:R-:W-:Y:S04]  /*cf10*/  LDGSTS.E [R15+0x13200], desc[UR18][R8.64], P4 ;  /* 0x13200000080f7fae */ /* 0x000fe8000a1a1012 */
[----:B------:R1:W-:Y:S01]  /*cf20*/  LDGSTS.E [R15+0x13600], desc[UR18][R4.64], P4 ;  /* 0x13600000040f7fae */ /* 0x0003e2000a1a1012 */
[C---:B------:R-:W-:Y:S01]  /*cf30*/  IMAD.X R11, R77.reuse, 0x1, R16, P6 ;  /* 0x000000014d0b7824 */ /* 0x040fe200030e0610 */
[----:B------:R-:W-:Y:S01]  /*cf40*/  ISETP.NE.U32.AND P3, PT, R12, UR5, PT ;  /* 0x000000050c007c0c */ /* 0x000fe2000bf65070 */
[----:B------:R-:W-:Y:S01]  /*cf50*/  IMAD.X R7, R77, 0x1, R17, P5 ;  /* 0x000000014d077824 */ /* 0x000fe200028e0611 */
[----:B-1----:R-:W-:-:S04]  /*cf60*/  MOV R4, UR4 ;  /* 0x0000000400047c02 */ /* 0x002fc80008000f00 */
[----:B------:R2:W-:Y:S01]  /*cf70*/  LDGSTS.E [R15+0x13a00], desc[UR18][R6.64], P4 ;  /* 0x13a00000060f7fae */ /* 0x0005e2000a1a1012 */
[----:B------:R-:W-:-:S03]  /*cf80*/  IADD3 R75, P5, PT, R75, R14, RZ ;  /* 0x0000000e4b4b7210 */ /* 0x000fc60007fbe0ff */
[----:B------:R2:W-:Y:S01]  /*cf90*/  LDGSTS.E [R15+0x13e00], desc[UR18][R10.64], P4 ;  /* 0x13e000000a0f7fae */ /* 0x0005e2000a1a1012 */
[----:B------:R-:W-:-:S03]  /*cfa0*/  IADD3 R187, P4, PT, R187, R70, RZ ;  /* 0x00000046bbbb7210 */ /* 0x000fc60007f9e0ff */
[----:B------:R-:W0:Y:S01]  /*cfb0*/  LDGDEPBAR ;  /* 0x00000000000079af */ /* 0x000e220000000000 */
[----:B------:R-:W-:Y:S02]  /*cfc0*/  IMAD.X R74, R74, 0x1, R69, P5 ;  /* 0x000000014a4a7824 */ /* 0x000fe400028e0645 */
[----:B------:R-:W-:Y:S01]  /*cfd0*/  IMAD.X R77, R77, 0x1, R71, P4 ;  /* 0x000000014d4d7824 */ /* 0x000fe200020e0647 */
[----:B------:R-:W-:Y:S06]  /*cfe0*/  @P3 BRA `(.L_x_11) ;  /* 0xffffffd800283947 */ /* 0x000fec000383ffff */
.L_x_8:
[----:B------:R-:W3:Y:S01]  /*cff0*/  LDC R5, c[0x0][0x3b4] ;  /* 0x0000ed00ff057b82 */ /* 0x000ee20000000800 */
[----:B------:R-:W4:Y:S01]  /*d000*/  LDCU UR14, c[0x0][0x3b8] ;  /* 0x00007700ff0e77ac */ /* 0x000f220008000800 */
[----:B------:R-:W1:Y:S01]  /*d010*/  LDCU.64 UR32, c[0x0][0x398] ;  /* 0x00007300ff2077ac */ /* 0x000e620008000a00 */
[----:B------:R-:W2:Y:S01]  /*d020*/  LDCU.128 UR20, c[0x0][0x390] ;  /* 0x00007200ff1477ac */ /* 0x000ea20008000c00 */
[----:B------:R-:W-:Y:S05]  /*d030*/  @!P2 BRA `(.L_x_12) ;  /* 0x000000000010a947 */ /* 0x000fea0003800000 */
[----:B------:R-:W-:-:S06]  /*d040*/  USHF.L.U32 UR4, UR4, 0x1f, URZ ;  /* 0x0000001f04047899 */ /* 0x000fcc00080006ff */
[----:B------:R-:W-:-:S04]  /*d050*/  IMAD.U32 R2, RZ, RZ, UR4 ;  /* 0x00000004ff027e24 */ /* 0x000fc8000f8e00ff */
[----:B------:R-:W5:Y:S02]  /*d060*/  SYNCS.PHASECHK.TRANS64.TRYWAIT P0, [UR12], R2 ;  /* 0x00000002ff0075a7 */ /* 0x000f64000800110c */
[----:B-----5:R-:W-:Y:S05]  /*d070*/  @!P0 BRA `(.L_x_13) ;  /* 0x0000006400a88947 */ /* 0x020fea0003800000 */
.L_x_12:
[----:B------:R-:W-:-:S04]  /*d080*/  DEPBAR.LE SB0, 0x0 ;  /* 0x000080000000791a */ /* 0x000fc80000000000 */
[----:B------:R-:W-:Y:S01]  /*d090*/  BAR.SYNC.DEFER_BLOCKING 0x0 ;  /* 0x0000000000007b1d */ /* 0x000fe20000010000 */
[C---:B---3--:R-:W-:Y:S01]  /*d0a0*/  IMAD R200, R198.reuse, R5, RZ ;  /* 0x00000005c6c87224 */ /* 0x048fe200078e02ff */
[----:B--2---:R-:W-:-:S04]  /*d0b0*/  ISETP.GE.AND P0, PT, R198, UR22, PT ;  /* 0x00000016c6007c0c */ /* 0x004fc8000bf06270 */
[----:B------:R-:W2:Y:S01]  /*d0c0*/  LDCU.64 UR4, c[0x0][0x398] ;  /* 0x00007300ff0477ac */ /* 0x000ea20008000a00 */
[----:B----4-:R-:W-:Y:S01]  /*d0d0*/  IMAD R202, R0, UR14, RZ ;  /* 0x0000000e00ca7c24 */ /* 0x010fe2000f8e02ff */
[----:B------:R-:W3:Y:S01]  /*d0e0*/  LDCU.64 UR30, c[0x0][0x398] ;  /* 0x00007300ff1e77ac */ /* 0x000ee20008000a00 */
[----:B------:R-:W4:Y:S01]  /*d0f0*/  LDCU.64 UR28, c[0x0][0x398] ;  /* 0x00007300ff1c77ac */ /* 0x000f220008000a00 */
[----:B------:R-:W5:Y:S01]  /*d100*/  LDCU.64 UR26, c[0x0][0x398] ;  /* 0x00007300ff1a77ac */ /* 0x000f620008000a00 */
[----:B------:R-:W1:Y:S01]  /*d110*/  LDCU.64 UR8, c[0x0][0x398] ;  /* 0x00007300ff0877ac */ /* 0x000e620008000a00 */
[----:B------:R-:W1:Y:S02]  /*d120*/  @!P1 SYNCS.CCTL.IV [UR10+0x1c000] ;  /* 0x01c00000ff0099b1 */ /* 0x000e64000800000a */
[----:B-1----:R-:W-:Y:S01]  /*d130*/  BAR.SYNC.DEFER_BLOCKING 0x0 ;  /* 0x0000000000007b1d */ /* 0x002fe20000010000 */
[----:B------:R-:W-:-:S05]  /*d140*/  LEA R2, P2, R200, UR20, 0x2 ;  /* 0x00000014c8027c11 */ /* 0x000fca000f8410ff */
[----:B------:R-:W1:Y:S01]  /*d150*/  LDCU.64 UR24, c[0x0][0x398] ;  /* 0x00007300ff1877ac */ /* 0x000e620008000a00 */
[----:B------:R-:W1:Y:S01]  /*d160*/  LDTM.x64 R8, tmem[UR11] ;  /* 0x0000000b000879ee */ /* 0x000e620008340000 */
[----:B------:R-:W-:Y:S01]  /*d170*/  ISETP.LT.AND P0, PT, R0, UR33, !P0 ;  /* 0x0000002100007c0c */ /* 0x000fe2000c701270 */
[----:B------:R-:W-:Y:S01]  /*d180*/  LDTM.x64 R132, tmem[UR11+0x40] ;  /* 0x0000400b008479ee */ /* 0x000fe20008340000 */
[----:B------:R-:W-:Y:S01]  /*d190*/  LEA.HI.X.SX32 R3, R200, UR21, 0x2, P2 ;  /* 0x00000015c8037c11 */ /* 0x000fe200090f16ff */
[----:B------:R-:W1:Y:S01]  /*d1a0*/  LDCU.64 UR12, c[0x0][0x398] ;  /* 0x00007300ff0c77ac */ /* 0x000e620008000a00 */
[----:B------:R-:W1:Y:S01]  /*d1b0*/  LDCU.64 UR16, c[0x0][0x398] ;  /* 0x00007300ff1077ac */ /* 0x000e620008000a00 */
[----:B------:R-:W1:Y:S01]  /*d1c0*/  LDCU.64 UR6, c[0x0][0x398] ;  /* 0x00007300ff0677ac */ /* 0x000e620008000a00 */
[----:B------:R-:W2:Y:S01]  /*d1d0*/  @!P1 SYNCS.CCTL.IV [UR10+0x1c008] ;  /* 0x01c00800ff0099b1 */ /* 0x000ea2000800000a */
[----:B------:R-:W2:Y:S01]  /*d1e0*/  LDCU UR22, c[0x0][0x398] ;  /* 0x00007300ff1677ac */ /* 0x000ea20008000800 */
[----:B------:R-:W2:Y:S01]  /*d1f0*/  LDCU UR47, c[0x0][0x398] ;  /* 0x00007300ff2f77ac */ /* 0x000ea20008000800 */
[----:B-1----:R-:W-:Y:S01]  /*d200*/  STL [R1+0x4], R9 ;  /* 0x0000040901007387 */ /* 0x002fe20000100800 */
[----:B------:R-:W-:Y:S01]  /*d210*/  IMAD.MOV.U32 R252, RZ, RZ, R22 ;  /* 0x000000fffffc7224 */ /* 0x000fe200078e0016 */
[----:B------:R-:W-:Y:S01]  /*d220*/  MOV R241, R33 ;  /* 0x0000002100f17202 */ /* 0x000fe20000000f00 */
[----:B------:R-:W-:Y:S01]  /*d230*/  IMAD.MOV.U32 R206, RZ, RZ, R68 ;  /* 0x000000ffffce7224 */ /* 0x000fe200078e0044 */
[----:B------:R-:W-:Y:S01]  /*d240*/  STL.64 [R1+0x8], R10 ;  /* 0x0000080a01007387 */ /* 0x000fe20000100a00 */
        /* <DEDUP_REMOVED lines=9> */
[----:B------:R-:W1:Y:S01]  /*d2e0*/  LDCU UR48, c[0x0][0x398] ;  /* 0x00007300ff3077ac */ /* 0x000e620008000800 */
        /* <DEDUP_REMOVED lines=13> */
[----:B------:R2:W-:Y:S01]  /*d3c0*/  STL [R1+0x1d0], R252 ;  /* 0x0001d0fc01007387 */ /* 0x0005e20000100800 */
[----:B------:R-:W-:Y:S01]  /*d3d0*/  IMAD.WIDE R196, R202, 0x4, R2 ;  /* 0x00000004cac47825 */ /* 0x000fe200078e0202 */
[----:B------:R-:W1:Y:S01]  /*d3e0*/  LDCU UR59, c[0x0][0x398] ;  /* 0x00007300ff3b77ac */ /* 0x000e620008000800 */
[----:B------:R-:W1:Y:S02]  /*d3f0*/  LDTM.x64 R68, tmem[UR11+0x80] ;  /* 0x0000800b004479ee */ /* 0x000e640008340000 */
[----:B------:R-:W-:Y:S01]  /*d400*/  IMAD.MOV.U32 R243, RZ, RZ, R31 ;  /* 0x000000fffff37224 */ /* 0x000fe200078e001f */
[----:B------:R-:W1:Y:S01]  /*d410*/  LDCU UR72, c[0x0][0x398] ;  /* 0x00007300ff4877ac */ /* 0x000e620008000800 */
[----:B------:R-:W-:-:S02]  /*d420*/  IMAD.MOV.U32 R242, RZ, RZ, R32 ;  /* 0x000000fffff27224 */ /* 0x000fc400078e0020 */
[----:B------:R-:W-:Y:S01]  /*d430*/  IMAD.MOV.U32 R240, RZ, RZ, R34 ;  /* 0x000000fffff07224 */ /* 0x000fe200078e0022 */
[----:B--2---:R-:W2:Y:S01]  /*d440*/  LDL.LU R252, [R1+0x4] ;  /* 0x0000040001fc7983 */ /* 0x004ea20000300800 */
[----:B------:R-:W-:Y:S01]  /*d450*/  IMAD.MOV.U32 R239, RZ, RZ, R35 ;  /* 0x000000ffffef7224 */ /* 0x000fe200078e0023 */
[----:B------:R-:W1:Y:S01]  /*d460*/  LDCU UR41, c[0x0][0x398] ;  /* 0x00007300ff2977ac */ /* 0x000e620008000800 */
[----:B------:R-:W-:Y:S02]  /*d470*/  IMAD.MOV.U32 R238, RZ, RZ, R36 ;  /* 0x000000ffffee7224 */ /* 0x000fe400078e0024 */
[----:B------:R-:W-:Y:S01]  /*d480*/  IMAD.MOV.U32 R237, RZ, RZ, R37 ;  /* 0x000000ffffed7224 */ /* 0x000fe200078e0025 */
[----:B------:R-:W1:Y:S01]  /*d490*/  LDCU UR57, c[0x0][0x398] ;  /* 0x00007300ff3977ac */ /* 0x000e620008000800 */
[----:B------:R-:W-:Y:S02]  /*d4a0*/  IMAD.MOV.U32 R236, RZ, RZ, R38 ;  /* 0x000000ffffec7224 */ /* 0x000fe400078e0026 */
[----:B------:R-:W-:Y:S01]  /*d4b0*/  IMAD.MOV.U32 R235, RZ, RZ, R39 ;  /* 0x000000ffffeb7224 */ /* 0x000fe200078e0027 */
[----:B------:R-:W1:Y:S01]  /*d4c0*/  LDCU UR43, c[0x0][0x39c] ;  /* 0x00007380ff2b77ac */ /* 0x000e620008000800 */
[----:B------:R-:W-:-:S02]  /*d4d0*/  IMAD.MOV.U32 R234, RZ, RZ, R40 ;  /* 0x000000ffffea7224 */ /* 0x000fc400078e0028 */
        /* <DEDUP_REMOVED lines=38> */
[----:B------:R-:W-:Y:S02]  /*d740*/  IMAD R200, R5, 0x80, R200 ;  /* 0x0000008005c87824 */ /* 0x000fe400078e02c8 */
[----:B------:R-:W1:Y:S01]  /*d750*/  LDTM.x64 R4, tmem[UR11+0xc0] ;  /* 0x0000c00b000479ee */ /* 0x000e620008340000 */
[----:B------:R-:W-:Y:S01]  /*d760*/  NOP ;  /* 0x0000000000007918 */ /* 0x000fe20000000000 */
[----:B------:R3:W-:Y:S01]  /*d770*/  @P0 STG.E desc[UR18][R196.64], R201 ;  /* 0x000000c9c4000986 */ /* 0x0007e2000c101912 */
[----:B------:R-:W-:Y:S01]  /*d780*/  ISETP.GE.AND P0, PT, R0, UR23, PT ;  /* 0x0000001700007c0c */ /* 0x000fe2000bf06270 */
[----:B------:R-:W1:Y:S03]  /*d790*/  LDCU.64 UR10, c[0x0][0x398] ;  /* 0x00007300ff0a77ac */ /* 0x000e660008000a00 */
[C---:B------:R-:W-:Y:S01]  /*d7a0*/  ISETP.LT.AND P0, PT, R199.reuse, UR4, !P0 ;  /* 0x00000004c7007c0c */ /* 0x040fe2000c701270 */
[----:B------:R-:W1:Y:S01]  /*d7b0*/  LDCU UR4, c[0x0][0x398] ;  /* 0x00007300ff0477ac */ /* 0x000e620008000800 */
[----:B------:R-:W2:Y:S01]  /*d7c0*/  LDCU UR55, c[0x0][0x39c] ;  /* 0x00007380ff3777ac */ /* 0x000ea20008000800 */
[C---:B---3--:R-:W-:Y:S01]  /*d7d0*/  LEA R196, P1, R200.reuse, UR20, 0x2 ;  /* 0x00000014c8c47c11 */ /* 0x048fe2000f8210ff */
[----:B------:R-:W3:Y:S03]  /*d7e0*/  LDCU UR40, c[0x0][0x398] ;  /* 0x00007300ff2877ac */ /* 0x000ee60008000800 */
[----:B------:R-:W-:Y:S01]  /*d7f0*/  LEA.HI.X.SX32 R197, R200, UR21, 0x2, P1 ;  /* 0x00000015c8c57c11 */ /* 0x000fe200088f16ff */
[----:B------:R-:W2:Y:S02]  /*d800*/  LDCU.64 UR20, c[0x0][0x398] ;  /* 0x00007300ff1477ac */ /* 0x000ea40008000a00 */
[----:B------:R-:W-:Y:S01]  /*d810*/  IMAD.WIDE R200, R202, 0x4, R196 ;  /* 0x00000004cac87825 */ /* 0x000fe200078e02c4 */
[----:B------:R-:W2:Y:S04]  /*d820*/  LDCU UR33, c[0x0][0x398] ;  /* 0x00007300ff2177ac */ /* 0x000ea80008000800 */
[----:B-1----:R1:W-:Y:S01]  /*d830*/  @P0 STG.E desc[UR18][R200.64], R68 ;  /* 0x00000044c8000986 */ /* 0x0023e2000c101912 */
[----:B------:R-:W2:Y:S01]  /*d840*/  LDCU UR46, c[0x0][0x39c] ;  /* 0x00007380ff2e77ac */ /* 0x000ea20008000800 */
[----:B------:R-:W2:Y:S01]  /*d850*/  LDCU UR76, c[0x0][0x398] ;  /* 0x00007300ff4c77ac */ /* 0x000ea20008000800 */
[----:B------:R-:W2:Y:S01]  /*d860*/  LDCU UR66, c[0x0][0x398] ;  /* 0x00007300ff4277ac */ /* 0x000ea20008000800 */
[----:B-1----:R-:W-:Y:S01]  /*d870*/  VIADD R68, R0, 0x1 ;  /* 0x0000000100447836 */ /* 0x002fe20000000000 */
[----:B------:R-:W1:Y:S04]  /*d880*/  LDCU UR64, c[0x0][0x39c] ;  /* 0x00007380ff4077ac */ /* 0x000e680008000800 */
[----:B------:R-:W-:Y:S01]  /*d890*/  ISETP.GE.AND P0, PT, R68, UR23, PT ;  /* 0x0000001744007c0c */ /* 0x000fe2000bf06270 */
[----:B------:R-:W1:Y:S03]  /*d8a0*/  LDCU UR56, c[0x0][0x398] ;  /* 0x00007300ff3877ac */ /* 0x000e660008000800 */
[----:B------:R-:W-:Y:S01]  /*d8b0*/  ISETP.LT.AND P1, PT, R198, UR30, !P0 ;  /* 0x0000001ec6007c0c */ /* 0x000fe2000c721270 */
[----:B------:R-:W-:Y:S01]  /*d8c0*/  VIADD R68, R202, UR14 ;  /* 0x0000000eca447c36 */ /* 0x000fe20008000000 */
[----:B------:R-:W-:Y:S01]  /*d8d0*/  ISETP.LT.AND P0, PT, R199, UR10, !P0 ;  /* 0x0000000ac7007c0c */ /* 0x000fe2000c701270 */
[----:B------:R-:W3:Y:S01]  /*d8e0*/  LDL.LU R202, [R1+0x34] ;  /* 0x0000340001ca7983 */ /* 0x000ee20000300800 */
[----:B------:R-:W1:Y:S01]  /*d8f0*/  LDCU UR10, c[0x0][0x398] ;  /* 0x00007300ff0a77ac */ /* 0x000e620008000800 */
[C---:B------:R-:W-:Y:S01]  /*d900*/  IMAD.WIDE R200, R68.reuse, 0x4, R2 ;  /* 0x0000000444c87825 */ /* 0x040fe200078e0202 */
[----:B------:R-:W1:Y:S01]  /*d910*/  LDCU UR30, c[0x0][0x398] ;  /* 0x00007300ff1e77ac */ /* 0x000e620008000800 */
        /* <DEDUP_REMOVED lines=14> */
[----:B--2---:R2:W-:Y:S02]  /*da00*/  @P1 STG.E desc[UR18][R200.64], R252 ;  /* 0x000000fcc8001986 */ /* 0x0045e4000c101912 */
[----:B--2---:R-:W-:-:S02]  /*da10*/  IMAD.WIDE R200, R68, 0x4, R196 ;  /* 0x0000000444c87825 */ /* 0x004fc400078e02c4 */
[----:B------:R-:W2:Y:S04]  /*da20*/  LDL.LU R252, [R1+0x1d0] ;  /* 0x0001d00001fc7983 */ /* 0x000ea80000300800 */
[----:B------:R1:W-:Y:S04]  /*da30*/  @P0 STG.E desc[UR18][R200.64], R69 ;  /* 0x00000045c8000986 */ /* 0x0003e8000c101912 */
[----:B-1----:R-:W2:Y:S01]  /*da40*/  LDL.LU R201, [R1+0x8] ;  /* 0x0000080001c97983 */ /* 0x002ea20000300800 */
[----:B------:R-:W-:-:S05]  /*da50*/  VIADD R69, R0, 0x2 ;  /* 0x0000000200457836 */ /* 0x000fca0000000000 */
[----:B------:R-:W-:-:S04]  /*da60*/  ISETP.GE.AND P0, PT, R69, UR23, PT ;  /* 0x0000001745007c0c */ /* 0x000fc8000bf06270 */
[----:B----4-:R-:W-:Y:S01]  /*da70*/  ISETP.LT.AND P1, PT, R198, UR28, !P0 ;  /* 0x0000001cc6007c0c */ /* 0x010fe2000c721270 */
[----:B------:R-:W-:Y:S01]  /*da80*/  VIADD R200, R68, UR14 ;  /* 0x0000000e44c87c36 */ /* 0x000fe20008000000 */
[----:B-----5:R-:W-:Y:S01]  /*da90*/  ISETP.LT.AND P0, PT, R199, UR26, !P0 ;  /* 0x0000001ac7007c0c */ /* 0x020fe2000c701270 */
[----:B------:R-:W1:Y:S02]  /*daa0*/  LDCU UR28, c[0x0][0x398] ;  /* 0x00007300ff1c77ac */ /* 0x000e640008000800 */
[C---:B------:R-:W-:Y:S01]  /*dab0*/  IMAD.WIDE R68, R200.reuse, 0x4, R2 ;  /* 0x00000004c8447825 */ /* 0x040fe200078e0202 */
[----:B------:R-:W4:Y:S07]  /*dac0*/  LDCU UR26, c[0x0][0x398] ;  /* 0x00007300ff1a77ac */ /* 0x000f2e0008000800 */
[----:B--2---:R2:W-:Y:S02]  /*dad0*/  @P1 STG.E desc[UR18][R68.64], R201 ;  /* 0x000000c944001986 */ /* 0x0045e4000c101912 */
[----:B--2---:R-:W-:-:S05]  /*dae0*/  IMAD.WIDE R68, R200, 0x4, R196 ;  /* 0x00000004c8447825 */ /* 0x004fca00078e02c4 */
[----:B------:R2:W-:Y:S04]  /*daf0*/  @P0 STG.E desc[UR18][R68.64], R70 ;  /* 0x0000004644000986 */ /* 0x0005e8000c101912 */
[----:B--2---:R-:W2:Y:S01]  /*db00*/  LDL.LU R69, [R1+0xc] ;  /* 0x00000c0001457983 */ /* 0x004ea20000300800 */
[----:B------:R-:W-:-:S05]  /*db10*/  VIADD R68, R0, 0x3 ;  /* 0x0000000300447836 */ /* 0x000fca0000000000 */
[----:B------:R-:W-:-:S04]  /*db20*/  ISETP.GE.AND P0, PT, R68, UR23, PT ;  /* 0x0000001744007c0c */ /* 0x000fc8000bf06270 */
[----:B------:R-:W-:Y:S01]  /*db30*/  ISETP.LT.AND P1, PT, R198, UR8, !P0 ;  /* 0x00000008c6007c0c */ /* 0x000fe2000c721270 */
[----:B------:R-:W-:Y:S01]  /*db40*/  VIADD R68, R200, UR14 ;  /* 0x0000000ec8447c36 */ /* 0x000fe20008000000 */
[----:B------:R-:W-:Y:S01]  /*db50*/  ISETP.LT.AND P0, PT, R199, UR20, !P0 ;  /* 0x00000014c7007c0c */ /* 0x000fe2000c701270 */
[----:B------:R-:W5:Y:S02]  /*db60*/  LDCU UR20, c[0x0][0x398] ;  /* 0x00007300ff1477ac */ /* 0x000f640008000800 */
[C---:B------:R-:W-:Y:S01]  /*db70*/  IMAD.WIDE R200, R68.reuse, 0x4, R2 ;  /* 0x0000000444c87825 */ /* 0x040fe200078e0202 */
[----:B------:R-:W1:Y:S07]  /*db80*/  LDCU UR8, c[0x0][0x398] ;  /* 0x00007300ff0877ac */ /* 0x000e6e0008000800 */
[----:B--2---:R2:W-:Y:S02]  /*db90*/  @P1 STG.E desc[UR18][R200.64], R69 ;  /* 0x00000045c8001986 */ /* 0x0045e4000c101912 */
[----:B--2---:R-:W-:-:S04]  /*dba0*/  IMAD.WIDE R200, R68, 0x4, R196 ;  /* 0x0000000444c87825 */ /* 0x004fc800078e02c4 */
[----:B------:R-:W-:Y:S01]  /*dbb0*/  VIADD R69, R0, 0x4 ;  /* 0x0000000400457836 */ /* 0x000fe20000000000 */
[----:B------:R2:W-:Y:S04]  /*dbc0*/  @P0 STG.E desc[UR18][R200.64], R71 ;  /* 0x00000047c8000986 */ /* 0x0005e8000c101912 */
[----:B------:R-:W-:Y:S01]  /*dbd0*/  ISETP.GE.AND P0, PT, R69, UR23, PT ;  /* 0x0000001745007c0c */ /* 0x000fe2000bf06270 */
[----:B--2---:R-:W2:Y:S04]  /*dbe0*/  LDL.LU R200, [R1+0x2c] ;  /* 0x00002c0001c87983 */ /* 0x004ea80000300800 */
[----:B------:R-:W2:Y:S04]  /*dbf0*/  LDL.LU R201, [R1+0x30] ;  /* 0x0000300001c97983 */ /* 0x000ea80000300800 */
[----:B------:R-:W2:Y:S01]  /*dc00*/  LDL.LU R69, [R1+0x10] ;  /* 0x0000100001457983 */ /* 0x000ea20000300800 */
[----:B------:R-:W-:Y:S01]  /*dc10*/  ISETP.LT.AND P1, PT, R198, UR24, !P0 ;  /* 0x00000018c6007c0c */ /* 0x000fe2000c721270 */
[----:B------:R-:W-:Y:S01]  /*dc20*/  VIADD R68, R68, UR14 ;  /* 0x0000000e44447c36 */ /* 0x000fe20008000000 */
[----:B------:R-:W-:Y:S01]  /*dc30*/  ISETP.LT.AND P0, PT, R199, UR12, !P0 ;  /* 0x0000000cc7007c0c */ /* 0x000fe2000c701270 */
[----:B------:R-:W1:Y:S02]  /*dc40*/  LDCU UR12, c[0x0][0x39c] ;  /* 0x00007380ff0c77ac */ /* 0x000e640008000800 */
[C---:B------:R-:W-:Y:S01]  /*dc50*/  IMAD.WIDE R70, R68.reuse, 0x4, R2 ;  /* 0x0000000444467825 */ /* 0x040fe200078e0202 */
[----:B------:R-:W1:Y:S07]  /*dc60*/  LDCU UR24, c[0x0][0x398] ;  /* 0x00007300ff1877ac */ /* 0x000e6e0008000800 */
[----:B--2---:R2:W-:Y:S02]  /*dc70*/  @P1 STG.E desc[UR18][R70.64], R69 ;  /* 0x0000004546001986 */ /* 0x0045e4000c101912 */
[----:B--2---:R-:W-:Y:S01]  /*dc80*/  IMAD.WIDE R70, R68, 0x4, R196 ;  /* 0x0000000444467825 */ /* 0x004fe200078e02c4 */
[----:B------:R-:W-:-:S04]  /*dc90*/  IADD3 R69, PT, PT, R0, 0x5, RZ ;  /* 0x0000000500457810 */ /* 0x000fc80007ffe0ff */
[----:B------:R2:W-:Y:S01]  /*dca0*/  @P0 STG.E desc[UR18][R70.64], R72 ;  /* 0x0000004846000986 */ /* 0x0005e2000c101912 */
[----:B------:R-:W-:-:S03]  /*dcb0*/  ISETP.GE.AND P0, PT, R69, UR23, PT ;  /* 0x0000001745007c0c */ /* 0x000fc6000bf06270 */
[----:B--2---:R-:W2:Y:S04]  /*dcc0*/  LDL.LU R72, [R1+0x24] ;  /* 0x0000240001487983 */ /* 0x004ea80000300800 */
        /* <DEDUP_REMOVED lines=21> */
[----:B--2---:R-:W-:-:S05]  /*de20*/  IMAD.WIDE R70, R68, 0x4, R196 ;  /* 0x0000000444467825 */ /* 0x004fca00078e02c4 */
[----:B------:R2:W-:Y:S04]  /*de30*/  @P0 STG.E desc[UR18][R70.64], R74 ;  /* 0x0000004a46000986 */ /* 0x0005e8000c101912 */
[----:B--2---:R-:W2:Y:S04]  /*de40*/  LDL.LU R71, [R1+0x1c] ;  /* 0x00001c0001477983 */ /* 0x004ea80000300800 */
[----:B------:R-:W3:Y:S01]  /*de50*/  LDL.LU R74, [R1+0x28] ;  /* 0x00002800014a7983 */ /* 0x000ee20000300800 */
[----:B------:R-:W-:-:S05]  /*de60*/  VIADD R69, R0, 0x7 ;  /* 0x0000000700457836 */ /* 0x000fca0000000000 */
[----:B------:R-:W-:-:S04]  /*de70*/  ISETP.GE.AND P0, PT, R69, UR23, PT ;  /* 0x0000001745007c0c */ /* 0x000fc8000bf06270 */
[----:B-1----:R-:W-:Y:S01]  /*de80*/  ISETP.LT.AND P1, PT, R198, UR4, !P0 ;  /* 0x00000004c6007c0c */ /* 0x002fe2000c721270 */
        /* <DEDUP_REMOVED lines=9> */
[----:B------:R-:W-:-:S04]  /*df20*/  ISETP.GE.AND P0, PT, R71, UR23, PT ;  /* 0x0000001747007c0c */ /* 0x000fc8000bf06270 */
[----:B-1----:R-:W-:Y:S01]  /*df30*/  ISETP.LT.AND P1, PT, R198, UR4, !P0 ;  /* 0x00000004c6007c0c */ /* 0x002fe2000c721270 */
[----:B------:R-:W-:Y:S01]  /*df40*/  VIADD R71, R70, UR14 ;  /* 0x0000000e46477c36 */ /* 0x000fe20008000000 */
[----:B------:R-:W-:Y:S01]  /*df50*/  ISETP.LT.AND P0, PT, R199, UR6, !P0 ;  /* 0x00000006c7007c0c */ /* 0x000fe2000c701270 */
[----:B------:R-:W1:Y:S02]  /*df60*/  LDCU UR4, c[0x0][0x398] ;  /* 0x00007300ff0477ac */ /* 0x000e640008000800 */
[----:B--2---:R-:W-:Y:S01]  /*df70*/  IMAD.WIDE R68, R71, 0x4, R2 ;  /* 0x0000000447447825 */ /* 0x004fe200078e0202 */
[----:B------:R-:W2:Y:S03]  /*df80*/  LDCU UR6, c[0x0][0x398] ;  /* 0x00007300ff0677ac */ /* 0x000ea60008000800 */
[----:B------:R-:W-:-:S04]  /*df90*/  VIADD R70, R0, 0x9 ;  /* 0x0000000900467836 */ /* 0x000fc80000000000 */
[----:B------:R1:W-:Y:S02]  /*dfa0*/  @P1 STG.E desc[UR18][R68.64], R73 ;  /* 0x0000004944001986 */ /* 0x0003e4000c101912 */
[----:B-1----:R-:W-:-:S05]  /*dfb0*/  IMAD.WIDE R68, R71, 0x4, R196 ;  /* 0x0000000447447825 */ /* 0x002fca00078e02c4 */
[----:B------:R1:W-:Y:S01]  /*dfc0*/  @P0 STG.E desc[UR18][R68.64], R76 ;  /* 0x0000004c44000986 */ /* 0x0003e2000c101912 */
[----:B------:R-:W-:-:S04]  /*dfd0*/  ISETP.GE.AND P0, PT, R70, UR23, PT ;  /* 0x0000001746007c0c */ /* 0x000fc8000bf06270 */
[----:B------:R-:W-:Y:S01]  /*dfe0*/  ISETP.LT.AND P1, PT, R198, UR4, !P0 ;  /* 0x00000004c6007c0c */ /* 0x000fe2000c721270 */
[----:B------:R-:W-:Y:S01]  /*dff0*/  VIADD R71, R71, UR14 ;  /* 0x0000000e47477c36 */ /* 0x000fe20008000000 */
[----:B------:R-:W2:Y:S03]  /*e000*/  LDCU UR4, c[0x0][0x398] ;  /* 0x00007300ff0477ac */ /* 0x000ea60008000800 */
[----:B-1----:R-:W-:-:S08]  /*e010*/  IMAD.WIDE R68, R71, 0x4, R2 ;  /* 0x0000000447447825 */ /* 0x002fd000078e0202 */
[----:B------:R1:W-:Y:S01]  /*e020*/  @P1 STG.E desc[UR18][R68.64], R72 ;  /* 0x0000004844001986 */ /* 0x0003e2000c101912 */
[----:B------:R-:W-:Y:S01]  /*e030*/  ISETP.LT.AND P1, PT, R199, UR22, !P0 ;  /* 0x00000016c7007c0c */ /* 0x000fe2000c721270 */
[----:B------:R-:W-:Y:S01]  /*e040*/  VIADD R70, R0, 0xa ;  /* 0x0000000a00467836 */ /* 0x000fe20000000000 */
[----:B------:R-:W2:Y:S04]  /*e050*/  LDCU UR22, c[0x0][0x39c] ;  /* 0x00007380ff1677ac */ /* 0x000ea80008000800 */
[----:B------:R-:W-:Y:S01]  /*e060*/  ISETP.GE.AND P0, PT, R70, UR23, PT ;  /* 0x0000001746007c0c */ /* 0x000fe2000bf06270 */
[----:B-1----:R-:W-:-:S06]  /*e070*/  IMAD.WIDE R68, R71, 0x4, R196 ;  /* 0x0000000447447825 */ /* 0x002fcc00078e02c4 */
[----:B------:R1:W-:Y:S01]  /*e080*/  @P1 STG.E desc[UR18][R68.64], R77 ;  /* 0x0000004d44001986 */ /* 0x0003e2000c101912 */
[----:B------:R-:W-:Y:S01]  /*e090*/  ISETP.LT.AND P1, PT, R198, UR47, !P0 ;  /* 0x0000002fc6007c0c */ /* 0x000fe2000c721270 */
[C---:B------:R-:W-:Y:S02]  /*e0a0*/  VIADD R72, R0.reuse, 0xb ;  /* 0x0000000b00487836 */ /* 0x040fe40000000000 */
[----:B------:R-:W-:Y:S01]  /*e0b0*/  VIADD R73, R71, UR14 ;  /* 0x0000000e47497c36 */ /* 0x000fe20008000000 */
[----:B------:R-:W-:Y:S01]  /*e0c0*/  ISETP.LT.AND P0, PT, R199, UR28, !P0 ;  /* 0x0000001cc7007c0c */ /* 0x000fe2000c701270 */
[----:B------:R-:W-:Y:S01]  /*e0d0*/  VIADD R76, R0, 0x11 ;  /* 0x00000011004c7836 */ /* 0x000fe20000000000 */
[----:B------:R-:W-:Y:S01]  /*e0e0*/  ISETP.GE.AND P6, PT, R72, UR23, PT ;  /* 0x0000001748007c0c */ /* 0x000fe2000bfc6270 */
[C---:B------:R-:W-:Y:S01]  /*e0f0*/  IMAD.WIDE R70, R73.reuse, 0x4, R2 ;  /* 0x0000000449467825 */ /* 0x040fe200078e0202 */
[----:B------:R-:W2:Y:S03]  /*e100*/  LDCU UR28, c[0x0][0x39c] ;  /* 0x00007380ff1c77ac */ /* 0x000ea60008000800 */
[----:B------:R-:W-:Y:S01]  /*e110*/  VIADD R72, R0, 0xc ;  /* 0x0000000c00487836 */ /* 0x000fe20000000000 */
[----:B------:R-:W-:Y:S01]  /*e120*/  ISETP.LT.AND P3, PT, R198, UR48, !P6 ;  /* 0x00000030c6007c0c */ /* 0x000fe2000f761270 */
[----:B---3--:R3:W-:Y:S01]  /*e130*/  @P1 STG.E desc[UR18][R70.64], R74 ;  /* 0x0000004a46001986 */ /* 0x0087e2000c101912 */
[----:B-1----:R-:W-:Y:S01]  /*e140*/  IMAD.WIDE R68, R73, 0x4, R196 ;  /* 0x0000000449447825 */ /* 0x002fe200078e02c4 */
[----:B------:R-:W-:Y:S01]  /*e150*/  ISETP.LT.AND P6, PT, R199, UR73, !P6 ;  /* 0x00000049c7007c0c */ /* 0x000fe2000f7c1270 */
[----:B------:R-:W1:Y:S01]  /*e160*/  LDCU UR47, c[0x0][0x398] ;  /* 0x00007300ff2f77ac */ /* 0x000e620008000800 */
[----:B------:R-:W-:Y:S01]  /*e170*/  ISETP.GE.AND P1, PT, R72, UR23, PT ;  /* 0x0000001748007c0c */ /* 0x000fe2000bf26270 */
[----:B------:R-:W-:Y:S01]  /*e180*/  VIADD R75, R73, UR14 ;  /* 0x0000000e494b7c36 */ /* 0x000fe20008000000 */
[----:B------:R2:W-:Y:S01]  /*e190*/  @P0 STG.E desc[UR18][R68.64], R78 ;  /* 0x0000004e44000986 */ /* 0x0005e2000c101912 */
[----:B------:R-:W1:Y:S01]  /*e1a0*/  LDCU UR48, c[0x0][0x398] ;  /* 0x00007300ff3077ac */ /* 0x000e620008000800 */
[----:B------:R-:W-:Y:S01]  /*e1b0*/  ISETP.LT.AND P5, PT, R198, UR52, !P1 ;  /* 0x00000034c6007c0c */ /* 0x000fe2000cfa1270 */
[C---:B---3--:R-:W-:Y:S01]  /*e1c0*/  VIADD R71, R0.reuse, 0xd ;  /* 0x0000000d00477836 */ /* 0x048fe20000000000 */
[C---:B------:R-:W-:Y:S01]  /*e1d0*/  IADD3 R70, PT, PT, R0.reuse, 0xe, RZ ;  /* 0x0000000e00467810 */ /* 0x040fe20007ffe0ff */
[----:B------:R-:W-:Y:S01]  /*e1e0*/  IMAD.WIDE R72, R75, 0x4, R2 ;  /* 0x000000044b487825 */ /* 0x000fe200078e0202 */
[----:B------:R-:W3:Y:S02]  /*e1f0*/  LDCU UR52, c[0x0][0x39c] ;  /* 0x00007380ff3477ac */ /* 0x000ee40008000800 */
[----:B------:R-:W-:Y:S01]  /*e200*/  ISETP.GE.AND P2, PT, R71, UR23, PT ;  /* 0x0000001747007c0c */ /* 0x000fe2000bf46270 */
[----:B--2---:R-:W-:Y:S01]  /*e210*/  VIADD R68, R0, 0xf ;  /* 0x0000000f00447836 */ /* 0x004fe20000000000 */
[----:B------:R-:W-:Y:S01]  /*e220*/  ISETP.GE.AND P0, PT, R70, UR23, PT ;  /* 0x0000001746007c0c */ /* 0x000fe2000bf06270 */
[----:B------:R-:W-:Y:S01]  /*e230*/  VIADD R77, R75, UR14 ;  /* 0x0000000e4b4d7c36 */ /* 0x000fe20008000000 */
[----:B------:R-:W-:Y:S01]  /*e240*/  ISETP.LT.AND P1, PT, R199, UR71, !P1 ;  /* 0x00000047c7007c0c */ /* 0x000fe2000cf21270 */
[----:B------:R-:W-:Y:S01]  /*e250*/  IMAD.WIDE R70, R75, 0x4, R196 ;  /* 0x000000044b467825 */ /* 0x000fe200078e02c4 */
[----:B------:R-:W-:Y:S01]  /*e260*/  ISETP.LT.AND P4, PT, R198, UR32, !P2 ;  /* 0x00000020c6007c0c */ /* 0x000fe2000d781270 */
[----:B------:R2:W-:Y:S01]  /*e270*/  @P3 STG.E desc[UR18][R72.64], R200 ;  /* 0x000000c848003986 */ /* 0x0005e2000c101912 */
[----:B------:R-:W-:Y:S01]  /*e280*/  ISETP.LT.AND P2, PT, R199, UR10, !P2 ;  /* 0x0000000ac7007c0c */ /* 0x000fe2000d741270 */
[----:B------:R-:W-:Y:S01]  /*e290*/  VIADD R74, R0, 0x10 ;  /* 0x00000010004a7836 */ /* 0x000fe20000000000 */
[----:B------:R-:W-:Y:S01]  /*e2a0*/  ISETP.GE.AND P3, PT, R68, UR23, PT ;  /* 0x0000001744007c0c */ /* 0x000fe2000bf66270 */
[----:B------:R-:W-:Y:S01]  /*e2b0*/  IMAD.WIDE R68, R77, 0x4, R2 ;  /* 0x000000044d447825 */ /* 0x000fe200078e0202 */
[----:B------:R1:W-:Y:S01]  /*e2c0*/  @P6 STG.E desc[UR18][R70.64], R79 ;  /* 0x0000004f46006986 */ /* 0x0003e2000c101912 */
[C---:B------:R-:W-:Y:S01]  /*e2d0*/  ISETP.LT.AND P6, PT, R198.reuse, UR59, !P0 ;  /* 0x0000003bc6007c0c */ /* 0x040fe2000c7c1270 */
[----:B------:R-:W3:Y:S01]  /*e2e0*/  LDCU UR73, c[0x0][0x398] ;  /* 0x00007300ff4977ac */ /* 0x000ee20008000800 */
[----:B------:R-:W-:Y:S01]  /*e2f0*/  ISETP.LT.AND P0, PT, R199, UR72, !P0 ;  /* 0x00000048c7007c0c */ /* 0x000fe2000c701270 */
[----:B------:R-:W3:Y:S01]  /*e300*/  LDCU UR71, c[0x0][0x398] ;  /* 0x00007300ff4777ac */ /* 0x000ee20008000800 */
[C---:B--2---:R-:W-:Y:S01]  /*e310*/  IMAD.WIDE R72, R77.reuse, 0x4, R196 ;  /* 0x000000044d487825 */ /* 0x044fe200078e02c4 */
[----:B------:R2:W-:Y:S01]  /*e320*/  @P5 STG.E desc[UR18][R68.64], R201 ;  /* 0x000000c944005986 */ /* 0x0005e2000c101912 */
[----:B------:R-:W3:Y:S02]  /*e330*/  LDCU UR10, c[0x0][0x39c] ;  /* 0x00007380ff0a77ac */ /* 0x000ee40008000800 */
[----:B------:R-:W-:Y:S01]  /*e340*/  VIADD R77, R77, UR14 ;  /* 0x0000000e4d4d7c36 */ /* 0x000fe20008000000 */
[----:B------:R-:W3:Y:S03]  /*e350*/  LDCU UR32, c[0x0][0x398] ;  /* 0x00007300ff2077ac */ /* 0x000ee60008000800 */
[C---:B-1----:R-:W-:Y:S01]  /*e360*/  IMAD.WIDE R70, R77.reuse, 0x4, R2 ;  /* 0x000000044d467825 */ /* 0x042fe200078e0202 */
[----:B------:R1:W-:Y:S01]  /*e370*/  @P1 STG.E desc[UR18][R72.64], R80 ;  /* 0x0000005048001986 */ /* 0x0003e2000c101912 */
[----:B------:R-:W-:Y:S01]  /*e380*/  ISETP.LT.AND P5, PT, R198, UR41, !P3 ;  /* 0x00000029c6007c0c */ /* 0x000fe2000dfa1270 */
[----:B------:R-:W3:Y:S01]  /*e390*/  LDCU UR41, c[0x0][0x39c] ;  /* 0x00007380ff2977ac */ /* 0x000ee20008000800 */
[----:B--2---:R-:W-:Y:S01]  /*e3a0*/  IMAD.WIDE R68, R77, 0x4, R196 ;  /* 0x000000044d447825 */ /* 0x004fe200078e02c4 */
[----:B------:R-:W-:Y:S01]  /*e3b0*/  ISETP.LT.AND P3, PT, R199, UR57, !P3 ;  /* 0x00000039c7007c0c */ /* 0x000fe2000df61270 */
[----:B------:R-:W-:Y:S01]  /*e3c0*/  @P4 STG.E desc[UR18][R70.64], R202 ;  /* 0x000000ca46004986 */ /* 0x000fe2000c101912 */
[----:B------:R-:W-:Y:S01]  /*e3d0*/  ISETP.GE.AND P1, PT, R74, UR23, PT ;  /* 0x000000174a007c0c */ /* 0x000fe2000bf26270 */
[----:B------:R-:W-:Y:S01]  /*e3e0*/  VIADD R77, R77, UR14 ;  /* 0x0000000e4d4d7c36 */ /* 0x000fe20008000000 */
[----:B------:R-:W2:Y:S01]  /*e3f0*/  LDCU UR59, c[0x0][0x398] ;  /* 0x00007300ff3b77ac */ /* 0x000ea20008000800 */
[----:B------:R3:W-:Y:S01]  /*e400*/  @P2 STG.E desc[UR18][R68.64], R81 ;  /* 0x0000005144002986 */ /* 0x0007e2000c101912 */
[----:B------:R-:W-:Y:S01]  /*e410*/  ISETP.GE.AND P2, PT, R76, UR43, PT ;  /* 0x0000002b4c007c0c */ /* 0x000fe2000bf46270 */
[C---:B-1----:R-:W-:Y:S01]  /*e420*/  IMAD.WIDE R72, R77.reuse, 0x4, R2 ;  /* 0x000000044d487825 */ /* 0x042fe200078e0202 */
[----:B------:R-:W-:Y:S01]  /*e430*/  ISETP.LT.AND P4, PT, R198, UR77, !P1 ;  /* 0x0000004dc6007c0c */ /* 0x000fe2000cf81270 */
[----:B------:R-:W1:Y:S02]  /*e440*/  LDCU UR72, c[0x0][0x398] ;  /* 0x00007300ff4877ac */ /* 0x000e640008000800 */
[----:B------:R-:W-:Y:S01]  /*e450*/  IMAD.WIDE R74, R77, 0x4, R196 ;  /* 0x000000044d4a7825 */ /* 0x000fe200078e02c4 */
[----:B-----5:R-:W-:Y:S01]  /*e460*/  ISETP.LT.AND P1, PT, R199, UR20, !P1 ;  /* 0x00000014c7007c0c */ /* 0x020fe2000cf21270 */
[----:B------:R-:W5:Y:S02]  /*e470*/  LDCU UR57, c[0x0][0x398] ;  /* 0x00007300ff3977ac */ /* 0x000f640008000800 */
[----:B------:R-:W-:-:S02]  /*e480*/  VIADD R77, R77, UR14 ;  /* 0x0000000e4d4d7c36 */ /* 0x000fc40008000000 */
[----:B------:R-:W-:Y:S01]  /*e490*/  VIADD R76, R0, 0x12 ;  /* 0x00000012004c7836 */ /* 0x000fe20000000000 */
[----:B------:R1:W-:Y:S01]  /*e4a0*/  @P6 STG.E desc[UR18][R72.64], R252 ;  /* 0x000000fc48006986 */ /* 0x0003e2000c101912 */
[C---:B---3--:R-:W-:Y:S01]  /*e4b0*/  IMAD.WIDE R68, R77.reuse, 0x4, R2 ;  /* 0x000000044d447825 */ /* 0x048fe200078e0202 */
[----:B------:R-:W3:Y:S02]  /*e4c0*/  LDCU UR77, c[0x0][0x39c] ;  /* 0x00007380ff4d77ac */ /* 0x000ee40008000800 */
[----:B------:R2:W-:Y:S01]  /*e4d0*/  @P0 STG.E desc[UR18][R74.64], R82 ;  /* 0x000000524a000986 */ /* 0x0005e2000c101912 */
[C---:B------:R-:W-:Y:S01]  /*e4e0*/  IMAD.WIDE R70, R77.reuse, 0x4, R196 ;  /* 0x000000044d467825 */ /* 0x040fe200078e02c4 */
[----:B------:R-:W-:Y:S01]  /*e4f0*/  ISETP.GE.AND P0, PT, R76, UR68, PT ;  /* 0x000000444c007c0c */ /* 0x000fe2000bf06270 */
[----:B------:R-:W3:Y:S02]  /*e500*/  LDCU UR23, c[0x0][0x398] ;  /* 0x00007300ff1777ac */ /* 0x000ee40008000800 */
[----:B------:R-:W-:-:S02]  /*e510*/  VIADD R77, R77, UR14 ;  /* 0x0000000e4d4d7c36 */ /* 0x000fc40008000000 */
[----:B------:R-:W-:Y:S01]  /*e520*/  VIADD R76, R0, 0x13 ;  /* 0x00000013004c7836 */ /* 0x000fe20000000000 */
[C---:B------:R-:W-:Y:S01]  /*e530*/  ISETP.LT.AND P6, PT, R198.reuse, UR70, !P2 ;  /* 0x00000046c6007c0c */ /* 0x040fe2000d7c1270 */
[----:B------:R3:W-:Y:S01]  /*e540*/  @P5 STG.E desc[UR18][R68.64], R251 ;  /* 0x000000fb44005986 */ /* 0x0007e2000c101912 */
[----:B------:R-:W-:Y:S01]  /*e550*/  ISETP.LT.AND P2, PT, R199, UR58, !P2 ;  /* 0x0000003ac7007c0c */ /* 0x000fe2000d741270 */
[C---:B-1----:R-:W-:Y:S01]  /*e560*/  IMAD.WIDE R72, R77.reuse, 0x4, R2 ;  /* 0x000000044d487825 */ /* 0x042fe200078e0202 */
[----:B------:R-:W-:Y:S01]  /*e570*/  ISETP.LT.AND P5, PT, R198, UR49, !P0 ;  /* 0x00000031c6007c0c */ /* 0x000fe2000c7a1270 */
[----:B------:R1:W-:Y:S01]  /*e580*/  @P3 STG.E desc[UR18][R70.64], R83 ;  /* 0x0000005346003986 */ /* 0x0003e2000c101912 */
[----:B------:R-:W-:Y:S01]  /*e590*/  ISETP.GE.AND P3, PT, R76, UR12, PT ;  /* 0x0000000c4c007c0c */ /* 0x000fe2000bf66270 */
[----:B--2---:R-:W-:Y:S01]  /*e5a0*/  IMAD.WIDE R74, R77, 0x4, R196 ;  /* 0x000000044d4a7825 */ /* 0x004fe200078e02c4 */
[----:B------:R-:W-:Y:S01]  /*e5b0*/  ISETP.LT.AND P0, PT, R199, UR39, !P0 ;  /* 0x00000027c7007c0c */ /* 0x000fe2000c701270 */
[----:B------:R2:W-:Y:S01]  /*e5c0*/  @P4 STG.E desc[UR18][R72.64], R250 ;  /* 0x000000fa48004986 */ /* 0x0005e2000c101912 */
[----:B------:R-:W4:Y:S01]  /*e5d0*/  LDCU UR70, c[0x0][0x39c] ;  /* 0x00007380ff4677ac */ /* 0x000f220008000800 */
[----:B------:R-:W-:-:S02]  /*e5e0*/  VIADD R77, R77, UR14 ;  /* 0x0000000e4d4d7c36 */ /* 0x000fc40008000000 */
[----:B------:R-:W-:Y:S01]  /*e5f0*/  VIADD R76, R0, 0x14 ;  /* 0x00000014004c7836 */ /* 0x000fe20000000000 */
[----:B------:R2:W-:Y:S01]  /*e600*/  @P1 STG.E desc[UR18][R74.64], R84 ;  /* 0x000000544a001986 */ /* 0x0005e2000c101912 */
[C---:B---3--:R-:W-:Y:S01]  /*e610*/  IMAD.WIDE R68, R77.reuse, 0x4, R2 ;  /* 0x000000044d447825 */ /* 0x048fe200078e0202 */
[----:B------:R-:W-:Y:S01]  /*e620*/  ISETP.LT.AND P4, PT, R198, UR69, !P3 ;  /* 0x00000045c6007c0c */ /* 0x000fe2000df81270 */
[----:B------:R-:W3:Y:S01]  /*e630*/  LDCU UR20, c[0x0][0x398] ;  /* 0x00007300ff1477ac */ /* 0x000ee20008000800 */
[----:B------:R-:W-:Y:S01]  /*e640*/  ISETP.GE.AND P1, PT, R76, UR45, PT ;  /* 0x0000002d4c007c0c */ /* 0x000fe2000bf26270 */
[----:B-1----:R-:W-:Y:S01]  /*e650*/  IMAD.WIDE R70, R77, 0x4, R196 ;  /* 0x000000044d467825 */ /* 0x002fe200078e02c4 */
[----:B------:R-:W-:Y:S01]  /*e660*/  ISETP.LT.AND P3, PT, R199, UR6, !P3 ;  /* 0x00000006c7007c0c */ /* 0x000fe2000df61270 */
[----:B------:R1:W-:Y:S01]  /*e670*/  @P6 STG.E desc[UR18][R68.64], R249 ;  /* 0x000000f944006986 */ /* 0x0003e2000c101912 */
[----:B------:R-:W3:Y:S01]  /*e680*/  LDCU UR43, c[0x0][0x398] ;  /* 0x00007300ff2b77ac */ /* 0x000ee20008000800 */
[----:B------:R-:W-:-:S02]  /*e690*/  VIADD R77, R77, UR14 ;  /* 0x0000000e4d4d7c36 */ /* 0x000fc40008000000 */
[----:B------:R-:W-:Y:S01]  /*e6a0*/  VIADD R76, R0, 0x15 ;  /* 0x00000015004c7836 */ /* 0x000fe20000000000 */
[----:B------:R1:W-:Y:S01]  /*e6b0*/  @P2 STG.E desc[UR18][R70.64], R85 ;  /* 0x0000005546002986 */ /* 0x0003e2000c101912 */
[C---:B--2---:R-:W-:Y:S01]  /*e6c0*/  IMAD.WIDE R72, R77.reuse, 0x4, R2 ;  /* 0x000000044d487825 */ /* 0x044fe200078e0202 */
[----:B------:R-:W-:Y:S01]  /*e6d0*/  ISETP.LT.AND P6, PT, R198, UR38, !P1 ;  /* 0x00000026c6007c0c */ /* 0x000fe2000cfc1270 */
[----:B------:R-:W2:Y:S01]  /*e6e0*/  LDCU UR49, c[0x0][0x39c] ;  /* 0x00007380ff3177ac */ /* 0x000ea20008000800 */
[----:B------:R-:W-:Y:S01]  /*e6f0*/  ISETP.GE.AND P2, PT, R76, UR54, PT ;  /* 0x000000364c007c0c */ /* 0x000fe2000bf46270 */
[----:B------:R-:W-:Y:S01]  /*e700*/  IMAD.WIDE R74, R77, 0x4, R196 ;  /* 0x000000044d4a7825 */ /* 0x000fe200078e02c4 */
[----:B------:R-:W-:Y:S01]  /*e710*/  IADD3 R76, PT, PT, R0, 0x16, RZ ;  /* 0x00000016004c7810 */ /* 0x000fe20007ffe0ff */
[----:B------:R2:W-:Y:S01]  /*e720*/  @P5 STG.E desc[UR18][R72.64], R248 ;  /* 0x000000f848005986 */ /* 0x0005e2000c101912 */
[----:B------:R-:W-:Y:S01]  /*e730*/  ISETP.LT.AND P1, PT, R199, UR35, !P1 ;  /* 0x00000023c7007c0c */ /* 0x000fe2000cf21270 */
[----:B------:R-:W-:Y:S01]  /*e740*/  VIADD R77, R77, UR14 ;  /* 0x0000000e4d4d7c36 */ /* 0x000fe20008000000 */
[----:B------:R-:W-:Y:S01]  /*e750*/  ISETP.LT.AND P5, PT, R198, UR67, !P2 ;  /* 0x00000043c6007c0c */ /* 0x000fe2000d7a1270 */
[----:B------:R2:W-:Y:S01]  /*e760*/  @P0 STG.E desc[UR18][R74.64], R86 ;  /* 0x000000564a000986 */ /* 0x0005e2000c101912 */
[----:B------:R-:W-:Y:S01]  /*e770*/  ISETP.GE.AND P0, PT, R76, UR65, PT ;  /* 0x000000414c007c0c */ /* 0x000fe2000bf06270 */
[C---:B-1----:R-:W-:Y:S01]  /*e780*/  IMAD.WIDE R68, R77.reuse, 0x4, R2 ;  /* 0x000000044d447825 */ /* 0x042fe200078e0202 */
[----:B------:R-:W1:Y:S03]  /*e790*/  LDCU UR58, c[0x0][0x398] ;  /* 0x00007300ff3a77ac */ /* 0x000e660008000800 */
[----:B------:R-:W-:Y:S01]  /*e7a0*/  IMAD.WIDE R70, R77, 0x4, R196 ;  /* 0x000000044d467825 */ /* 0x000fe200078e02c4 */
[----:B------:R-:W-:Y:S01]  /*e7b0*/  ISETP.LT.AND P2, PT, R199, UR30, !P2 ;  /* 0x0000001ec7007c0c */ /* 0x000fe2000d741270 */
[----:B------:R-:W1:Y:S02]  /*e7c0*/  LDCU UR68, c[0x0][0x398] ;  /* 0x00007300ff4477ac */ /* 0x000e640008000800 */
[----:B------:R-:W-:-:S02]  /*e7d0*/  VIADD R77, R77, UR14 ;  /* 0x0000000e4d4d7c36 */ /* 0x000fc40008000000 */
[----:B------:R-:W-:Y:S01]  /*e7e0*/  VIADD R76, R0, 0x17 ;  /* 0x00000017004c7836 */ /* 0x000fe20000000000 */
[----:B------:R1:W-:Y:S01]  /*e7f0*/  @P4 STG.E desc[UR18][R68.64], R247 ;  /* 0x000000f744004986 */ /* 0x0003e2000c101912 */
[C---:B--2---:R-:W-:Y:S01]  /*e800*/  IMAD.WIDE R72, R77.reuse, 0x4, R2 ;  /* 0x000000044d487825 */ /* 0x044fe200078e0202 */
[----:B------:R-:W2:Y:S02]  /*e810*/  LDCU UR39, c[0x0][0x398] ;  /* 0x00007300ff2777ac */ /* 0x000ea40008000800 */
[----:B------:R3:W-:Y:S01]  /*e820*/  @P3 STG.E desc[UR18][R70.64], R87 ;  /* 0x0000005746003986 */ /* 0x0007e2000c101912 */
[C---:B------:R-:W-:Y:S01]  /*e830*/  IMAD.WIDE R74, R77.reuse, 0x4, R196 ;  /* 0x000000044d4a7825 */ /* 0x040fe200078e02c4 */
[----:B------:R-:W-:Y:S01]  /*e840*/  ISETP.GE.AND P3, PT, R76, UR55, PT ;  /* 0x000000374c007c0c */ /* 0x000fe2000bf66270 */
[----:B------:R-:W2:Y:S02]  /*e850*/  LDCU UR69, c[0x0][0x39c] ;  /* 0x00007380ff4577ac */ /* 0x000ea40008000800 */
        /* <DEDUP_REMOVED lines=9> */
[----:B---3--:R-:W-:Y:S01]  /*e8f0*/  IMAD.WIDE R70, R77, 0x4, R196 ;  /* 0x000000044d467825 */ /* 0x008fe200078e02c4 */
[----:B------:R-:W-:Y:S01]  /*e900*/  ISETP.LT.AND P3, PT, R199, UR66, !P3 ;  /* 0x00000042c7007c0c */ /* 0x000fe2000df61270 */
[----:B------:R3:W-:Y:S01]  /*e910*/  @P5 STG.E desc[UR18][R68.64], R245 ;  /* 0x000000f544005986 */ /* 0x0007e2000c101912 */
[----:B------:R-:W3:Y:S01]  /*e920*/  LDCU UR12, c[0x0][0x398] ;  /* 0x00007300ff0c77ac */ /* 0x000ee20008000800 */
[----:B------:R-:W-:-:S02]  /*e930*/  VIADD R77, R77, UR14 ;  /* 0x0000000e4d4d7c36 */ /* 0x000fc40008000000 */
[----:B------:R-:W-:Y:S01]  /*e940*/  VIADD R76, R0, 0x19 ;  /* 0x00000019004c7836 */ /* 0x000fe20000000000 */
[----:B------:R3:W-:Y:S01]  /*e950*/  @P2 STG.E desc[UR18][R70.64], R89 ;  /* 0x0000005946002986 */ /* 0x0007e2000c101912 */
[C---:B--2---:R-:W-:Y:S01]  /*e960*/  IMAD.WIDE R72, R77.reuse, 0x4, R2 ;  /* 0x000000044d487825 */ /* 0x044fe200078e0202 */
[----:B------:R-:W2:Y:S02]  /*e970*/  LDCU UR6, c[0x0][0x398] ;  /* 0x00007300ff0677ac */ /* 0x000ea40008000800 */
[----:B------:R-:W-:Y:S01]  /*e980*/  ISETP.GE.AND P2, PT, R76, UR64, PT ;  /* 0x000000404c007c0c */ /* 0x000fe2000bf46270 */
[C---:B-1----:R-:W-:Y:S01]  /*e990*/  IMAD.WIDE R74, R77.reuse, 0x4, R196 ;  /* 0x000000044d4a7825 */ /* 0x042fe200078e02c4 */
[----:B------:R-:W-:Y:S01]  /*e9a0*/  ISETP.LT.AND P5, PT, R198, UR56, !P1 ;  /* 0x00000038c6007c0c */ /* 0x000fe2000cfa1270 */
[----:B------:R1:W-:Y:S01]  /*e9b0*/  @P4 STG.E desc[UR18][R72.64], R244 ;  /* 0x000000f448004986 */ /* 0x0003e2000c101912 */
[----:B------:R-:W1:Y:S01]  /*e9c0*/  LDCU UR38, c[0x0][0x39c] ;  /* 0x00007380ff2677ac */ /* 0x000e620008000800 */
[----:B------:R-:W-:-:S02]  /*e9d0*/  VIADD R77, R77, UR14 ;  /* 0x0000000e4d4d7c36 */ /* 0x000fc40008000000 */
[----:B------:R-:W-:Y:S01]  /*e9e0*/  VIADD R76, R0, 0x1a ;  /* 0x0000001a004c7836 */ /* 0x000fe20000000000 */
[----:B------:R-:W-:Y:S01]  /*e9f0*/  ISETP.LT.AND P1, PT, R199, UR8, !P1 ;  /* 0x00000008c7007c0c */ /* 0x000fe2000cf21270 */
[----:B------:R1:W-:Y:S01]  /*ea00*/  @P0 STG.E desc[UR18][R74.64], R90 ;  /* 0x0000005a4a000986 */ /* 0x0003e2000c101912 */
[C---:B---3--:R-:W-:Y:S01]  /*ea10*/  IMAD.WIDE R68, R77.reuse, 0x4, R2 ;  /* 0x000000044d447825 */ /* 0x048fe200078e0202 */
[----:B------:R-:W-:Y:S01]  /*ea20*/  ISETP.LT.AND P4, PT, R198, UR62, !P2 ;  /* 0x0000003ec6007c0c */ /* 0x000fe2000d781270 */
[----:B------:R-:W3:Y:S01]  /*ea30*/  LDCU UR45, c[0x0][0x398] ;  /* 0x00007300ff2d77ac */ /* 0x000ee20008000800 */
[----:B------:R-:W-:Y:S01]  /*ea40*/  ISETP.GE.AND P0, PT, R76, UR44, PT ;  /* 0x0000002c4c007c0c */ /* 0x000fe2000bf06270 */
[----:B------:R-:W-:Y:S01]  /*ea50*/  IMAD.WIDE R70, R77, 0x4, R196 ;  /* 0x000000044d467825 */ /* 0x000fe200078e02c4 */
[----:B------:R-:W-:Y:S01]  /*ea60*/  ISETP.LT.AND P2, PT, R199, UR4, !P2 ;  /* 0x00000004c7007c0c */ /* 0x000fe2000d741270 */
[----:B------:R2:W-:Y:S01]  /*ea70*/  @P6 STG.E desc[UR18][R68.64], R243 ;  /* 0x000000f344006986 */ /* 0x0005e2000c101912 */
[----:B------:R-:W3:Y:S01]  /*ea80*/  LDCU UR35, c[0x0][0x398] ;  /* 0x00007300ff2377ac */ /* 0x000ee20008000800 */
[----:B------:R-:W-:-:S02]  /*ea90*/  VIADD R77, R77, UR14 ;  /* 0x0000000e4d4d7c36 */ /* 0x000fc40008000000 */
[----:B------:R-:W-:Y:S01]  /*eaa0*/  VIADD R76, R0, 0x1b ;  /* 0x0000001b004c7836 */ /* 0x000fe20000000000 */
[----:B------:R2:W-:Y:S01]  /*eab0*/  @P3 STG.E desc[UR18][R70.64], R91 ;  /* 0x0000005b46003986 */ /* 0x0005e2000c101912 */
[C---:B-1----:R-:W-:Y:S01]  /*eac0*/  IMAD.WIDE R72, R77.reuse, 0x4, R2 ;  /* 0x000000044d487825 */ /* 0x042fe200078e0202 */
[----:B----4-:R-:W-:Y:S01]  /*ead0*/  ISETP.LT.AND P6, PT, R198, UR26, !P0 ;  /* 0x0000001ac6007c0c */ /* 0x010fe2000c7c1270 */
[----:B------:R-:W1:Y:S01]  /*eae0*/  LDCU UR67, c[0x0][0x39c] ;  /* 0x00007380ff4377ac */ /* 0x000e620008000800 */
[----:B------:R-:W-:Y:S01]  /*eaf0*/  ISETP.GE.AND P3, PT, R76, UR63, PT ;  /* 0x0000003f4c007c0c */ /* 0x000fe2000bf66270 */
[----:B------:R-:W-:Y:S01]  /*eb00*/  IMAD.WIDE R74, R77, 0x4, R196 ;  /* 0x000000044d4a7825 */ /* 0x000fe200078e02c4 */
[----:B------:R-:W-:Y:S01]  /*eb10*/  ISETP.LT.AND P0, PT, R199, UR36, !P0 ;  /* 0x00000024c7007c0c */ /* 0x000fe2000c701270 */
[----:B------:R4:W-:Y:S01]  /*eb20*/  @P5 STG.E desc[UR18][R72.64], R242 ;  /* 0x000000f248005986 */ /* 0x0009e2000c101912 */
[----:B------:R-:W1:Y:S01]  /*eb30*/  LDCU UR54, c[0x0][0x398] ;  /* 0x00007300ff3677ac */ /* 0x000e620008000800 */
        /* <DEDUP_REMOVED lines=14> */
[C---:B----4-:R-:W-:Y:S01]  /*ec20*/  IMAD.WIDE R72, R77.reuse, 0x4, R2 ;  /* 0x000000044d487825 */ /* 0x050fe200078e0202 */
[----:B------:R-:W-:Y:S01]  /*ec30*/  ISETP.LT.AND P4, PT, R198, UR37, !P1 ;  /* 0x00000025c6007c0c */ /* 0x000fe2000cf81270 */
[----:B------:R-:W4:Y:S01]  /*ec40*/  LDCU UR40, c[0x0][0x39c] ;  /* 0x00007380ff2877ac */ /* 0x000f220008000800 */
[----:B------:R-:W-:Y:S01]  /*ec50*/  ISETP.GE.AND P2, PT, R76, UR61, PT ;  /* 0x0000003d4c007c0c */ /* 0x000fe2000bf46270 */
[----:B-1----:R-:W-:Y:S01]  /*ec60*/  IMAD.WIDE R74, R77, 0x4, R196 ;  /* 0x000000044d4a7825 */ /* 0x002fe200078e02c4 */
[----:B------:R-:W-:Y:S01]  /*ec70*/  IADD3 R76, PT, PT, R0, 0x1e, RZ ;  /* 0x0000001e004c7810 */ /* 0x000fe20007ffe0ff */
[----:B------:R1:W-:Y:S01]  /*ec80*/  @P6 STG.E desc[UR18][R72.64], R240 ;  /* 0x000000f048006986 */ /* 0x0003e2000c101912 */
[----:B------:R-:W-:Y:S01]  /*ec90*/  ISETP.LT.AND P1, PT, R199, UR34, !P1 ;  /* 0x00000022c7007c0c */ /* 0x000fe2000cf21270 */
[----:B------:R-:W-:Y:S01]  /*eca0*/  VIADD R77, R77, UR14 ;  /* 0x0000000e4d4d7c36 */ /* 0x000fe20008000000 */
[----:B------:R-:W-:Y:S01]  /*ecb0*/  ISETP.LT.AND P6, PT, R198, UR74, !P2 ;  /* 0x0000004ac6007c0c */ /* 0x000fe2000d7c1270 */
[----:B------:R1:W-:Y:S01]  /*ecc0*/  @P0 STG.E desc[UR18][R74.64], R94 ;  /* 0x0000005e4a000986 */ /* 0x0003e2000c101912 */
[----:B------:R-:W-:Y:S01]  /*ecd0*/  ISETP.GE.AND P0, PT, R76, UR22, PT ;  /* 0x000000164c007c0c */ /* 0x000fe2000bf06270 */
[C---:B--2---:R-:W-:Y:S01]  /*ece0*/  IMAD.WIDE R68, R77.reuse, 0x4, R2 ;  /* 0x000000044d447825 */ /* 0x044fe200078e0202 */
[----:B------:R-:W2:Y:S03]  /*ecf0*/  LDCU UR65, c[0x0][0x398] ;  /* 0x00007300ff4177ac */ /* 0x000ea60008000800 */
[----:B------:R-:W-:Y:S01]  /*ed00*/  IMAD.WIDE R70, R77, 0x4, R196 ;  /* 0x000000044d467825 */ /* 0x000fe200078e02c4 */
[----:B------:R-:W-:Y:S01]  /*ed10*/  ISETP.LT.AND P2, PT, R199, UR51, !P2 ;  /* 0x00000033c7007c0c */ /* 0x000fe2000d741270 */
[----:B------:R-:W2:Y:S02]  /*ed20*/  LDCU UR33, c[0x0][0x398] ;  /* 0x00007300ff2177ac */ /* 0x000ea40008000800 */
[----:B------:R-:W-:-:S02]  /*ed30*/  VIADD R77, R77, UR14 ;  /* 0x0000000e4d4d7c36 */ /* 0x000fc40008000000 */
[----:B------:R-:W-:Y:S01]  /*ed40*/  VIADD R76, R0, 0x1f ;  /* 0x0000001f004c7836 */ /* 0x000fe20000000000 */
[----:B------:R2:W-:Y:S01]  /*ed50*/  @P5 STG.E desc[UR18][R68.64], R239 ;  /* 0x000000ef44005986 */ /* 0x0005e2000c101912 */
[C---:B-1----:R-:W-:Y:S01]  /*ed60*/  IMAD.WIDE R72, R77.reuse, 0x4, R2 ;  /* 0x000000044d487825 */ /* 0x042fe200078e0202 */
[----:B------:R-:W1:Y:S02]  /*ed70*/  LDCU UR55, c[0x0][0x398] ;  /* 0x00007300ff3777ac */ /* 0x000e640008000800 */
[----:B------:R3:W-:Y:S01]  /*ed80*/  @P3 STG.E desc[UR18][R70.64], R95 ;  /* 0x0000005f46003986 */ /* 0x0007e2000c101912 */
[C---:B------:R-:W-:Y:S01]  /*ed90*/  IMAD.WIDE R74, R77.reuse, 0x4, R196 ;  /* 0x000000044d4a7825 */ /* 0x040fe200078e02c4 */
[----:B------:R-:W-:Y:S01]  /*eda0*/  ISETP.GE.AND P3, PT, R76, UR60, PT ;  /* 0x0000003c4c007c0c */ /* 0x000fe2000bf66270 */
[----:B------:R-:W1:Y:S02]  /*edb0*/  LDCU UR56, c[0x0][0x39c] ;  /* 0x00007380ff3877ac */ /* 0x000e640008000800 */
[----:B------:R-:W-:-:S02]  /*edc0*/  VIADD R77, R77, UR14 ;  /* 0x0000000e4d4d7c36 */ /* 0x000fc40008000000 */
[----:B------:R-:W-:Y:S01]  /*edd0*/  VIADD R76, R0, 0x20 ;  /* 0x00000020004c7836 */ /* 0x000fe20000000000 */
[----:B------:R-:W-:Y:S01]  /*ede0*/  ISETP.LT.AND P5, PT, R198, UR24, !P0 ;  /* 0x00000018c6007c0c */ /* 0x000fe2000c7a1270 */
[----:B------:R1:W-:Y:S01]  /*edf0*/  @P4 STG.E desc[UR18][R72.64], R238 ;  /* 0x000000ee48004986 */ /* 0x0003e2000c101912 */
[----:B------:R-:W-:Y:S01]  /*ee00*/  ISETP.LT.AND P0, PT, R199, UR75, !P0 ;  /* 0x0000004bc7007c0c */ /* 0x000fe2000c701270 */
[C---:B--2---:R-:W-:Y:S01]  /*ee10*/  IMAD.WIDE R68, R77.reuse, 0x4, R2 ;  /* 0x000000044d447825 */ /* 0x044fe200078e0202 */
[----:B------:R-:W2:Y:S01]  /*ee20*/  LDCU UR66, c[0x0][0x398] ;  /* 0x00007300ff4277ac */ /* 0x000ea20008000800 */
[----:B------:R4:W-:Y:S01]  /*ee30*/  @P1 STG.E desc[UR18][R74.64], R96 ;  /* 0x000000604a001986 */ /* 0x0009e2000c101912 */
[----:B------:R-:W-:Y:S01]  /*ee40*/  ISETP.GE.AND P1, PT, R76, UR28, PT ;  /* 0x0000001c4c007c0c */ /* 0x000fe2000bf26270 */
[C---:B---3--:R-:W-:Y:S01]  /*ee50*/  IMAD.WIDE R70, R77.reuse, 0x4, R196 ;  /* 0x000000044d467825 */ /* 0x048fe200078e02c4 */
[----:B------:R-:W-:Y:S01]  /*ee60*/  ISETP.LT.AND P4, PT, R198, UR50, !P3 ;  /* 0x00000032c6007c0c */ /* 0x000fe2000df81270 */
[----:B------:R3:W-:Y:S01]  /*ee70*/  @P6 STG.E desc[UR18][R68.64], R237 ;  /* 0x000000ed44006986 */ /* 0x0007e2000c101912 */
[----:B------:R-:W2:Y:S01]  /*ee80*/  LDCU UR46, c[0x0][0x398] ;  /* 0x00007300ff2e77ac */ /* 0x000ea20008000800 */
[----:B------:R-:W-:-:S02]  /*ee90*/  VIADD R77, R77, UR14 ;  /* 0x0000000e4d4d7c36 */ /* 0x000fc40008000000 */
[----:B------:R-:W-:Y:S01]  /*eea0*/  VIADD R76, R0, 0x21 ;  /* 0x00000021004c7836 */ /* 0x000fe20000000000 */
[----:B------:R2:W-:Y:S01]  /*eeb0*/  @P2 STG.E desc[UR18][R70.64], R97 ;  /* 0x0000006146002986 */ /* 0x0005e2000c101912 */
[----:B-1----:R-:W-:Y:S01]  /*eec0*/  IMAD.WIDE R72, R77, 0x4, R2 ;  /* 0x000000044d487825 */ /* 0x002fe200078e0202 */
[----:B------:R-:W-:Y:S01]  /*eed0*/  ISETP.LT.AND P3, PT, R199, UR47, !P3 ;  /* 0x0000002fc7007c0c */ /* 0x000fe2000df61270 */
[----:B------:R-:W1:Y:S01]  /*eee0*/  LDCU UR26, c[0x0][0x39c] ;  /* 0x00007380ff1a77ac */ /* 0x000e620008000800 */
[----:B------:R-:W-:Y:S01]  /*eef0*/  ISETP.GE.AND P2, PT, R76, UR52, PT ;  /* 0x000000344c007c0c */ /* 0x000fe2000bf46270 */
[----:B----4-:R-:W-:Y:S01]  /*ef00*/  IMAD.WIDE R74, R77, 0x4, R196 ;  /* 0x000000044d4a7825 */ /* 0x010fe200078e02c4 */
[----:B------:R-:W-:Y:S01]  /*ef10*/  ISETP.LT.AND P6, PT, R198, UR48, !P1 ;  /* 0x00000030c6007c0c */ /* 0x000fe2000cfc1270 */
[----:B------:R4:W-:Y:S01]  /*ef20*/  @P5 STG.E desc[UR18][R72.64], R236 ;  /* 0x000000ec48005986 */ /* 0x0009e2000c101912 */
[----:B------:R-:W1:Y:S01]  /*ef30*/  LDCU UR8, c[0x0][0x398] ;  /* 0x00007300ff0877ac */ /* 0x000e620008000800 */
[----:B------:R-:W-:-:S02]  /*ef40*/  VIADD R76, R0, 0x22 ;  /* 0x00000022004c7836 */ /* 0x000fc40000000000 */
[----:B------:R-:W-:Y:S01]  /*ef50*/  VIADD R77, R77, UR14 ;  /* 0x0000000e4d4d7c36 */ /* 0x000fe20008000000 */
[----:B------:R-:W-:Y:S01]  /*ef60*/  ISETP.LT.AND P1, PT, R199, UR73, !P1 ;  /* 0x00000049c7007c0c */ /* 0x000fe2000cf21270 */
[----:B------:R1:W-:Y:S01]  /*ef70*/  @P0 STG.E desc[UR18][R74.64], R98 ;  /* 0x000000624a000986 */ /* 0x0003e2000c101912 */
[----:B------:R-:W-:Y:S01]  /*ef80*/  ISETP.GE.AND P0, PT, R76, UR10, PT ;  /* 0x0000000a4c007c0c */ /* 0x000fe2000bf06270 */
[C---:B---3--:R-:W-:Y:S01]  /*ef90*/  IMAD.WIDE R68, R77.reuse, 0x4, R2 ;  /* 0x000000044d447825 */ /* 0x048fe200078e0202 */
[----:B------:R-:W-:Y:S01]  /*efa0*/  ISETP.LT.AND P5, PT, R198, UR71, !P2 ;  /* 0x00000047c6007c0c */ /* 0x000fe2000d7a1270 */
[----:B------:R-:W3:Y:S02]  /*efb0*/  LDCU UR16, c[0x0][0x39c] ;  /* 0x00007380ff1077ac */ /* 0x000ee40008000800 */
[----:B--2---:R-:W-:Y:S01]  /*efc0*/  IMAD.WIDE R70, R77, 0x4, R196 ;  /* 0x000000044d467825 */ /* 0x004fe200078e02c4 */
[----:B------:R-:W-:Y:S01]  /*efd0*/  ISETP.LT.AND P2, PT, R199, UR32, !P2 ;  /* 0x00000020c7007c0c */ /* 0x000fe2000d741270 */
[----:B------:R-:W2:Y:S02]  /*efe0*/  LDCU UR62, c[0x0][0x39c] ;  /* 0x00007380ff3e77ac */ /* 0x000ea40008000800 */
[----:B------:R-:W-:-:S02]  /*eff0*/  VIADD R77, R77, UR14 ;  /* 0x0000000e4d4d7c36 */ /* 0x000fc40008000000 */
[----:B------:R-:W-:Y:S01]  /*f000*/  VIADD R76, R0, 0x23 ;  /* 0x00000023004c7836 */ /* 0x000fe20000000000 */
[----:B------:R2:W-:Y:S01]  /*f010*/  @P4 STG.E desc[UR18][R68.64], R235 ;  /* 0x000000eb44004986 */ /* 0x0005e2000c101912 */
[C---:B----4-:R-:W-:Y:S01]  /*f020*/  IMAD.WIDE R72, R77.reuse, 0x4, R2 ;  /* 0x000000044d487825 */ /* 0x050fe200078e0202 */
[----:B------:R-:W4:Y:S02]  /*f030*/  LDCU UR64, c[0x0][0x398] ;  /* 0x00007300ff4077ac */ /* 0x000f240008000800 */
[----:B------:R-:W-:Y:S01]  /*f040*/  ISETP.GE.AND P4, PT, R76, UR41, PT ;  /* 0x000000294c007c0c */ /* 0x000fe2000bf86270 */
[C---:B-1----:R-:W-:Y:S01]  /*f050*/  IMAD.WIDE R74, R77.reuse, 0x4, R196 ;  /* 0x000000044d4a7825 */ /* 0x042fe200078e02c4 */
[----:B------:R1:W-:Y:S01]  /*f060*/  @P3 STG.E desc[UR18][R70.64], R99 ;  /* 0x0000006346003986 */ /* 0x0003e2000c101912 */
[----:B------:R-:W-:Y:S01]  /*f070*/  ISETP.LT.AND P3, PT, R198, UR59, !P0 ;  /* 0x0000003bc6007c0c */ /* 0x000fe2000c761270 */
[----:B------:R-:W3:Y:S01]  /*f080*/  LDCU UR4, c[0x0][0x398] ;  /* 0x00007300ff0477ac */ /* 0x000ee20008000800 */
[----:B------:R-:W-:-:S02]  /*f090*/  VIADD R77, R77, UR14 ;  /* 0x0000000e4d4d7c36 */ /* 0x000fc40008000000 */
[----:B------:R-:W-:Y:S01]  /*f0a0*/  VIADD R76, R0, 0x24 ;  /* 0x00000024004c7836 */ /* 0x000fe20000000000 */
[----:B------:R-:W-:Y:S01]  /*f0b0*/  ISETP.LT.AND P0, PT, R199, UR72, !P0 ;  /* 0x00000048c7007c0c */ /* 0x000fe2000c701270 */
[----:B------:R3:W-:Y:S01]  /*f0c0*/  @P6 STG.E desc[UR18][R72.64], R234 ;  /* 0x000000ea48006986 */ /* 0x0007e2000c101912 */
[C---:B--2---:R-:W-:Y:S01]  /*f0d0*/  IMAD.WIDE R68, R77.reuse, 0x4, R2 ;  /* 0x000000044d447825 */ /* 0x044fe200078e0202 */
[----:B------:R-:W2:Y:S02]  /*f0e0*/  LDCU UR37, c[0x0][0x39c] ;  /* 0x00007380ff2577ac */ /* 0x000ea40008000800 */
[----:B------:R4:W-:Y:S01]  /*f0f0*/  @P1 STG.E desc[UR18][R74.64], R100 ;  /* 0x000000644a001986 */ /* 0x0009e2000c101912 */
[C---:B-1----:R-:W-:Y:S01]  /*f100*/  IMAD.WIDE R70, R77.reuse, 0x4, R196 ;  /* 0x000000044d467825 */ /* 0x042fe200078e02c4 */
[----:B------:R-:W-:Y:S01]  /*f110*/  ISETP.GE.AND P1, PT, R76, UR77, PT ;  /* 0x0000004d4c007c0c */ /* 0x000fe2000bf26270 */
[----:B------:R-:W1:Y:S02]  /*f120*/  LDCU UR44, c[0x0][0x398] ;  /* 0x00007300ff2c77ac */ /* 0x000e640008000800 */
[----:B------:R-:W-:Y:S01]  /*f130*/  VIADD R77, R77, UR14 ;  /* 0x0000000e4d4d7c36 */ /* 0x000fe20008000000 */
[----:B-----5:R-:W-:Y:S01]  /*f140*/  ISETP.LT.AND P6, PT, R198, UR57, !P4 ;  /* 0x00000039c6007c0c */ /* 0x020fe2000e7c1270 */
[----:B------:R-:W-:Y:S01]  /*f150*/  VIADD R76, R0, 0x25 ;  /* 0x00000025004c7836 */ /* 0x000fe20000000000 */
[----:B------:R-:W-:Y:S01]  /*f160*/  ISETP.LT.AND P4, PT, R199, UR23, !P4 ;  /* 0x00000017c7007c0c */ /* 0x000fe2000e781270 */
[----:B------:R5:W-:Y:S01]  /*f170*/  @P5 STG.E desc[UR18][R68.64], R233 ;  /* 0x000000e944005986 */ /* 0x000be2000c101912 */
[C---:B---3--:R-:W-:Y:S01]  /*f180*/  IMAD.WIDE R72, R77.reuse, 0x4, R2 ;  /* 0x000000044d487825 */ /* 0x048fe200078e0202 */
[----:B------:R-:W-:Y:S01]  /*f190*/  ISETP.LT.AND P5, PT, R198, UR20, !P1 ;  /* 0x00000014c6007c0c */ /* 0x000fe2000cfa1270 */
[----:B------:R-:W3:Y:S01]  /*f1a0*/  LDCU UR36, c[0x0][0x398] ;  /* 0x00007300ff2477ac */ /* 0x000ee20008000800 */
[----:B------:R1:W-:Y:S01]  /*f1b0*/  @P2 STG.E desc[UR18][R70.64], R101 ;  /* 0x0000006546002986 */ /* 0x0003e2000c101912 */
[C---:B----4-:R-:W-:Y:S01]  /*f1c0*/  IMAD.WIDE R74, R77.reuse, 0x4, R196 ;  /* 0x000000044d4a7825 */ /* 0x050fe200078e02c4 */
[----:B------:R-:W-:Y:S01]  /*f1d0*/  ISETP.GE.AND P2, PT, R76, UR70, PT ;  /* 0x000000464c007c0c */ /* 0x000fe2000bf46270 */
[----:B------:R-:W4:Y:S02]  /*f1e0*/  LDCU UR63, c[0x0][0x398] ;  /* 0x00007300ff3f77ac */ /* 0x000f240008000800 */
[----:B------:R-:W-:Y:S01]  /*f1f0*/  VIADD R77, R77, UR14 ;  /* 0x0000000e4d4d7c36 */ /* 0x000fe20008000000 */
[----:B------:R-:W-:Y:S01]  /*f200*/  IADD3 R76, PT, PT, R0, 0x26, RZ ;  /* 0x00000026004c7810 */ /* 0x000fe20007ffe0ff */
[----:B------:R2:W-:Y:S01]  /*f210*/  @P3 STG.E desc[UR18][R72.64], R232 ;  /* 0x000000e848003986 */ /* 0x0005e2000c101912 */
[----:B------:R-:W-:Y:S01]  /*f220*/  ISETP.LT.AND P1, PT, R199, UR43, !P1 ;  /* 0x0000002bc7007c0c */ /* 0x000fe2000cf21270 */
[C---:B-----5:R-:W-:Y:S01]  /*f230*/  IMAD.WIDE R68, R77.reuse, 0x4, R2 ;  /* 0x000000044d447825 */ /* 0x060fe200078e0202 */
[----:B------:R-:W5:Y:S01]  /*f240*/  LDCU UR74, c[0x0][0x39c] ;  /* 0x00007380ff4a77ac */ /* 0x000f620008000800 */
[----:B------:R3:W-:Y:S02]  /*f250*/  @P0 STG.E desc[UR18][R74.64], R102 ;  /* 0x000000664a000986 */ /* 0x0007e4000c101912 */
[C---:B-1----:R-:W-:Y:S01]  /*f260*/  IMAD.WIDE R70, R77.reuse, 0x4, R196 ;  /* 0x000000044d467825 */ /* 0x042fe200078e02c4 */
[----:B------:R-:W-:Y:S01]  /*f270*/  ISETP.GE.AND P0, PT, R76, UR49, PT ;  /* 0x000000314c007c0c */ /* 0x000fe2000bf06270 */
[----:B------:R-:W1:Y:S02]  /*f280*/  LDCU UR53, c[0x0][0x398] ;  /* 0x00007300ff3577ac */ /* 0x000e640008000800 */
[----:B------:R-:W-:Y:S01]  /*f290*/  VIADD R77, R77, UR14 ;  /* 0x0000000e4d4d7c36 */ /* 0x000fe20008000000 */
[----:B------:R-:W-:Y:S01]  /*f2a0*/  ISETP.LT.AND P3, PT, R198, UR58, !P2 ;  /* 0x0000003ac6007c0c */ /* 0x000fe2000d761270 */
[----:B------:R-:W-:Y:S01]  /*f2b0*/  VIADD R76, R0, 0x27 ;  /* 0x00000027004c7836 */ /* 0x000fe20000000000 */
[----:B------:R-:W-:Y:S01]  /*f2c0*/  ISETP.LT.AND P2, PT, R199, UR68, !P2 ;  /* 0x00000044c7007c0c */ /* 0x000fe2000d741270 */
[C---:B--2---:R-:W-:Y:S01]  /*f2d0*/  IMAD.WIDE R72, R77.reuse, 0x4, R2 ;  /* 0x000000044d487825 */ /* 0x044fe200078e0202 */
[----:B------:R2:W-:Y:S01]  /*f2e0*/  @P6 STG.E desc[UR18][R68.64], R231 ;  /* 0x000000e744006986 */ /* 0x0005e2000c101912 */
[----:B------:R-:W-:Y:S01]  /*f2f0*/  ISETP.LT.AND P6, PT, R198, UR39, !P0 ;  /* 0x00000027c6007c0c */ /* 0x000fe2000c7c1270 */
[----:B------:R-:W1:Y:S01]  /*f300*/  LDCU UR42, c[0x0][0x398] ;  /* 0x00007300ff2a77ac */ /* 0x000e620008000800 */
[C---:B---3--:R-:W-:Y:S01]  /*f310*/  IMAD.WIDE R74, R77.reuse, 0x4, R196 ;  /* 0x000000044d4a7825 */ /* 0x048fe200078e02c4 */
[----:B------:R3:W-:Y:S01]  /*f320*/  @P4 STG.E desc[UR18][R70.64], R103 ;  /* 0x0000006746004986 */ /* 0x0007e2000c101912 */
[----:B------:R-:W-:Y:S01]  /*f330*/  ISETP.GE.AND P4, PT, R76, UR69, PT ;  /* 0x000000454c007c0c */ /* 0x000fe2000bf86270 */
[----:B------:R-:W1:Y:S01]  /*f340*/  LDCU UR34, c[0x0][0x398] ;  /* 0x00007300ff2277ac */ /* 0x000e620008000800 */
[----:B------:R-:W-:Y:S01]  /*f350*/  VIADD R77, R77, UR14 ;  /* 0x0000000e4d4d7c36 */ /* 0x000fe20008000000 */
[----:B------:R-:W-:Y:S01]  /*f360*/  ISETP.LT.AND P0, PT, R199, UR12, !P0 ;  /* 0x0000000cc7007c0c */ /* 0x000fe2000c701270 */
[----:B------:R-:W-:Y:S01]  /*f370*/  VIADD R76, R0, 0x28 ;  /* 0x00000028004c7836 */ /* 0x000fe20000000000 */
[----:B------:R1:W-:Y:S01]  /*f380*/  @P5 STG.E desc[UR18][R72.64], R230 ;  /* 0x000000e648005986 */ /* 0x0003e2000c101912 */
[----:B------:R-:W4:Y:S01]  /*f390*/  LDCU UR24, c[0x0][0x39c] ;  /* 0x00007380ff1877ac */ /* 0x000f220008000800 */
[C---:B--2---:R-:W-:Y:S01]  /*f3a0*/  IMAD.WIDE R68, R77.reuse, 0x4, R2 ;  /* 0x000000044d447825 */ /* 0x044fe200078e0202 */
[----:B------:R-:W-:Y:S01]  /*f3b0*/  ISETP.LT.AND P5, PT, R198, UR6, !P4 ;  /* 0x00000006c6007c0c */ /* 0x000fe2000e7a1270 */
[----:B------:R-:W2:Y:S02]  /*f3c0*/  LDCU UR50, c[0x0][0x39c] ;  /* 0x00007380ff3277ac */ /* 0x000ea40008000800 */
[C---:B---3--:R-:W-:Y:S01]  /*f3d0*/  IMAD.WIDE R70, R77.reuse, 0x4, R196 ;  /* 0x000000044d467825 */ /* 0x048fe200078e02c4 */
[----:B------:R3:W-:Y:S01]  /*f3e0*/  @P1 STG.E desc[UR18][R74.64], R104 ;  /* 0x000000684a001986 */ /* 0x0007e2000c101912 */
[----:B------:R-:W2:Y:S02]  /*f3f0*/  LDCU UR61, c[0x0][0x398] ;  /* 0x00007300ff3d77ac */ /* 0x000ea40008000800 */
[----:B------:R-:W-:Y:S01]  /*f400*/  VIADD R77, R77, UR14 ;  /* 0x0000000e4d4d7c36 */ /* 0x000fe20008000000 */
[----:B------:R-:W-:Y:S01]  /*f410*/  ISETP.GE.AND P1, PT, R76, UR38, PT ;  /* 0x000000264c007c0c */ /* 0x000fe2000bf26270 */
[----:B------:R-:W-:Y:S01]  /*f420*/  VIADD R76, R0, 0x29 ;  /* 0x00000029004c7836 */ /* 0x000fe20000000000 */
[----:B------:R-:W-:Y:S01]  /*f430*/  ISETP.LT.AND P4, PT, R199, UR45, !P4 ;  /* 0x0000002dc7007c0c */ /* 0x000fe2000e781270 */
[C---:B-1----:R-:W-:Y:S01]  /*f440*/  IMAD.WIDE R72, R77.reuse, 0x4, R2 ;  /* 0x000000044d487825 */ /* 0x042fe200078e0202 */
[----:B------:R1:W-:Y:S01]  /*f450*/  @P3 STG.E desc[UR18][R68.64], R229 ;  /* 0x000000e544003986 */ /* 0x0003e2000c101912 */
[----:B------:R-:W2:Y:S02]  /*f460*/  LDCU UR51, c[0x0][0x398] ;  /* 0x00007300ff3377ac */ /* 0x000ea40008000800 */
[C---:B---3--:R-:W-:Y:S01]  /*f470*/  IMAD.WIDE R74, R77.reuse, 0x4, R196 ;  /* 0x000000044d4a7825 */ /* 0x048fe200078e02c4 */
[----:B------:R3:W-:Y:S01]  /*f480*/  @P2 STG.E desc[UR18][R70.64], R105 ;  /* 0x0000006946002986 */ /* 0x0007e2000c101912 */
[----:B------:R-:W2:Y:S02]  /*f490*/  LDCU UR48, c[0x0][0x39c] ;  /* 0x00007380ff3077ac */ /* 0x000ea40008000800 */
[----:B------:R-:W-:Y:S01]  /*f4a0*/  VIADD R77, R77, UR14 ;  /* 0x0000000e4d4d7c36 */ /* 0x000fe20008000000 */
[----:B------:R-:W-:Y:S01]  /*f4b0*/  ISETP.LT.AND P2, PT, R198, UR35, !P1 ;  /* 0x00000023c6007c0c */ /* 0x000fe2000cf41270 */
[----:B------:R4:W-:Y:S01]  /*f4c0*/  @P6 STG.E desc[UR18][R72.64], R228 ;  /* 0x000000e448006986 */ /* 0x0009e2000c101912 */
[----:B------:R-:W-:Y:S01]  /*f4d0*/  ISETP.GE.AND P3, PT, R76, UR67, PT ;  /* 0x000000434c007c0c */ /* 0x000fe2000bf66270 */
[----:B-1----:R-:W-:Y:S01]  /*f4e0*/  IMAD.WIDE R68, R77, 0x4, R2 ;  /* 0x000000044d447825 */ /* 0x002fe200078e0202 */
[----:B------:R-:W-:Y:S01]  /*f4f0*/  ISETP.LT.AND P1, PT, R199, UR54, !P1 ;  /* 0x00000036c7007c0c */ /* 0x000fe2000cf21270 */
[----:B------:R1:W-:Y:S01]  /*f500*/  @P0 STG.E desc[UR18][R74.64], R106 ;  /* 0x0000006a4a000986 */ /* 0x0003e2000c101912 */
[----:B------:R-:W2:Y:S01]  /*f510*/  LDCU UR22, c[0x0][0x398] ;  /* 0x00007300ff1677ac */ /* 0x000ea20008000800 */
[----:B------:R-:W-:-:S02]  /*f520*/  VIADD R76, R0, 0x2a ;  /* 0x0000002a004c7836 */ /* 0x000fc40000000000 */
[C---:B---3--:R-:W-:Y:S01]  /*f530*/  IMAD.WIDE R70, R77.reuse, 0x4, R196 ;  /* 0x000000044d467825 */ /* 0x048fe200078e02c4 */
[----:B------:R-:W3:Y:S03]  /*f540*/  LDCU UR75, c[0x0][0x398] ;  /* 0x00007300ff4b77ac */ /* 0x000ee60008000800 */
[----:B----4-:R-:W-:Y:S01]  /*f550*/  VIADD R72, R0, 0x2b ;  /* 0x0000002b00487836 */ /* 0x010fe20000000000 */
[----:B------:R-:W4:Y:S01]  /*f560*/  LDCU UR60, c[0x0][0x398] ;  /* 0x00007300ff3c77ac */ /* 0x000f220008000800 */
[----:B------:R-:W-:Y:S01]  /*f570*/  VIADD R77, R77, UR14 ;  /* 0x0000000e4d4d7c36 */ /* 0x000fe20008000000 */
[----:B------:R2:W-:Y:S01]  /*f580*/  @P5 STG.E desc[UR18][R68.64], R227 ;  /* 0x000000e344005986 */ /* 0x0005e2000c101912 */
[----:B------:R-:W-:Y:S01]  /*f590*/  ISETP.LT.AND P0, PT, R198, UR30, !P3 ;  /* 0x0000001ec6007c0c */ /* 0x000fe2000df01270 */
[----:B-1----:R-:W-:Y:S01]  /*f5a0*/  VIADD R74, R0, 0x2c ;  /* 0x0000002c004a7836 */ /* 0x002fe20000000000 */
[----:B------:R-:W-:Y:S01]  /*f5b0*/  ISETP.GE.AND P5, PT, R72, UR76, PT ;  /* 0x0000004c48007c0c */ /* 0x000fe2000bfa6270 */
[----:B------:R-:W-:Y:S01]  /*f5c0*/  IMAD.WIDE R72, R77, 0x4, R2 ;  /* 0x000000044d487825 */ /* 0x000fe200078e0202 */
[----:B------:R-:W-:Y:S01]  /*f5d0*/  ISETP.GE.AND P6, PT, R76, UR40, PT ;  /* 0x000000284c007c0c */ /* 0x000fe2000bfc6270 */
[----:B------:R1:W-:Y:S01]  /*f5e0*/  @P4 STG.E desc[UR18][R70.64], R107 ;  /* 0x0000006b46004986 */ /* 0x0003e2000c101912 */
[----:B------:R-:W-:Y:S01]  /*f5f0*/  ISETP.LT.AND P3, PT, R199, UR65, !P3 ;  /* 0x00000041c7007c0c */ /* 0x000fe2000df61270 */
[----:B------:R-:W-:Y:S01]  /*f600*/  VIADD R79, R77, UR14 ;  /* 0x0000000e4d4f7c36 */ /* 0x000fe20008000000 */
[----:B------:R-:W-:Y:S01]  /*f610*/  ISETP.LT.AND P4, PT, R198, UR33, !P6 ;  /* 0x00000021c6007c0c */ /* 0x000fe2000f781270 */
[----:B------:R3:W-:Y:S01]  /*f620*/  @P2 STG.E desc[UR18][R72.64], R226 ;  /* 0x000000e248002986 */ /* 0x0007e2000c101912 */
[----:B------:R-:W-:Y:S01]  /*f630*/  ISETP.LT.AND P6, PT, R199, UR55, !P6 ;  /* 0x00000037c7007c0c */ /* 0x000fe2000f7c1270 */
[--C-:B--2---:R-:W-:Y:S01]  /*f640*/  IMAD.WIDE R68, R77, 0x4, R196.reuse ;  /* 0x000000044d447825 */ /* 0x104fe200078e02c4 */
[----:B------:R-:W-:Y:S01]  /*f650*/  ISETP.GE.AND P2, PT, R74, UR56, PT ;  /* 0x000000384a007c0c */ /* 0x000fe2000bf46270 */
[----:B------:R-:W2:Y:S02]  /*f660*/  LDCU UR47, c[0x0][0x398] ;  /* 0x00007300ff2f77ac */ /* 0x000ea40008000800 */
[C---:B------:R-:W-:Y:S01]  /*f670*/  IMAD.WIDE R74, R79.reuse, 0x4, R196 ;  /* 0x000000044f4a7825 */ /* 0x040fe200078e02c4 */
[----:B------:R-:W2:Y:S03]  /*f680*/  LDCU UR28, c[0x0][0x398] ;  /* 0x00007300ff1c77ac */ /* 0x000ea60008000800 */
[C---:B-1----:R-:W-:Y:S01]  /*f690*/  IMAD.WIDE R70, R79.reuse, 0x4, R2 ;  /* 0x000000044f467825 */ /* 0x042fe200078e0202 */
[----:B------:R1:W-:Y:S01]  /*f6a0*/  @P1 STG.E desc[UR18][R68.64], R108 ;  /* 0x0000006c44001986 */ /* 0x0003e2000c101912 */
[----:B------:R-:W2:Y:S02]  /*f6b0*/  LDCU UR59, c[0x0][0x39c] ;  /* 0x00007380ff3b77ac */ /* 0x000ea40008000800 */
[----:B------:R-:W-:-:S02]  /*f6c0*/  VIADD R79, R79, UR14 ;  /* 0x0000000e4f4f7c36 */ /* 0x000fc40008000000 */
[----:B---3--:R-:W-:Y:S01]  /*f6d0*/  VIADD R72, R0, 0x2e ;  /* 0x0000002e00487836 */ /* 0x008fe20000000000 */
[----:B------:R3:W-:Y:S01]  /*f6e0*/  @P0 STG.E desc[UR18][R70.64], R225 ;  /* 0x000000e146000986 */ /* 0x0007e2000c101912 */
[----:B------:R-:W-:Y:S01]  /*f6f0*/  ISETP.LT.AND P1, PT, R198, UR66, !P5 ;  /* 0x00000042c6007c0c */ /* 0x000fe2000ef21270 */
[----:B------:R-:W-:Y:S01]  /*f700*/  VIADD R76, R0, 0x2d ;  /* 0x0000002d004c7836 */ /* 0x000fe20000000000 */
[----:B------:R-:W-:Y:S01]  /*f710*/  ISETP.LT.AND P5, PT, R199, UR46, !P5 ;  /* 0x0000002ec7007c0c */ /* 0x000fe2000efa1270 */
[----:B------:R2:W-:Y:S01]  /*f720*/  @P3 STG.E desc[UR18][R74.64], R109 ;  /* 0x0000006d4a003986 */ /* 0x0005e2000c101912 */
[----:B------:R-:W4:Y:S01]  /*f730*/  LDCU UR73, c[0x0][0x398] ;  /* 0x00007300ff4977ac */ /* 0x000f220008000800 */
[C---:B-1----:R-:W-:Y:S01]  /*f740*/  IMAD.WIDE R68, R79.reuse, 0x4, R2 ;  /* 0x000000044f447825 */ /* 0x042fe200078e0202 */
[----:B------:R-:W-:Y:S02]  /*f750*/  ISETP.GE.AND P3, PT, R72, UR26, PT ;  /* 0x0000001a48007c0c */ /* 0x000fe4000bf66270 */
[----:B------:R-:W-:Y:S01]  /*f760*/  IADD3 R72, PT, PT, R0, 0x2f, RZ ;  /* 0x0000002f00487810 */ /* 0x000fe20007ffe0ff */
[----:B------:R-:W1:Y:S01]  /*f770*/  LDCU UR71, c[0x0][0x39c] ;  /* 0x00007380ff4777ac */ /* 0x000e620008000800 */
[C---:B---3--:R-:W-:Y:S01]  /*f780*/  IMAD.WIDE R70, R79.reuse, 0x4, R196 ;  /* 0x000000044f467825 */ /* 0x048fe200078e02c4 */
[----:B------:R3:W-:Y:S01]  /*f790*/  @P4 STG.E desc[UR18][R68.64], R224 ;  /* 0x000000e044004986 */ /* 0x0007e2000c101912 */
[----:B------:R-:W-:Y:S01]  /*f7a0*/  ISETP.GE.AND P0, PT, R76, UR62, PT ;  /* 0x0000003e4c007c0c */ /* 0x000fe2000bf06270 */
[----:B------:R-:W1:Y:S01]  /*f7b0*/  LDCU UR57, c[0x0][0x39c] ;  /* 0x00007380ff3977ac */ /* 0x000e620008000800 */
[----:B------:R-:W-:Y:S01]  /*f7c0*/  VIADD R79, R79, UR14 ;  /* 0x0000000e4f4f7c36 */ /* 0x000fe20008000000 */
[----:B------:R1:W-:Y:S01]  /*f7d0*/  @P6 STG.E desc[UR18][R70.64], R110 ;  /* 0x0000006e46006986 */ /* 0x0003e2000c101912 */
[----:B------:R-:W-:Y:S01]  /*f7e0*/  ISETP.LT.AND P6, PT, R198, UR8, !P2 ;  /* 0x00000008c6007c0c */ /* 0x000fe2000d7c1270 */
[----:B--2---:R-:W-:Y:S01]  /*f7f0*/  VIADD R74, R0, 0x30 ;  /* 0x00000030004a7836 */ /* 0x004fe20000000000 */
[----:B------:R-:W-:Y:S01]  /*f800*/  ISETP.GE.AND P4, PT, R72, UR16, PT ;  /* 0x0000001048007c0c */ /* 0x000fe2000bf86270 */
[C---:B------:R-:W-:Y:S01]  /*f810*/  IMAD.WIDE R72, R79.reuse, 0x4, R2 ;  /* 0x000000044f487825 */ /* 0x040fe200078e0202 */
[----:B------:R-:W2:Y:S03]  /*f820*/  LDCU UR52, c[0x0][0x398] ;  /* 0x00007300ff3477ac */ /* 0x000ea60008000800 */
[----:B---3--:R-:W-:Y:S01]  /*f830*/  IMAD.WIDE R68, R79, 0x4, R196 ;  /* 0x000000044f447825 */ /* 0x008fe200078e02c4 */
[----:B------:R-:W-:Y:S01]  /*f840*/  ISETP.LT.AND P2, PT, R199, UR64, !P2 ;  /* 0x00000040c7007c0c */ /* 0x000fe2000d741270 */
[----:B------:R-:W3:Y:S02]  /*f850*/  LDCU UR32, c[0x0][0x398] ;  /* 0x00007300ff2077ac */ /* 0x000ee40008000800 */
[----:B------:R-:W-:Y:S01]  /*f860*/  VIADD R77, R79, UR14 ;  /* 0x0000000e4f4d7c36 */ /* 0x000fe20008000000 */
[----:B------:R2:W-:Y:S01]  /*f870*/  @P1 STG.E desc[UR18][R72.64], R223 ;  /* 0x000000df48001986 */ /* 0x0005e2000c101912 */
[----:B------:R-:W3:Y:S02]  /*f880*/  LDCU UR10, c[0x0][0x398] ;  /* 0x00007300ff0a77ac */ /* 0x000ee40008000800 */
[C---:B-1----:R-:W-:Y:S01]  /*f890*/  IMAD.WIDE R70, R77.reuse, 0x4, R2 ;  /* 0x000000044d467825 */ /* 0x042fe200078e0202 */
[----:B------:R1:W-:Y:S01]  /*f8a0*/  @P5 STG.E desc[UR18][R68.64], R111 ;  /* 0x0000006f44005986 */ /* 0x0003e2000c101912 */
[----:B------:R-:W-:Y:S01]  /*f8b0*/  ISETP.LT.AND P5, PT, R198, UR4, !P0 ;  /* 0x00000004c6007c0c */ /* 0x000fe2000c7a1270 */
[----:B------:R-:W3:Y:S01]  /*f8c0*/  LDCU UR20, c[0x0][0x39c] ;  /* 0x00007380ff1477ac */ /* 0x000ee20008000800 */
[----:B------:R-:W-:Y:S01]  /*f8d0*/  ISETP.GE.AND P1, PT, R74, UR37, PT ;  /* 0x000000254a007c0c */ /* 0x000fe2000bf26270 */
[----:B------:R-:W-:Y:S01]  /*f8e0*/  IMAD.WIDE R74, R77, 0x4, R196 ;  /* 0x000000044d4a7825 */ /* 0x000fe200078e02c4 */
[----:B------:R-:W-:Y:S01]  /*f8f0*/  ISETP.LT.AND P0, PT, R199, UR44, !P0 ;  /* 0x0000002cc7007c0c */ /* 0x000fe2000c701270 */
[----:B------:R4:W-:Y:S01]  /*f900*/  @P6 STG.E desc[UR18][R70.64], R222 ;  /* 0x000000de46006986 */ /* 0x0009e2000c101912 */
[----:B------:R-:W-:Y:S01]  /*f910*/  ISETP.LT.AND P6, PT, R198, UR36, !P3 ;  /* 0x00000024c6007c0c */ /* 0x000fe2000dfc1270 */
[----:B------:R-:W-:Y:S01]  /*f920*/  VIADD R77, R77, UR14 ;  /* 0x0000000e4d4d7c36 */ /* 0x000fe20008000000 */
[----:B------:R-:W-:Y:S01]  /*f930*/  ISETP.LT.AND P3, PT, R199, UR63, !P3 ;  /* 0x0000003fc7007c0c */ /* 0x000fe2000df61270 */
[----:B--2---:R-:W-:Y:S01]  /*f940*/  VIADD R72, R0, 0x31 ;  /* 0x0000003100487836 */ /* 0x004fe20000000000 */
[----:B------:R2:W-:Y:S01]  /*f950*/  @P2 STG.E desc[UR18][R74.64], R112 ;  /* 0x000000704a002986 */ /* 0x0005e2000c101912 */
[C---:B-1----:R-:W-:Y:S01]  /*f960*/  IMAD.WIDE R68, R77.reuse, 0x4, R2 ;  /* 0x000000044d447825 */ /* 0x042fe200078e0202 */
[----:B------:R-:W1:Y:S03]  /*f970*/  LDCU UR72, c[0x0][0x398] ;  /* 0x00007300ff4877ac */ /* 0x000e660008000800 */
[C---:B------:R-:W-:Y:S01]  /*f980*/  VIADD R79, R77.reuse, UR14 ;  /* 0x0000000e4d4f7c36 */ /* 0x040fe20008000000 */
[----:B-----5:R-:W-:Y:S01]  /*f990*/  ISETP.GE.AND P2, PT, R72, UR74, PT ;  /* 0x0000004a48007c0c */ /* 0x020fe2000bf46270 */
[----:B----4-:R-:W-:Y:S01]  /*f9a0*/  IMAD.WIDE R70, R77, 0x4, R196 ;  /* 0x000000044d467825 */ /* 0x010fe200078e02c4 */
[----:B------:R4:W-:Y:S01]  /*f9b0*/  @P5 STG.E desc[UR18][R68.64], R221 ;  /* 0x000000dd44005986 */ /* 0x0009e2000c101912 */
[----:B------:R-:W5:Y:S02]  /*f9c0*/  LDCU UR41, c[0x0][0x398] ;  /* 0x00007300ff2977ac */ /* 0x000f640008000800 */
[C---:B------:R-:W-:Y:S01]  /*f9d0*/  IMAD.WIDE R72, R79.reuse, 0x4, R2 ;  /* 0x000000044f487825 */ /* 0x040fe200078e0202 */
[----:B------:R1:W-:Y:S01]  /*f9e0*/  @P0 STG.E desc[UR18][R70.64], R113 ;  /* 0x0000007146000986 */ /* 0x0003e2000c101912 */
[----:B------:R-:W-:Y:S01]  /*f9f0*/  ISETP.LT.AND P0, PT, R198, UR53, !P4 ;  /* 0x00000035c6007c0c */ /* 0x000fe2000e701270 */
[----:B------:R-:W3:Y:S01]  /*fa00*/  LDCU UR23, c[0x0][0x398] ;  /* 0x00007300ff1777ac */ /* 0x000ee20008000800 */
[C---:B--2---:R-:W-:Y:S01]  /*fa10*/  VIADD R74, R0.reuse, 0x32 ;  /* 0x00000032004a7836 */ /* 0x044fe20000000000 */
[----:B------:R2:W-:Y:S01]  /*fa20*/  @P6 STG.E desc[UR18][R72.64], R220 ;  /* 0x000000dc48006986 */ /* 0x0005e2000c101912 */
[----:B------:R-:W-:Y:S01]  /*fa30*/  VIADD R76, R0, 0x35 ;  /* 0x00000035004c7836 */ /* 0x000fe20000000000 */
[----:B------:R-:W3:Y:S01]  /*fa40*/  LDCU UR77, c[0x0][0x398] ;  /* 0x00007300ff4d77ac */ /* 0x000ee20008000800 */
[----:B----4-:R-:W-:Y:S01]  /*fa50*/  IMAD.WIDE R68, R79, 0x4, R196 ;  /* 0x000000044f447825 */ /* 0x010fe200078e02c4 */
[----:B------:R-:W-:Y:S01]  /*fa60*/  ISETP.LT.AND P4, PT, R199, UR42, !P4 ;  /* 0x0000002ac7007c0c */ /* 0x000fe2000e781270 */
[----:B------:R-:W4:Y:S01]  /*fa70*/  LDCU UR39, c[0x0][0x39c] ;  /* 0x00007380ff2777ac */ /* 0x000f220008000800 */
[----:B------:R-:W-:Y:S01]  /*fa80*/  ISETP.GE.AND P5, PT, R74, UR24, PT ;  /* 0x000000184a007c0c */ /* 0x000fe2000bfa6270 */
[----:B------:R-:W-:Y:S01]  /*fa90*/  VIADD R79, R79, UR14 ;  /* 0x0000000e4f4f7c36 */ /* 0x000fe20008000000 */
[----:B------:R3:W-:Y:S01]  /*faa0*/  @P3 STG.E desc[UR18][R68.64], R114 ;  /* 0x0000007244003986 */ /* 0x0007e2000c101912 */
[----:B------:R-:W-:Y:S01]  /*fab0*/  ISETP.LT.AND P3, PT, R198, UR34, !P1 ;  /* 0x00000022c6007c0c */ /* 0x000fe2000cf61270 */
[----:B------:R-:W-:Y:S01]  /*fac0*/  VIADD R74, R0, 0x33 ;  /* 0x00000033004a7836 */ /* 0x000fe20000000000 */
[----:B------:R-:W4:Y:S01]  /*fad0*/  LDCU UR43, c[0x0][0x398] ;  /* 0x00007300ff2b77ac */ /* 0x000f220008000800 */
[----:B------:R-:W-:-:S02]  /*fae0*/  VIADD R77, R79, UR14 ;  /* 0x0000000e4f4d7c36 */ /* 0x000fc40008000000 */
[C---:B-1----:R-:W-:Y:S01]  /*faf0*/  IMAD.WIDE R70, R79.reuse, 0x4, R2 ;  /* 0x000000044f467825 */ /* 0x042fe200078e0202 */
[----:B------:R-:W-:Y:S01]  /*fb00*/  ISETP.GE.AND P6, PT, R74, UR50, PT ;  /* 0x000000324a007c0c */ /* 0x000fe2000bfc6270 */
[----:B------:R-:W1:Y:S02]  /*fb10*/  LDCU UR58, c[0x0][0x39c] ;  /* 0x00007380ff3a77ac */ /* 0x000e640008000800 */
[----:B--2---:R-:W-:Y:S01]  /*fb20*/  IMAD.WIDE R72, R79, 0x4, R196 ;  /* 0x000000044f487825 */ /* 0x004fe200078e02c4 */
[----:B------:R2:W-:Y:S01]  /*fb30*/  @P0 STG.E desc[UR18][R70.64], R219 ;  /* 0x000000db46000986 */ /* 0x0005e2000c101912 */
[----:B------:R-:W-:Y:S01]  /*fb40*/  ISETP.LT.AND P1, PT, R199, UR61, !P1 ;  /* 0x0000003dc7007c0c */ /* 0x000fe2000cf21270 */
[----:B------:R-:W1:Y:S01]  /*fb50*/  LDCU UR6, c[0x0][0x39c] ;  /* 0x00007380ff0677ac */ /* 0x000e620008000800 */
[----:B------:R-:W-:Y:S02]  /*fb60*/  VIADD R74, R0, 0x34 ;  /* 0x00000034004a7836 */ /* 0x000fe40000000000 */
[C---:B---3--:R-:W-:Y:S01]  /*fb70*/  IMAD.WIDE R68, R77.reuse, 0x4, R2 ;  /* 0x000000044d447825 */ /* 0x048fe200078e0202 */
[----:B------:R-:W-:Y:S01]  /*fb80*/  @P4 STG.E desc[UR18][R72.64], R115 ;  /* 0x0000007348004986 */ /* 0x000fe2000c101912 */
[----:B------:R-:W-:Y:S01]  /*fb90*/  ISETP.LT.AND P4, PT, R198, UR51, !P2 ;  /* 0x00000033c6007c0c */ /* 0x000fe2000d781270 */
[----:B------:R-:W3:Y:S01]  /*fba0*/  LDCU UR70, c[0x0][0x398] ;  /* 0x00007300ff4677ac */ /* 0x000ee20008000800 */
[----:B------:R-:W-:Y:S01]  /*fbb0*/  ISETP.GE.AND P0, PT, R74, UR48, PT ;  /* 0x000000304a007c0c */ /* 0x000fe2000bf06270 */
[----:B------:R-:W-:Y:S01]  /*fbc0*/  IMAD.WIDE R74, R77, 0x4, R196 ;  /* 0x000000044d4a7825 */ /* 0x000fe200078e02c4 */
[----:B------:R1:W-:Y:S01]  /*fbd0*/  @P3 STG.E desc[UR18][R68.64], R218 ;  /* 0x000000da44003986 */ /* 0x0003e2000c101912 */
[----:B------:R-:W-:Y:S01]  /*fbe0*/  ISETP.LT.AND P2, PT, R199, UR22, !P2 ;  /* 0x00000016c7007c0c */ /* 0x000fe2000d741270 */
[----:B------:R-:W3:Y:S01]  /*fbf0*/  LDCU UR68, c[0x0][0x398] ;  /* 0x00007300ff4477ac */ /* 0x000ee20008000800 */
[----:B------:R-:W-:Y:S01]  /*fc00*/  VIADD R77, R77, UR14 ;  /* 0x0000000e4d4d7c36 */ /* 0x000fe20008000000 */
[----:B------:R-:W-:Y:S01]  /*fc10*/  ISETP.LT.AND P3, PT, R198, UR75, !P5 ;  /* 0x0000004bc6007c0c */ /* 0x000fe2000ef61270 */
[----:B------:R3:W-:Y:S01]  /*fc20*/  @P1 STG.E desc[UR18][R74.64], R116 ;  /* 0x000000744a001986 */ /* 0x0007e2000c101912 */
[----:B------:R-:W3:Y:S01]  /*fc30*/  LDCU UR49, c[0x0][0x398] ;  /* 0x00007300ff3177ac */ /* 0x000ee20008000800 */
[----:B------:R-:W-:-:S02]  /*fc40*/  VIADD R79, R77, UR14 ;  /* 0x0000000e4d4f7c36 */ /* 0x000fc40008000000 */
[----:B--2---:R-:W-:Y:S01]  /*fc50*/  IMAD.WIDE R70, R77, 0x4, R2 ;  /* 0x000000044d467825 */ /* 0x004fe200078e0202 */
[----:B------:R-:W-:Y:S01]  /*fc60*/  ISETP.LT.AND P5, PT, R199, UR60, !P5 ;  /* 0x0000003cc7007c0c */ /* 0x000fe2000efa1270 */
[----:B------:R-:W2:Y:S02]  /*fc70*/  LDCU UR35, c[0x0][0x39c] ;  /* 0x00007380ff2377ac */ /* 0x000ea40008000800 */
[----:B-1----:R-:W-:Y:S01]  /*fc80*/  IMAD.WIDE R68, R77, 0x4, R196 ;  /* 0x000000044d447825 */ /* 0x002fe200078e02c4 */
[----:B------:R1:W-:Y:S01]  /*fc90*/  @P4 STG.E desc[UR18][R70.64], R217 ;  /* 0x000000d946004986 */ /* 0x0003e2000c101912 */
[----:B------:R-:W2:Y:S02]  /*fca0*/  LDCU UR12, c[0x0][0x398] ;  /* 0x00007300ff0c77ac */ /* 0x000ea40008000800 */
[----:B------:R-:W-:Y:S01]  /*fcb0*/  IMAD.WIDE R72, R79, 0x4, R2 ;  /* 0x000000044f487825 */ /* 0x000fe200078e0202 */
[----:B------:R2:W-:Y:S01]  /*fcc0*/  @P2 STG.E desc[UR18][R68.64], R117 ;  /* 0x0000007544002986 */ /* 0x0005e2000c101912 */
[----:B------:R-:W4:Y:S03]  /*fcd0*/  LDCU UR69, c[0x0][0x398] ;  /* 0x00007300ff4577ac */ /* 0x000f260008000800 */
[----:B------:R2:W-:Y:S01]  /*fce0*/  @P3 STG.E desc[UR18][R72.64], R216 ;  /* 0x000000d848003986 */ /* 0x0005e2000c101912 */
[----:B------:R-:W-:Y:S01]  /*fcf0*/  ISETP.LT.AND P3, PT, R198, UR47, !P6 ;  /* 0x0000002fc6007c0c */ /* 0x000fe2000f761270 */
[----:B---3--:R-:W-:Y:S01]  /*fd00*/  VIADD R74, R0, 0x36 ;  /* 0x00000036004a7836 */ /* 0x008fe20000000000 */
[----:B------:R-:W-:Y:S01]  /*fd10*/  ISETP.LT.AND P6, PT, R199, UR28, !P6 ;  /* 0x0000001cc7007c0c */ /* 0x000fe2000f7c1270 */
[C---:B-1----:R-:W-:Y:S01]  /*fd20*/  IMAD.WIDE R70, R79.reuse, 0x4, R196 ;  /* 0x000000044f467825 */ /* 0x042fe200078e02c4 */
[----:B------:R-:W-:Y:S01]  /*fd30*/  ISETP.GE.AND P1, PT, R76, UR71, PT ;  /* 0x000000474c007c0c */ /* 0x000fe2000bf26270 */
[----:B------:R-:W1:Y:S02]  /*fd40*/  LDCU UR45, c[0x0][0x398] ;  /* 0x00007300ff2d77ac */ /* 0x000e640008000800 */
[----:B------:R-:W-:Y:S01]  /*fd50*/  VIADD R79, R79, UR14 ;  /* 0x0000000e4f4f7c36 */ /* 0x000fe20008000000 */
[----:B------:R-:W-:Y:S01]  /*fd60*/  ISETP.GE.AND P4, PT, R74, UR59, PT ;  /* 0x0000003b4a007c0c */ /* 0x000fe2000bf86270 */
[----:B------:R3:W-:Y:S01]  /*fd70*/  @P5 STG.E desc[UR18][R70.64], R118 ;  /* 0x0000007646005986 */ /* 0x0007e2000c101912 */
[----:B------:R-:W-:Y:S01]  /*fd80*/  IADD3 R74, PT, PT, R0, 0x37, RZ ;  /* 0x00000037004a7810 */ /* 0x000fe20007ffe0ff */
[C---:B--2---:R-:W-:Y:S01]  /*fd90*/  IMAD.WIDE R68, R79.reuse, 0x4, R2 ;  /* 0x000000044f447825 */ /* 0x044fe200078e0202 */
[----:B------:R-:W-:Y:S01]  /*fda0*/  ISETP.LT.AND P5, PT, R198, UR73, !P0 ;  /* 0x00000049c6007c0c */ /* 0x000fe2000c7a1270 */
[----:B------:R-:W2:Y:S02]  /*fdb0*/  LDCU UR38, c[0x0][0x398] ;  /* 0x00007300ff2677ac */ /* 0x000ea40008000800 */
[----:B------:R-:W-:Y:S01]  /*fdc0*/  IMAD.WIDE R72, R79, 0x4, R196 ;  /* 0x000000044f487825 */ /* 0x000fe200078e02c4 */
[----:B------:R-:W-:Y:S01]  /*fdd0*/  ISETP.GE.AND P2, PT, R74, UR57, PT ;  /* 0x000000394a007c0c */ /* 0x000fe2000bf46270 */
[----:B------:R1:W-:Y:S01]  /*fde0*/  @P3 STG.E desc[UR18][R68.64], R215 ;  /* 0x000000d744003986 */ /* 0x0003e2000c101912 */
[----:B------:R-:W1:Y:S01]  /*fdf0*/  LDCU UR54, c[0x0][0x398] ;  /* 0x00007300ff3677ac */ /* 0x000e620008000800 */
[----:B------:R-:W-:-:S02]  /*fe00*/  VIADD R74, R0, 0x38 ;  /* 0x00000038004a7836 */ /* 0x000fc40000000000 */
[----:B------:R-:W-:Y:S01]  /*fe10*/  VIADD R77, R79, UR14 ;  /* 0x0000000e4f4d7c36 */ /* 0x000fe20008000000 */
[----:B------:R-:W-:Y:S01]  /*fe20*/  ISETP.LT.AND P0, PT, R199, UR52, !P0 ;  /* 0x00000034c7007c0c */ /* 0x000fe2000c701270 */
[----:B------:R-:W-:Y:S01]  /*fe30*/  @P6 STG.E desc[UR18][R72.64], R119 ;  /* 0x0000007748006986 */ /* 0x000fe2000c101912 */
[----:B------:R-:W-:Y:S01]  /*fe40*/  ISETP.LT.AND P6, PT, R198, UR32, !P1 ;  /* 0x00000020c6007c0c */ /* 0x000fe2000cfc1270 */
[----:B---3--:R-:W-:Y:S01]  /*fe50*/  IMAD.WIDE R70, R77, 0x4, R2 ;  /* 0x000000044d467825 */ /* 0x008fe200078e0202 */
[----:B------:R-:W-:Y:S01]  /*fe60*/  ISETP.LT.AND P1, PT, R199, UR10, !P1 ;  /* 0x0000000ac7007c0c */ /* 0x000fe2000cf21270 */
[----:B------:R-:W3:Y:S01]  /*fe70*/  LDCU UR33, c[0x0][0x39c] ;  /* 0x00007380ff2177ac */ /* 0x000ee20008000800 */
[----:B------:R-:W-:Y:S01]  /*fe80*/  ISETP.GE.AND P3, PT, R74, UR20, PT ;  /* 0x000000144a007c0c */ /* 0x000fe2000bf66270 */
[C---:B------:R-:W-:Y:S01]  /*fe90*/  IMAD.WIDE R74, R77.reuse, 0x4, R196 ;  /* 0x000000044d4a7825 */ /* 0x040fe200078e02c4 */
[----:B------:R2:W-:Y:S01]  /*fea0*/  @P5 STG.E desc[UR18][R70.64], R214 ;  /* 0x000000d646005986 */ /* 0x0005e2000c101912 */
[----:B------:R-:W3:Y:S02]  /*feb0*/  LDCU UR30, c[0x0][0x39c] ;  /* 0x00007380ff1e77ac */ /* 0x000ee40008000800 */
[----:B------:R-:W-:Y:S01]  /*fec0*/  VIADD R77, R77, UR14 ;  /* 0x0000000e4d4d7c36 */ /* 0x000fe20008000000 */
[----:B------:R-:W-:Y:S01]  /*fed0*/  ISETP.LT.AND P5, PT, R198, UR72, !P4 ;  /* 0x00000048c6007c0c */ /* 0x000fe2000e7a1270 */
[----:B------:R-:W-:Y:S01]  /*fee0*/  VIADD R76, R0, 0x39 ;  /* 0x00000039004c7836 */ /* 0x000fe20000000000 */
[----:B-----5:R-:W-:Y:S01]  /*fef0*/  ISETP.LT.AND P4, PT, R199, UR41, !P4 ;  /* 0x00000029c7007c0c */ /* 0x020fe2000e781270 */
[C---:B-1----:R-:W-:Y:S01]  /*ff00*/  IMAD.WIDE R68, R77.reuse, 0x4, R2 ;  /* 0x000000044d447825 */ /* 0x042fe200078e0202 */
[----:B------:R1:W-:Y:S01]  /*ff10*/  @P0 STG.E desc[UR18][R74.64], R120 ;  /* 0x000000784a000986 */ /* 0x0003e2000c101912 */
[----:B------:R-:W5:Y:S02]  /*ff20*/  LDCU UR66, c[0x0][0x39c] ;  /* 0x00007380ff4277ac */ /* 0x000f640008000800 */
[C---:B--2---:R-:W-:Y:S01]  /*ff30*/  IMAD.WIDE R70, R77.reuse, 0x4, R196 ;  /* 0x000000044d467825 */ /* 0x044fe200078e02c4 */
[----:B------:R2:W-:Y:S01]  /*ff40*/  @P6 STG.E desc[UR18][R68.64], R213 ;  /* 0x000000d544006986 */ /* 0x0005e2000c101912 */
[----:B------:R-:W3:Y:S02]  /*ff50*/  LDCU UR67, c[0x0][0x398] ;  /* 0x00007300ff4377ac */ /* 0x000ee40008000800 */
[----:B------:R-:W-:Y:S01]  /*ff60*/  VIADD R79, R77, UR14 ;  /* 0x0000000e4d4f7c36 */ /* 0x000fe20008000000 */
[----:B------:R3:W-:Y:S01]  /*ff70*/  @P1 STG.E desc[UR18][R70.64], R121 ;  /* 0x0000007946001986 */ /* 0x0007e2000c101912 */
[----:B------:R-:W-:Y:S01]  /*ff80*/  ISETP.LT.AND P1, PT, R198, UR23, !P2 ;  /* 0x00000017c6007c0c */ /* 0x000fe2000d721270 */
[----:B------:R-:W5:Y:S01]  /*ff90*/  LDCU UR65, c[0x0][0x398] ;  /* 0x00007300ff4177ac */ /* 0x000f620008000800 */
[----:B-1----:R-:W-:Y:S01]  /*ffa0*/  VIADD R74, R0, 0x3a ;  /* 0x0000003a004a7836 */ /* 0x002fe20000000000 */
[----:B------:R-:W-:Y:S01]  /*ffb0*/  ISETP.LT.AND P2, PT, R199, UR77, !P2 ;  /* 0x0000004dc7007c0c */ /* 0x000fe2000d741270 */
[C---:B------:R-:W-:Y:S01]  /*ffc0*/  IMAD.WIDE R72, R79.reuse, 0x4, R2 ;  /* 0x000000044f487825 */ /* 0x040fe200078e0202 */
[----:B------:R-:W-:Y:S01]  /*ffd0*/  ISETP.GE.AND P0, PT, R76, UR58, PT ;  /* 0x0000003a4c007c0c */ /* 0x000fe2000bf06270 */
[----:B------:R-:W1:Y:S02]  /*ffe0*/  LDCU UR46, c[0x0][0x39c] ;  /* 0x00007380ff2e77ac */ /* 0x000e640008000800 */
[C---:B--2---:R-:W-:Y:S01]  /*fff0*/  IMAD.WIDE R68, R79.reuse, 0x4, R196 ;  /* 0x000000044f447825 */ /* 0x044fe200078e02c4 */
[----:B----4-:R-:W-:Y:S01]  /*10000*/  ISETP.GE.AND P6, PT, R74, UR39, PT ;  /* 0x000000274a007c0c */ /* 0x010fe2000bfc6270 */
[----:B------:R2:W-:Y:S01]  /*10010*/  @P5 STG.E desc[UR18][R72.64], R212 ;  /* 0x000000d448005986 */ /* 0x0005e2000c101912 */
[----:B------:R-:W4:Y:S01]  /*10020*/  LDCU UR40, c[0x0][0x398] ;  /* 0x00007300ff2877ac */ /* 0x000f220008000800 */
[----:B------:R-:W-:-:S02]  /*10030*/  VIADD R79, R79, UR14 ;  /* 0x0000000e4f4f7c36 */ /* 0x000fc40008000000 */
[----:B------:R-:W-:Y:S01]  /*10040*/  VIADD R74, R0, 0x3b ;  /* 0x0000003b004a7836 */ /* 0x000fe20000000000 */
[----:B------:R1:W-:Y:S01]  /*10050*/  @P4 STG.E desc[UR18][R68.64], R122 ;  /* 0x0000007a44004986 */ /* 0x0003e2000c101912 */
[----:B------:R-:W-:Y:S01]  /*10060*/  ISETP.LT.AND P4, PT, R198, UR43, !P3 ;  /* 0x0000002bc6007c0c */ /* 0x000fe2000df81270 */
[C---:B---3--:R-:W-:Y:S01]  /*10070*/  IMAD.WIDE R70, R79.reuse, 0x4, R2 ;  /* 0x000000044f467825 */ /* 0x048fe200078e0202 */
[----:B------:R-:W3:Y:S01]  /*10080*/  LDCU UR76, c[0x0][0x398] ;  /* 0x00007300ff4c77ac */ /* 0x000ee20008000800 */
[----:B------:R-:W-:Y:S02]  /*10090*/  ISETP.GE.AND P5, PT, R74, UR6, PT ;  /* 0x000000064a007c0c */ /* 0x000fe4000bfa6270 */
[C---:B--2---:R-:W-:Y:S01]  /*100a0*/  IMAD.WIDE R72, R79.reuse, 0x4, R196 ;  /* 0x000000044f487825 */ /* 0x044fe200078e02c4 */
[----:B------:R2:W-:Y:S01]  /*100b0*/  @P1 STG.E desc[UR18][R70.64], R211 ;  /* 0x000000d346001986 */ /* 0x0005e2000c101912 */
[----:B------:R-:W2:Y:S02]  /*100c0*/  LDCU UR55, c[0x0][0x398] ;  /* 0x00007300ff3777ac */ /* 0x000ea40008000800 */
[----:B------:R-:W-:-:S02]  /*100d0*/  VIADD R77, R79, UR14 ;  /* 0x0000000e4f4d7c36 */ /* 0x000fc40008000000 */
[----:B------:R-:W-:Y:S01]  /*100e0*/  VIADD R74, R0, 0x3c ;  /* 0x0000003c004a7836 */ /* 0x000fe20000000000 */
[----:B------:R-:W-:Y:S01]  /*100f0*/  ISETP.LT.AND P3, PT, R199, UR70, !P3 ;  /* 0x00000046c7007c0c */ /* 0x000fe2000df61270 */
[----:B------:R-:W-:Y:S01]  /*10100*/  @P2 STG.E desc[UR18][R72.64], R123 ;  /* 0x0000007b48002986 */ /* 0x000fe2000c101912 */
[----:B-1----:R-:W-:Y:S01]  /*10110*/  IMAD.WIDE R68, R77, 0x4, R2 ;  /* 0x000000044d447825 */ /* 0x002fe200078e0202 */
[----:B------:R-:W-:Y:S01]  /*10120*/  ISETP.LT.AND P2, PT, R198, UR68, !P0 ;  /* 0x00000044c6007c0c */ /* 0x000fe2000c741270 */
[----:B------:R-:W1:Y:S01]  /*10130*/  LDCU UR56, c[0x0][0x398] ;  /* 0x00007300ff3877ac */ /* 0x000e620008000800 */
[----:B------:R-:W-:Y:S02]  /*10140*/  ISETP.LT.AND P0, PT, R199, UR49, !P0 ;  /* 0x00000031c7007c0c */ /* 0x000fe4000c701270 */
[----:B------:R-:W-:Y:S01]  /*10150*/  ISETP.GE.AND P1, PT, R74, UR35, PT ;  /* 0x000000234a007c0c */ /* 0x000fe2000bf26270 */
[C---:B------:R-:W-:Y:S01]  /*10160*/  IMAD.WIDE R74, R77.reuse, 0x4, R196 ;  /* 0x000000044d4a7825 */ /* 0x040fe200078e02c4 */
[----:B------:R3:W-:Y:S01]  /*10170*/  @P4 STG.E desc[UR18][R68.64], R210 ;  /* 0x000000d244004986 */ /* 0x0007e2000c101912 */
[----:B------:R-:W-:Y:S01]  /*10180*/  ISETP.LT.AND P4, PT, R198, UR12, !P6 ;  /* 0x0000000cc6007c0c */ /* 0x000fe2000f781270 */
[----:B------:R-:W1:Y:S01]  /*10190*/  LDCU UR62, c[0x0][0x398] ;  /* 0x00007300ff3e77ac */ /* 0x000e620008000800 */
[----:B------:R-:W-:Y:S01]  /*101a0*/  VIADD R77, R77, UR14 ;  /* 0x0000000e4d4d7c36 */ /* 0x000fe20008000000 */
[----:B------:R-:W-:Y:S01]  /*101b0*/  ISETP.LT.AND P6, PT, R199, UR69, !P6 ;  /* 0x00000045c7007c0c */ /* 0x000fe2000f7c1270 */
[----:B------:R4:W-:Y:S01]  /*101c0*/  @P3 STG.E desc[UR18][R74.64], R124 ;  /* 0x0000007c4a003986 */ /* 0x0009e2000c101912 */
[----:B------:R-:W-:Y:S01]  /*101d0*/  VIADD R76, R0, 0x3d ;  /* 0x0000003d004c7836 */ /* 0x000fe20000000000 */
[----:B------:R-:W1:Y:S01]  /*101e0*/  LDCU UR26, c[0x0][0x398] ;  /* 0x00007300ff1a77ac */ /* 0x000e620008000800 */
[C---:B--2---:R-:W-:Y:S01]  /*101f0*/  IMAD.WIDE R70, R77.reuse, 0x4, R2 ;  /* 0x000000044d467825 */ /* 0x044fe200078e0202 */
[----:B------:R-:W2:Y:S03]  /*10200*/  LDCU UR44, c[0x0][0x39c] ;  /* 0x00007380ff2c77ac */ /* 0x000ea60008000800 */
[C---:B---3--:R-:W-:Y:S01]  /*10210*/  IMAD.WIDE R68, R77.reuse, 0x4, R196 ;  /* 0x000000044d447825 */ /* 0x048fe200078e02c4 */
[----:B------:R3:W-:Y:S01]  /*10220*/  @P2 STG.E desc[UR18][R70.64], R209 ;  /* 0x000000d146002986 */ /* 0x0007e2000c101912 */
[----:B------:R-:W1:Y:S02]  /*10230*/  LDCU UR63, c[0x0][0x39c] ;  /* 0x00007380ff3f77ac */ /* 0x000e640008000800 */
[----:B------:R-:W-:Y:S01]  /*10240*/  VIADD R79, R77, UR14 ;  /* 0x0000000e4d4f7c36 */ /* 0x000fe20008000000 */
[----:B------:R1:W-:Y:S01]  /*10250*/  @P0 STG.E desc[UR18][R68.64], R125 ;  /* 0x0000007d44000986 */ /* 0x0003e2000c101912 */
[----:B------:R-:W-:Y:S01]  /*10260*/  ISETP.LT.AND P0, PT, R198, UR45, !P5 ;  /* 0x0000002dc6007c0c */ /* 0x000fe2000ef01270 */
[----:B----4-:R-:W-:Y:S01]  /*10270*/  VIADD R74, R0, 0x3e ;  /* 0x0000003e004a7836 */ /* 0x010fe20000000000 */
[----:B------:R-:W4:Y:S01]  /*10280*/  LDCU UR16, c[0x0][0x39c] ;  /* 0x00007380ff1077ac */ /* 0x000f220008000800 */
[----:B------:R-:W-:Y:S01]  /*10290*/  IMAD.WIDE R72, R79, 0x4, R2 ;  /* 0x000000044f487825 */ /* 0x000fe200078e0202 */
[----:B------:R-:W-:Y:S01]  /*102a0*/  ISETP.LT.AND P5, PT, R199, UR38, !P5 ;  /* 0x00000026c7007c0c */ /* 0x000fe2000efa1270 */
[----:B------:R-:W2:Y:S02]  /*102b0*/  LDCU UR8, c[0x0][0x398] ;  /* 0x00007300ff0877ac */ /* 0x000ea40008000800 */
[C---:B---3--:R-:W-:Y:S01]  /*102c0*/  IMAD.WIDE R70, R79.reuse, 0x4, R196 ;  /* 0x000000044f467825 */ /* 0x048fe200078e02c4 */
[----:B------:R3:W-:Y:S01]  /*102d0*/  @P4 STG.E desc[UR18][R72.64], R208 ;  /* 0x000000d048004986 */ /* 0x0007e2000c101912 */
[----:B------:R-:W-:Y:S01]  /*102e0*/  ISETP.GE.AND P2, PT, R74, UR33, PT ;  /* 0x000000214a007c0c */ /* 0x000fe2000bf46270 */
[----:B------:R-:W2:Y:S01]  /*102f0*/  LDCU UR37, c[0x0][0x398] ;  /* 0x00007300ff2577ac */ /* 0x000ea20008000800 */
[----:B------:R-:W-:Y:S01]  /*10300*/  VIADD R79, R79, UR14 ;  /* 0x0000000e4f4f7c36 */ /* 0x000fe20008000000 */
[----:B------:R2:W-:Y:S01]  /*10310*/  @P6 STG.E desc[UR18][R70.64], R126 ;  /* 0x0000007e46006986 */ /* 0x0005e2000c101912 */
[----:B------:R-:W-:Y:S01]  /*10320*/  ISETP.LT.AND P6, PT, R198, UR54, !P1 ;  /* 0x00000036c6007c0c */ /* 0x000fe2000cfc1270 */
[----:B------:R-:W4:Y:S01]  /*10330*/  LDCU UR42, c[0x0][0x39c] ;  /* 0x00007380ff2a77ac */ /* 0x000f220008000800 */
[----:B------:R-:W-:Y:S01]  /*10340*/  IADD3 R74, PT, PT, R0, 0x3f, RZ ;  /* 0x0000003f004a7810 */ /* 0x000fe20007ffe0ff */
[C---:B-1----:R-:W-:Y:S01]  /*10350*/  IMAD.WIDE R68, R79.reuse, 0x4, R2 ;  /* 0x000000044f447825 */ /* 0x042fe200078e0202 */
[----:B------:R-:W-:Y:S01]  /*10360*/  ISETP.GE.AND P3, PT, R76, UR30, PT ;  /* 0x0000001e4c007c0c */ /* 0x000fe2000bf66270 */
[----:B------:R-:W1:Y:S02]  /*10370*/  LDCU UR4, c[0x0][0x398] ;  /* 0x00007300ff0477ac */ /* 0x000e640008000800 */
[C---:B---3--:R-:W-:Y:S01]  /*10380*/  IMAD.WIDE R72, R79.reuse, 0x4, R196 ;  /* 0x000000044f487825 */ /* 0x048fe200078e02c4 */
[----:B-----5:R-:W-:Y:S01]  /*10390*/  ISETP.GE.AND P4, PT, R74, UR66, PT ;  /* 0x000000424a007c0c */ /* 0x020fe2000bf86270 */
[----:B------:R-:W3:Y:S02]  /*103a0*/  LDCU UR36, c[0x0][0x398] ;  /* 0x00007300ff2477ac */ /* 0x000ee40008000800 */
[----:B------:R-:W-:Y:S01]  /*103b0*/  VIADD R77, R79, UR14 ;  /* 0x0000000e4f4d7c36 */ /* 0x000fe20008000000 */
[----:B------:R5:W-:Y:S01]  /*103c0*/  @P0 STG.E desc[UR18][R68.64], R207 ;  /* 0x000000cf44000986 */ /* 0x000be2000c101912 */
[----:B------:R-:W-:Y:S01]  /*103d0*/  VIADD R74, R0, 0x40 ;  /* 0x00000040004a7836 */ /* 0x000fe20000000000 */
[----:B------:R-:W-:Y:S01]  /*103e0*/  ISETP.LT.AND P1, PT, R199, UR67, !P1 ;  /* 0x00000043c7007c0c */ /* 0x000fe2000cf21270 */
[C---:B--2---:R-:W-:Y:S01]  /*103f0*/  IMAD.WIDE R70, R77.reuse, 0x4, R2 ;  /* 0x000000044d467825 */ /* 0x044fe200078e0202 */
[----:B------:R-:W-:Y:S01]  /*10400*/  @P5 STG.E desc[UR18][R72.64], R127 ;  /* 0x0000007f48005986 */ /* 0x000fe2000c101912 */
[----:B------:R-:W-:Y:S01]  /*10410*/  ISETP.LT.AND P5, PT, R198, UR65, !P3 ;  /* 0x00000041c6007c0c */ /* 0x000fe2000dfa1270 */
[----:B------:R-:W2:Y:S01]  /*10420*/  LDCU UR64, c[0x0][0x398] ;  /* 0x00007300ff4077ac */ /* 0x000ea20008000800 */
[----:B------:R-:W-:Y:S01]  /*10430*/  ISETP.GE.AND P0, PT, R74, UR46, PT ;  /* 0x0000002e4a007c0c */ /* 0x000fe2000bf06270 */
[----:B------:R-:W-:Y:S01]  /*10440*/  IMAD.WIDE R74, R77, 0x4, R196 ;  /* 0x000000044d4a7825 */ /* 0x000fe200078e02c4 */
[----:B------:R-:W-:Y:S01]  /*10450*/  ISETP.LT.AND P3, PT, R199, UR40, !P3 ;  /* 0x00000028c7007c0c */ /* 0x000fe2000df61270 */
[----:B------:R1:W-:Y:S01]  /*10460*/  @P6 STG.E desc[UR18][R70.64], R206 ;  /* 0x000000ce46006986 */ /* 0x0003e2000c101912 */
[----:B------:R-:W-:Y:S01]  /*10470*/  ISETP.LT.AND P6, PT, R198, UR76, !P2 ;  /* 0x0000004cc6007c0c */ /* 0x000fe2000d7c1270 */
[----:B------:R-:W-:Y:S01]  /*10480*/  VIADD R77, R77, UR14 ;  /* 0x0000000e4d4d7c36 */ /* 0x000fe20008000000 */
[----:B------:R-:W-:Y:S01]  /*10490*/  ISETP.LT.AND P2, PT, R199, UR55, !P2 ;  /* 0x00000037c7007c0c */ /* 0x000fe2000d741270 */
[----:B------:R-:W-:Y:S01]  /*104a0*/  VIADD R76, R0, 0x41 ;  /* 0x00000041004c7836 */ /* 0x000fe20000000000 */
[----:B------:R2:W-:Y:S01]  /*104b0*/  @P1 STG.E desc[UR18][R74.64], R128 ;  /* 0x000000804a001986 */ /* 0x0005e2000c101912 */
[C---:B-----5:R-:W-:Y:S01]  /*104c0*/  IMAD.WIDE R68, R77.reuse, 0x4, R2 ;  /* 0x000000044d447825 */ /* 0x060fe200078e0202 */
[----:B------:R-:W5:Y:S03]  /*104d0*/  LDCU UR24, c[0x0][0x398] ;  /* 0x00007300ff1877ac */ /* 0x000f660008000800 */
[C---:B------:R-:W-:Y:S01]  /*104e0*/  VIADD R79, R77.reuse, UR14 ;  /* 0x0000000e4d4f7c36 */ /* 0x040fe20008000000 */
[----:B------:R-:W3:Y:S01]  /*104f0*/  LDCU UR50, c[0x0][0x398] ;  /* 0x00007300ff3277ac */ /* 0x000ee20008000800 */
[----:B-1----:R-:W-:Y:S01]  /*10500*/  IMAD.WIDE R70, R77, 0x4, R196 ;  /* 0x000000044d467825 */ /* 0x002fe200078e02c4 */
[----:B------:R1:W-:Y:S01]  /*10510*/  @P5 STG.E desc[UR18][R68.64], R205 ;  /* 0x000000cd44005986 */ /* 0x0003e2000c101912 */
[----:B------:R-:W3:Y:S02]  /*10520*/  LDCU UR60, c[0x0][0x39c] ;  /* 0x00007380ff3c77ac */ /* 0x000ee40008000800 */
[C---:B------:R-:W-:Y:S01]  /*10530*/  IMAD.WIDE R72, R79.reuse, 0x4, R2 ;  /* 0x000000044f487825 */ /* 0x040fe200078e0202 */
[----:B------:R3:W-:Y:S01]  /*10540*/  @P3 STG.E desc[UR18][R70.64], R129 ;  /* 0x0000008146003986 */ /* 0x0007e2000c101912 */
[----:B------:R-:W-:Y:S01]  /*10550*/  ISETP.LT.AND P3, PT, R198, UR56, !P4 ;  /* 0x00000038c6007c0c */ /* 0x000fe2000e761270 */
[----:B------:R-:W5:Y:S01]  /*10560*/  LDCU UR28, c[0x0][0x39c] ;  /* 0x00007380ff1c77ac */ /* 0x000f620008000800 */
[----:B--2---:R-:W-:Y:S01]  /*10570*/  VIADD R74, R0, 0x42 ;  /* 0x00000042004a7836 */ /* 0x004fe20000000000 */
[----:B------:R2:W-:Y:S01]  /*10580*/  @P6 STG.E desc[UR18][R72.64], R204 ;  /* 0x000000cc48006986 */ /* 0x0005e2000c101912 */
[----:B------:R-:W2:Y:S01]  /*10590*/  LDCU UR48, c[0x0][0x39c] ;  /* 0x00007380ff3077ac */ /* 0x000ea20008000800 */
[----:B-1----:R-:W-:Y:S01]  /*105a0*/  IMAD.WIDE R68, R79, 0x4, R196 ;  /* 0x000000044f447825 */ /* 0x002fe200078e02c4 */
[----:B------:R-:W-:Y:S01]  /*105b0*/  ISETP.LT.AND P4, PT, R199, UR62, !P4 ;  /* 0x0000003ec7007c0c */ /* 0x000fe2000e781270 */
[----:B------:R-:W1:Y:S01]  /*105c0*/  LDCU UR34, c[0x0][0x398] ;  /* 0x00007300ff2277ac */ /* 0x000e620008000800 */
[----:B------:R-:W-:Y:S01]  /*105d0*/  ISETP.GE.AND P5, PT, R74, UR44, PT ;  /* 0x0000002c4a007c0c */ /* 0x000fe2000bfa6270 */
[----:B------:R-:W-:Y:S01]  /*105e0*/  VIADD R79, R79, UR14 ;  /* 0x0000000e4f4f7c36 */ /* 0x000fe20008000000 */
[----:B------:R1:W-:Y:S01]  /*105f0*/  @P2 STG.E desc[UR18][R68.64], R130 ;  /* 0x0000008244002986 */ /* 0x0003e2000c101912 */
[----:B------:R-:W-:Y:S01]  /*10600*/  ISETP.LT.AND P2, PT, R198, UR26, !P0 ;  /* 0x0000001ac6007c0c */ /* 0x000fe2000c741270 */
[----:B------:R-:W-:Y:S01]  /*10610*/  VIADD R74, R0, 0x43 ;  /* 0x00000043004a7836 */ /* 0x000fe20000000000 */
[----:B----4-:R-:W-:Y:S01]  /*10620*/  ISETP.GE.AND P1, PT, R76, UR16, PT ;  /* 0x000000104c007c0c */ /* 0x010fe2000bf26270 */
[C---:B------:R-:W-:Y:S01]  /*10630*/  VIADD R77, R79.reuse, UR14 ;  /* 0x0000000e4f4d7c36 */ /* 0x040fe20008000000 */
[----:B------:R-:W4:Y:S01]  /*10640*/  LDCU UR51, c[0x0][0x398] ;  /* 0x00007300ff3377ac */ /* 0x000f220008000800 */
[C---:B---3--:R-:W-:Y:S01]  /*10650*/  IMAD.WIDE R70, R79.reuse, 0x4, R2 ;  /* 0x000000044f467825 */ /* 0x048fe200078e0202 */
[----:B------:R-:W-:Y:S01]  /*10660*/  ISETP.GE.AND P6, PT, R74, UR63, PT ;  /* 0x0000003f4a007c0c */ /* 0x000fe2000bfc6270 */
[----:B------:R-:W3:Y:S02]  /*10670*/  LDCU UR22, c[0x0][0x398] ;  /* 0x00007300ff1677ac */ /* 0x000ee40008000800 */
[----:B--2---:R-:W-:Y:S01]  /*10680*/  IMAD.WIDE R72, R79, 0x4, R196 ;  /* 0x000000044f487825 */ /* 0x004fe200078e02c4 */
[----:B------:R2:W-:Y:S01]  /*10690*/  @P3 STG.E desc[UR18][R70.64], R203 ;  /* 0x000000cb46003986 */ /* 0x0005e2000c101912 */
[----:B------:R-:W-:Y:S01]  /*106a0*/  ISETP.LT.AND P0, PT, R199, UR8, !P0 ;  /* 0x00000008c7007c0c */ /* 0x000fe2000c701270 */
[----:B------:R-:W2:Y:S01]  /*106b0*/  LDCU UR52, c[0x0][0x39c] ;  /* 0x00007380ff3477ac */ /* 0x000ea20008000800 */
[----:B------:R-:W-:-:S02]  /*106c0*/  VIADD R74, R0, 0x44 ;  /* 0x00000044004a7836 */ /* 0x000fc40000000000 */
[C---:B-1----:R-:W-:Y:S01]  /*106d0*/  IMAD.WIDE R68, R77.reuse, 0x4, R2 ;  /* 0x000000044d447825 */ /* 0x042fe200078e0202 */
[----:B------:R-:W-:Y:S01]  /*106e0*/  @P4 STG.E desc[UR18][R72.64], R131 ;  /* 0x0000008348004986 */ /* 0x000fe2000c101912 */
[----:B------:R-:W-:Y:S01]  /*106f0*/  ISETP.LT.AND P4, PT, R198, UR37, !P1 ;  /* 0x00000025c6007c0c */ /* 0x000fe2000cf81270 */
[----:B------:R-:W1:Y:S01]  /*10700*/  LDCU UR53, c[0x0][0x398] ;  /* 0x00007300ff3577ac */ /* 0x000e620008000800 */
[----:B------:R-:W-:Y:S01]  /*10710*/  ISETP.GE.AND P3, PT, R74, UR42, PT ;  /* 0x0000002a4a007c0c */ /* 0x000fe2000bf66270 */
[----:B------:R-:W-:Y:S01]  /*10720*/  IMAD.WIDE R74, R77, 0x4, R196 ;  /* 0x000000044d4a7825 */ /* 0x000fe200078e02c4 */
[----:B------:R3:W-:Y:S01]  /*10730*/  @P2 STG.E desc[UR18][R68.64], R132 ;  /* 0x0000008444002986 */ /* 0x0007e2000c101912 */
[----:B------:R-:W-:Y:S01]  /*10740*/  ISETP.LT.AND P1, PT, R199, UR4, !P1 ;  /* 0x00000004c7007c0c */ /* 0x000fe2000cf21270 */
[----:B------:R-:W1:Y:S01]  /*10750*/  LDCU UR59, c[0x0][0x398] ;  /* 0x00007300ff3b77ac */ /* 0x000e620008000800 */
[----:B------:R-:W-:Y:S01]  /*10760*/  VIADD R77, R77, UR14 ;  /* 0x0000000e4d4d7c36 */ /* 0x000fe20008000000 */
[----:B------:R-:W-:Y:S01]  /*10770*/  ISETP.LT.AND P2, PT, R198, UR36, !P5 ;  /* 0x00000024c6007c0c */ /* 0x000fe2000ef41270 */
[----:B------:R1:W-:Y:S01]  /*10780*/  @P0 STG.E desc[UR18][R74.64], R4 ;  /* 0x000000044a000986 */ /* 0x0003e2000c101912 */
[----:B------:R-:W-:Y:S01]  /*10790*/  VIADD R76, R0, 0x45 ;  /* 0x00000045004c7836 */ /* 0x000fe20000000000 */
[----:B------:R-:W4:Y:S01]  /*107a0*/  LDCU UR47, c[0x0][0x398] ;  /* 0x00007300ff2f77ac */ /* 0x000f220008000800 */
[----:B------:R-:W-:-:S02]  /*107b0*/  VIADD R79, R77, UR14 ;  /* 0x0000000e4d4f7c36 */ /* 0x000fc40008000000 */
[C---:B--2---:R-:W-:Y:S01]  /*107c0*/  IMAD.WIDE R70, R77.reuse, 0x4, R2 ;  /* 0x000000044d467825 */ /* 0x044fe200078e0202 */
[----:B------:R-:W2:Y:S03]  /*107d0*/  LDCU UR41, c[0x0][0x39c] ;  /* 0x00007380ff2977ac */ /* 0x000ea60008000800 */
[----:B---3--:R-:W-:Y:S01]  /*107e0*/  IMAD.WIDE R68, R77, 0x4, R196 ;  /* 0x000000044d447825 */ /* 0x008fe200078e02c4 */
[----:B------:R3:W-:Y:S01]  /*107f0*/  @P4 STG.E desc[UR18][R70.64], R133 ;  /* 0x0000008546004986 */ /* 0x0007e2000c101912 */
[----:B------:R-:W2:Y:S02]  /*10800*/  LDCU UR20, c[0x0][0x398] ;  /* 0x00007300ff1477ac */ /* 0x000ea40008000800 */
[----:B------:R-:W-:Y:S01]  /*10810*/  IMAD.WIDE R72, R79, 0x4, R2 ;  /* 0x000000044f487825 */ /* 0x000fe200078e0202 */
[----:B------:R-:W-:Y:S01]  /*10820*/  ISETP.LT.AND P5, PT, R199, UR64, !P5 ;  /* 0x00000040c7007c0c */ /* 0x000fe2000efa1270 */
[----:B------:R2:W-:Y:S01]  /*10830*/  @P1 STG.E desc[UR18][R68.64], R5 ;  /* 0x0000000544001986 */ /* 0x0005e2000c101912 */
[----:B------:R-:W4:Y:S01]  /*10840*/  LDCU UR32, c[0x0][0x398] ;  /* 0x00007300ff2077ac */ /* 0x000f220008000800 */
[----:B-1----:R-:W-:-:S02]  /*10850*/  VIADD R4, R0, 0x46 ;  /* 0x0000004600047836 */ /* 0x002fc40000000000 */
[----:B------:R1:W-:Y:S01]  /*10860*/  @P2 STG.E desc[UR18][R72.64], R134 ;  /* 0x0000008648002986 */ /* 0x0003e2000c101912 */
[----:B-----5:R-:W-:Y:S01]  /*10870*/  ISETP.LT.AND P2, PT, R198, UR24, !P6 ;  /* 0x00000018c6007c0c */ /* 0x020fe2000f741270 */
[----:B------:R-:W5:Y:S01]  /*10880*/  LDCU UR23, c[0x0][0x39c] ;  /* 0x00007380ff1777ac */ /* 0x000f620008000800 */
[----:B------:R-:W-:Y:S01]  /*10890*/  ISETP.LT.AND P6, PT, R199, UR50, !P6 ;  /* 0x00000032c7007c0c */ /* 0x000fe2000f7c1270 */
[C---:B---3--:R-:W-:Y:S01]  /*108a0*/  IMAD.WIDE R70, R79.reuse, 0x4, R196 ;  /* 0x000000044f467825 */ /* 0x048fe200078e02c4 */
[----:B------:R-:W-:Y:S01]  /*108b0*/  ISETP.GE.AND P4, PT, R4, UR60, PT ;  /* 0x0000003c04007c0c */ /* 0x000fe2000bf86270 */
[----:B------:R-:W3:Y:S01]  /*108c0*/  LDCU UR10, c[0x0][0x398] ;  /* 0x00007300ff0a77ac */ /* 0x000ee20008000800 */
[----:B------:R-:W-:Y:S01]  /*108d0*/  IADD3 R4, PT, PT, R0, 0x47, RZ ;  /* 0x0000004700047810 */ /* 0x000fe20007ffe0ff */
[----:B------:R-:W-:Y:S01]  /*108e0*/  VIADD R79, R79, UR14 ;  /* 0x0000000e4f4f7c36 */ /* 0x000fe20008000000 */
[----:B------:R-:W-:Y:S01]  /*108f0*/  ISETP.GE.AND P0, PT, R76, UR48, PT ;  /* 0x000000304c007c0c */ /* 0x000fe2000bf06270 */
[----:B------:R3:W-:Y:S01]  /*10900*/  @P5 STG.E desc[UR18][R70.64], R6 ;  /* 0x0000000646005986 */ /* 0x0007e2000c101912 */
[----:B------:R-:W-:Y:S01]  /*10910*/  ISETP.GE.AND P1, PT, R4, UR28, PT ;  /* 0x0000001c04007c0c */ /* 0x000fe2000bf26270 */
[C---:B--2---:R-:W-:Y:S01]  /*10920*/  IMAD.WIDE R4, R79.reuse, 0x4, R2 ;  /* 0x000000044f047825 */ /* 0x044fe200078e0202 */
[----:B------:R-:W-:Y:S01]  /*10930*/  ISETP.LT.AND P5, PT, R198, UR34, !P3 ;  /* 0x00000022c6007c0c */ /* 0x000fe2000dfa1270 */
[----:B------:R-:W2:Y:S02]  /*10940*/  LDCU UR58, c[0x0][0x39c] ;  /* 0x00007380ff3a77ac */ /* 0x000ea40008000800 */
[----:B------:R-:W-:Y:S01]  /*10950*/  IMAD.WIDE R68, R79, 0x4, R196 ;  /* 0x000000044f447825 */ /* 0x000fe200078e02c4 */
[----:B------:R2:W-:Y:S01]  /*10960*/  @P2 STG.E desc[UR18][R4.64], R135 ;  /* 0x0000008704002986 */ /* 0x0005e2000c101912 */
[----:B----4-:R-:W-:Y:S01]  /*10970*/  ISETP.LT.AND P3, PT, R199, UR51, !P3 ;  /* 0x00000033c7007c0c */ /* 0x010fe2000df61270 */
[----:B------:R-:W4:Y:S01]  /*10980*/  LDCU UR57, c[0x0][0x398] ;  /* 0x00007300ff3977ac */ /* 0x000f220008000800 */
[----:B-1----:R-:W-:Y:S01]  /*10990*/  VIADD R72, R0, 0x48 ;  /* 0x0000004800487836 */ /* 0x002fe20000000000 */
[----:B------:R1:W-:Y:S01]  /*109a0*/  @P6 STG.E desc[UR18][R68.64], R7 ;  /* 0x0000000744006986 */ /* 0x0003e2000c101912 */
[----:B------:R-:W-:Y:S01]  /*109b0*/  VIADD R75, R79, UR14 ;  /* 0x0000000e4f4b7c36 */ /* 0x000fe20008000000 */
[----:B------:R-:W-:Y:S01]  /*109c0*/  ISETP.LT.AND P6, PT, R198, UR22, !P0 ;  /* 0x00000016c6007c0c */ /* 0x000fe2000c7c1270 */
[----:B---3--:R-:W-:Y:S01]  /*109d0*/  VIADD R6, R0, 0x49 ;  /* 0x0000004900067836 */ /* 0x008fe20000000000 */
[----:B------:R-:W-:Y:S01]  /*109e0*/  ISETP.GE.AND P2, PT, R72, UR52, PT ;  /* 0x0000003448007c0c */ /* 0x000fe2000bf46270 */
[----:B------:R-:W-:Y:S01]  /*109f0*/  IMAD.WIDE R70, R75, 0x4, R2 ;  /* 0x000000044b467825 */ /* 0x000fe200078e0202 */
[----:B------:R-:W-:Y:S01]  /*10a00*/  ISETP.LT.AND P0, PT, R199, UR53, !P0 ;  /* 0x00000035c7007c0c */ /* 0x000fe2000c701270 */
[----:B------:R-:W3:Y:S02]  /*10a10*/  LDCU UR39, c[0x0][0x398] ;  /* 0x00007300ff2777ac */ /* 0x000ee40008000800 */
[C---:B------:R-:W-:Y:S01]  /*10a20*/  IMAD.WIDE R72, R75.reuse, 0x4, R196 ;  /* 0x000000044b487825 */ /* 0x040fe200078e02c4 */
[----:B------:R-:W3:Y:S03]  /*10a30*/  LDCU UR49, c[0x0][0x39c] ;  /* 0x00007380ff3177ac */ /* 0x000ee60008000800 */
[----:B------:R-:W-:Y:S01]  /*10a40*/  VIADD R75, R75, UR14 ;  /* 0x0000000e4b4b7c36 */ /* 0x000fe20008000000 */
[----:B------:R-:W-:Y:S01]  /*10a50*/  @P5 STG.E desc[UR18][R70.64], R136 ;  /* 0x0000008846005986 */ /* 0x000fe2000c101912 */
[----:B------:R-:W3:Y:S02]  /*10a60*/  LDCU UR6, c[0x0][0x398] ;  /* 0x00007300ff0677ac */ /* 0x000ee40008000800 */
[C---:B--2---:R-:W-:Y:S01]  /*10a70*/  IMAD.WIDE R4, R75.reuse, 0x4, R2 ;  /* 0x000000044b047825 */ /* 0x044fe200078e0202 */
[----:B------:R-:W-:Y:S01]  /*10a80*/  ISETP.LT.AND P5, PT, R198, UR59, !P4 ;  /* 0x0000003bc6007c0c */ /* 0x000fe2000e7a1270 */
[----:B------:R2:W-:Y:S01]  /*10a90*/  @P3 STG.E desc[UR18][R72.64], R8 ;  /* 0x0000000848003986 */ /* 0x0005e2000c101912 */
[----:B------:R-:W3:Y:S01]  /*10aa0*/  LDCU UR35, c[0x0][0x398] ;  /* 0x00007300ff2377ac */ /* 0x000ee20008000800 */
[----:B------:R-:W-:-:S02]  /*10ab0*/  VIADD R77, R75, UR14 ;  /* 0x0000000e4b4d7c36 */ /* 0x000fc40008000000 */
[----:B------:R2:W-:Y:S01]  /*10ac0*/  @P6 STG.E desc[UR18][R4.64], R137 ;  /* 0x0000008904006986 */ /* 0x0005e2000c101912 */
[----:B------:R-:W-:Y:S01]  /*10ad0*/  ISETP.LT.AND P6, PT, R199, UR47, !P4 ;  /* 0x0000002fc7007c0c */ /* 0x000fe2000e7c1270 */
[----:B------:R-:W3:Y:S01]  /*10ae0*/  LDCU UR43, c[0x0][0x398] ;  /* 0x00007300ff2b77ac */ /* 0x000ee20008000800 */
[----:B------:R-:W-:Y:S01]  /*10af0*/  ISETP.GE.AND P3, PT, R6, UR41, PT ;  /* 0x0000002906007c0c */ /* 0x000fe2000bf66270 */
[----:B-1----:R-:W-:Y:S01]  /*10b00*/  IMAD.WIDE R6, R75, 0x4, R196 ;  /* 0x000000044b067825 */ /* 0x002fe200078e02c4 */
[----:B------:R-:W1:Y:S03]  /*10b10*/  LDCU UR38, c[0x0][0x39c] ;  /* 0x00007380ff2677ac */ /* 0x000e660008000800 */
[----:B------:R-:W-:Y:S01]  /*10b20*/  IMAD.WIDE R68, R77, 0x4, R2 ;  /* 0x000000044d447825 */ /* 0x000fe200078e0202 */
[----:B------:R1:W-:Y:S01]  /*10b30*/  @P0 STG.E desc[UR18][R6.64], R9 ;  /* 0x0000000906000986 */ /* 0x0003e2000c101912 */
[----:B------:R-:W1:Y:S02]  /*10b40*/  LDCU UR12, c[0x0][0x398] ;  /* 0x00007300ff0c77ac */ /* 0x000e640008000800 */
[----:B--2---:R-:W-:-:S02]  /*10b50*/  VIADD R8, R0, 0x4a ;  /* 0x0000004a00087836 */ /* 0x004fc40000000000 */
[----:B------:R-:W-:Y:S01]  /*10b60*/  IMAD.WIDE R4, R77, 0x4, R196 ;  /* 0x000000044d047825 */ /* 0x000fe200078e02c4 */
[----:B------:R2:W-:Y:S01]  /*10b70*/  @P5 STG.E desc[UR18][R68.64], R138 ;  /* 0x0000008a44005986 */ /* 0x0005e2000c101912 */
[----:B------:R-:W-:Y:S01]  /*10b80*/  ISETP.LT.AND P5, PT, R198, UR20, !P1 ;  /* 0x00000014c6007c0c */ /* 0x000fe2000cfa1270 */
[----:B------:R-:W2:Y:S01]  /*10b90*/  LDCU UR61, c[0x0][0x39c] ;  /* 0x00007380ff3d77ac */ /* 0x000ea20008000800 */
[----:B------:R-:W-:Y:S01]  /*10ba0*/  ISETP.LT.AND P1, PT, R199, UR32, !P1 ;  /* 0x00000020c7007c0c */ /* 0x000fe2000cf21270 */
[----:B------:R2:W-:Y:S01]  /*10bb0*/  @P6 STG.E desc[UR18][R4.64], R10 ;  /* 0x0000000a04006986 */ /* 0x0005e2000c101912 */
[----:B-----5:R-:W-:Y:S01]  /*10bc0*/  ISETP.GE.AND P4, PT, R8, UR23, PT ;  /* 0x0000001708007c0c */ /* 0x020fe2000bf86270 */
[----:B------:R-:W-:Y:S01]  /*10bd0*/  VIADD R8, R0, 0x4b ;  /* 0x0000004b00087836 */ /* 0x000fe20000000000 */
[----:B------:R-:W-:Y:S01]  /*10be0*/  ISETP.LT.AND P6, PT, R198, UR10, !P2 ;  /* 0x0000000ac6007c0c */ /* 0x000fe2000d7c1270 */
[----:B------:R-:W-:Y:S01]  /*10bf0*/  VIADD R77, R77, UR14 ;  /* 0x0000000e4d4d7c36 */ /* 0x000fe20008000000 */
[----:B------:R-:W5:Y:S02]  /*10c00*/  LDCU UR30, c[0x0][0x398] ;  /* 0x00007300ff1e77ac */ /* 0x000f640008000800 */
[----:B------:R-:W-:Y:S01]  /*10c10*/  ISETP.GE.AND P0, PT, R8, UR58, PT ;  /* 0x0000003a08007c0c */ /* 0x000fe2000bf06270 */
[C---:B------:R-:W-:Y:S01]  /*10c20*/  VIADD R71, R77.reuse, UR14 ;  /* 0x0000000e4d477c36 */ /* 0x040fe20008000000 */
[----:B------:R-:W5:Y:S01]  /*10c30*/  LDCU UR33, c[0x0][0x398] ;  /* 0x00007300ff2177ac */ /* 0x000f620008000800 */
[C---:B-1----:R-:W-:Y:S01]  /*10c40*/  IMAD.WIDE R6, R77.reuse, 0x4, R2 ;  /* 0x000000044d067825 */ /* 0x042fe200078e0202 */
[----:B------:R-:W1:Y:S03]  /*10c50*/  LDCU UR45, c[0x0][0x398] ;  /* 0x00007300ff2d77ac */ /* 0x000e660008000800 */
[----:B------:R-:W-:Y:S01]  /*10c60*/  IMAD.WIDE R8, R77, 0x4, R196 ;  /* 0x000000044d087825 */ /* 0x000fe200078e02c4 */
[----:B------:R1:W-:Y:S01]  /*10c70*/  @P5 STG.E desc[UR18][R6.64], R139 ;  /* 0x0000008b06005986 */ /* 0x0003e2000c101912 */
[----:B------:R-:W5:Y:S02]  /*10c80*/  LDCU UR55, c[0x0][0x39c] ;  /* 0x00007380ff3777ac */ /* 0x000f640008000800 */
[----:B--2---:R-:W-:-:S02]  /*10c90*/  VIADD R68, R0, 0x4c ;  /* 0x0000004c00447836 */ /* 0x004fc40000000000 */
[----:B------:R-:W-:Y:S01]  /*10ca0*/  IMAD.WIDE R4, R71, 0x4, R2 ;  /* 0x0000000447047825 */ /* 0x000fe200078e0202 */
[----:B----4-:R-:W-:Y:S01]  /*10cb0*/  ISETP.LT.AND P2, PT, R199, UR57, !P2 ;  /* 0x00000039c7007c0c */ /* 0x010fe2000d741270 */
[----:B------:R2:W-:Y:S01]  /*10cc0*/  @P1 STG.E desc[UR18][R8.64], R11 ;  /* 0x0000000b08001986 */ /* 0x0005e2000c101912 */
[----:B---3--:R-:W-:Y:S01]  /*10cd0*/  ISETP.GE.AND P5, PT, R68, UR49, PT ;  /* 0x0000003144007c0c */ /* 0x008fe2000bfa6270 */
[----:B------:R-:W-:Y:S01]  /*10ce0*/  IMAD.WIDE R68, R71, 0x4, R196 ;  /* 0x0000000447447825 */ /* 0x000fe200078e02c4 */
[C---:B------:R-:W-:Y:S01]  /*10cf0*/  ISETP.LT.AND P1, PT, R198.reuse, UR39, !P3 ;  /* 0x00000027c6007c0c */ /* 0x040fe2000df21270 */
[----:B------:R3:W-:Y:S01]  /*10d00*/  @P6 STG.E desc[UR18][R4.64], R140 ;  /* 0x0000008c04006986 */ /* 0x0007e2000c101912 */
[----:B------:R-:W-:Y:S01]  /*10d10*/  ISETP.LT.AND P3, PT, R199, UR6, !P3 ;  /* 0x00000006c7007c0c */ /* 0x000fe2000df61270 */
[----:B------:R-:W-:Y:S01]  /*10d20*/  VIADD R71, R71, UR14 ;  /* 0x0000000e47477c36 */ /* 0x000fe20008000000 */
[----:B------:R-:W-:Y:S01]  /*10d30*/  ISETP.LT.AND P6, PT, R198, UR35, !P4 ;  /* 0x00000023c6007c0c */ /* 0x000fe2000e7c1270 */
[----:B------:R-:W-:Y:S01]  /*10d40*/  VIADD R10, R0, 0x4d ;  /* 0x0000004d000a7836 */ /* 0x000fe20000000000 */
[----:B------:R-:W-:Y:S01]  /*10d50*/  ISETP.LT.AND P4, PT, R199, UR43, !P4 ;  /* 0x0000002bc7007c0c */ /* 0x000fe2000e781270 */
[C---:B-1----:R-:W-:Y:S01]  /*10d60*/  IMAD.WIDE R6, R71.reuse, 0x4, R2 ;  /* 0x0000000447067825 */ /* 0x042fe200078e0202 */
[----:B------:R-:W1:Y:S03]  /*10d70*/  LDCU UR62, c[0x0][0x39c] ;  /* 0x00007380ff3e77ac */ /* 0x000e660008000800 */
[C---:B--2---:R-:W-:Y:S01]  /*10d80*/  VIADD R11, R71.reuse, UR14 ;  /* 0x0000000e470b7c36 */ /* 0x044fe20008000000 */
[----:B------:R-:W-:Y:S01]  /*10d90*/  @P2 STG.E desc[UR18][R68.64], R12 ;  /* 0x0000000c44002986 */ /* 0x000fe2000c101912 */
[----:B---3--:R-:W-:Y:S01]  /*10da0*/  IMAD.WIDE R4, R71, 0x4, R196 ;  /* 0x0000000447047825 */ /* 0x008fe200078e02c4 */
[----:B------:R-:W-:Y:S01]  /*10db0*/  ISETP.GE.AND P2, PT, R10, UR38, PT ;  /* 0x000000260a007c0c */ /* 0x000fe2000bf46270 */
[----:B------:R-:W2:Y:S02]  /*10dc0*/  LDCU UR46, c[0x0][0x398] ;  /* 0x00007300ff2e77ac */ /* 0x000ea40008000800 */
[C---:B------:R-:W-:Y:S01]  /*10dd0*/  IMAD.WIDE R8, R11.reuse, 0x4, R2 ;  /* 0x000000040b087825 */ /* 0x040fe200078e0202 */
[----:B------:R3:W-:Y:S01]  /*10de0*/  @P1 STG.E desc[UR18][R6.64], R141 ;  /* 0x0000008d06001986 */ /* 0x0007e2000c101912 */
[----:B------:R-:W4:Y:S02]  /*10df0*/  LDCU UR54, c[0x0][0x398] ;  /* 0x00007300ff3677ac */ /* 0x000f240008000800 */
[----:B------:R-:W-:Y:S01]  /*10e00*/  VIADD R10, R0, 0x4e ;  /* 0x0000004e000a7836 */ /* 0x000fe20000000000 */
[----:B------:R1:W-:Y:S01]  /*10e10*/  @P3 STG.E desc[UR18][R4.64], R13 ;  /* 0x0000000d04003986 */ /* 0x0003e2000c101912 */
[----:B------:R-:W2:Y:S03]  /*10e20*/  LDCU UR40, c[0x0][0x398] ;  /* 0x00007300ff2877ac */ /* 0x000ea60008000800 */
[----:B------:R1:W-:Y:S01]  /*10e30*/  @P6 STG.E desc[UR18][R8.64], R142 ;  /* 0x0000008e08006986 */ /* 0x0003e2000c101912 */
[----:B------:R-:W-:Y:S01]  /*10e40*/  ISETP.LT.AND P6, PT, R198, UR12, !P0 ;  /* 0x0000000cc6007c0c */ /* 0x000fe2000c7c1270 */
[----:B------:R-:W2:Y:S01]  /*10e50*/  LDCU UR16, c[0x0][0x398] ;  /* 0x00007300ff1077ac */ /* 0x000ea20008000800 */
[C---:B---3--:R-:W-:Y:S01]  /*10e60*/  IMAD.WIDE R6, R11.reuse, 0x4, R196 ;  /* 0x000000040b067825 */ /* 0x048fe200078e02c4 */
[----:B------:R-:W-:Y:S01]  /*10e70*/  ISETP.GE.AND P1, PT, R10, UR61, PT ;  /* 0x0000003d0a007c0c */ /* 0x000fe2000bf26270 */
[----:B------:R-:W3:Y:S01]  /*10e80*/  LDCU UR44, c[0x0][0x398] ;  /* 0x00007300ff2c77ac */ /* 0x000ee20008000800 */
[----:B------:R-:W-:Y:S01]  /*10e90*/  IADD3 R10, PT, PT, R0, 0x4f, RZ ;  /* 0x0000004f000a7810 */ /* 0x000fe20007ffe0ff */
[----:B------:R-:W-:Y:S01]  /*10ea0*/  VIADD R11, R11, UR14 ;  /* 0x0000000e0b0b7c36 */ /* 0x000fe20008000000 */
[----:B-----5:R-:W-:Y:S01]  /*10eb0*/  ISETP.LT.AND P0, PT, R199, UR30, !P0 ;  /* 0x0000001ec7007c0c */ /* 0x020fe2000c701270 */
[----:B------:R5:W-:Y:S01]  /*10ec0*/  @P4 STG.E desc[UR18][R6.64], R14 ;  /* 0x0000000e06004986 */ /* 0x000be2000c101912 */
[----:B------:R-:W-:Y:S01]  /*10ed0*/  ISETP.LT.AND P4, PT, R198, UR33, !P5 ;  /* 0x00000021c6007c0c */ /* 0x000fe2000ef81270 */
[----:B-1----:R-:W-:Y:S01]  /*10ee0*/  IMAD.WIDE R4, R11, 0x4, R2 ;  /* 0x000000040b047825 */ /* 0x002fe200078e0202 */
[----:B------:R-:W-:Y:S01]  /*10ef0*/  ISETP.LT.AND P5, PT, R199, UR45, !P5 ;  /* 0x0000002dc7007c0c */ /* 0x000fe2000efa1270 */
[----:B------:R-:W1:Y:S01]  /*10f00*/  LDCU UR56, c[0x0][0x398] ;  /* 0x00007300ff3877ac */ /* 0x000e620008000800 */
[----:B------:R-:W-:Y:S01]  /*10f10*/  ISETP.GE.AND P3, PT, R10, UR55, PT ;  /* 0x000000370a007c0c */ /* 0x000fe2000bf66270 */
[----:B------:R-:W-:-:S02]  /*10f20*/  VIADD R10, R0, 0x50 ;  /* 0x00000050000a7836 */ /* 0x000fc40000000000 */
[C---:B------:R-:W-:Y:S01]  /*10f30*/  VIADD R13, R11.reuse, UR14 ;  /* 0x0000000e0b0d7c36 */ /* 0x040fe20008000000 */
[----:B------:R-:W-:Y:S01]  /*10f40*/  @P6 STG.E desc[UR18][R4.64], R143 ;  /* 0x0000008f04006986 */ /* 0x000fe2000c101912 */
[----:B------:R-:W-:Y:S01]  /*10f50*/  IMAD.WIDE R8, R11, 0x4, R196 ;  /* 0x000000040b087825 */ /* 0x000fe200078e02c4 */
[----:B------:R-:W-:Y:S01]  /*10f60*/  ISETP.GE.AND P6, PT, R10, UR62, PT ;  /* 0x0000003e0a007c0c */ /* 0x000fe2000bfc6270 */
[----:B------:R-:W1:Y:S02]  /*10f70*/  LDCU UR48, c[0x0][0x39c] ;  /* 0x00007380ff3077ac */ /* 0x000e640008000800 */
[C---:B-----5:R-:W-:Y:S01]  /*10f80*/  IMAD.WIDE R6, R13.reuse, 0x4, R2 ;  /* 0x000000040d067825 */ /* 0x060fe200078e0202 */
[----:B------:R5:W-:Y:S01]  /*10f90*/  @P0 STG.E desc[UR18][R8.64], R15 ;  /* 0x0000000f08000986 */ /* 0x000be2000c101912 */
[----:B------:R-:W1:Y:S02]  /*10fa0*/  LDCU UR8, c[0x0][0x398] ;  /* 0x00007300ff0877ac */ /* 0x000e640008000800 */
[----:B------:R-:W-:Y:S01]  /*10fb0*/  IMAD.WIDE R10, R13, 0x4, R196 ;  /* 0x000000040d0a7825 */ /* 0x000fe200078e02c4 */
[C---:B--2---:R-:W-:Y:S01]  /*10fc0*/  ISETP.LT.AND P0, PT, R198.reuse, UR46, !P2 ;  /* 0x0000002ec6007c0c */ /* 0x044fe2000d701270 */
[----:B------:R2:W-:Y:S01]  /*10fd0*/  @P4 STG.E desc[UR18][R6.64], R144 ;  /* 0x0000009006004986 */ /* 0x0005e2000c101912 */
[----:B----4-:R-:W-:Y:S01]  /*10fe0*/  ISETP.LT.AND P2, PT, R199, UR54, !P2 ;  /* 0x00000036c7007c0c */ /* 0x010fe2000d741270 */
[----:B------:R-:W-:Y:S01]  /*10ff0*/  VIADD R13, R13, UR14 ;  /* 0x0000000e0d0d7c36 */ /* 0x000fe20008000000 */
[----:B------:R-:W4:Y:S01]  /*11000*/  LDCU UR37, c[0x0][0x398] ;  /* 0x00007300ff2577ac */ /* 0x000f220008000800 */
[----:B------:R1:W-:Y:S01]  /*11010*/  @P5 STG.E desc[UR18][R10.64], R16 ;  /* 0x000000100a005986 */ /* 0x0003e2000c101912 */
[----:B------:R-:W-:Y:S01]  /*11020*/  ISETP.LT.AND P5, PT, R198, UR40, !P1 ;  /* 0x00000028c6007c0c */ /* 0x000fe2000cfa1270 */
[C---:B-----5:R-:W-:Y:S01]  /*11030*/  VIADD R15, R13.reuse, UR14 ;  /* 0x0000000e0d0f7c36 */ /* 0x060fe20008000000 */
[----:B------:R-:W5:Y:S01]  /*11040*/  LDCU UR28, c[0x0][0x39c] ;  /* 0x00007380ff1c77ac */ /* 0x000f620008000800 */
[----:B------:R-:W-:Y:S01]  /*11050*/  IMAD.WIDE R4, R13, 0x4, R2 ;  /* 0x000000040d047825 */ /* 0x000fe200078e0202 */
[----:B------:R-:W-:Y:S01]  /*11060*/  ISETP.LT.AND P1, PT, R199, UR16, !P1 ;  /* 0x00000010c7007c0c */ /* 0x000fe2000cf21270 */
[----:B------:R-:W4:Y:S02]  /*11070*/  LDCU UR26, c[0x0][0x39c] ;  /* 0x00007380ff1a77ac */ /* 0x000f240008000800 */
[----:B--2---:R-:W-:Y:S01]  /*11080*/  IMAD.WIDE R6, R13, 0x4, R196 ;  /* 0x000000040d067825 */ /* 0x004fe200078e02c4 */
[----:B------:R2:W-:Y:S01]  /*11090*/  @P0 STG.E desc[UR18][R4.64], R145 ;  /* 0x0000009104000986 */ /* 0x0005e2000c101912 */
[----:B------:R-:W4:Y:S02]  /*110a0*/  LDCU UR4, c[0x0][0x398] ;  /* 0x00007300ff0477ac */ /* 0x000f240008000800 */
[----:B------:R-:W-:Y:S01]  /*110b0*/  IMAD.WIDE R8, R15, 0x4, R2 ;  /* 0x000000040f087825 */ /* 0x000fe200078e0202 */
[----:B------:R4:W-:Y:S01]  /*110c0*/  @P2 STG.E desc[UR18][R6.64], R17 ;  /* 0x0000001106002986 */ /* 0x0009e2000c101912 */
[----:B------:R-:W5:Y:S02]  /*110d0*/  LDCU UR50, c[0x0][0x39c] ;  /* 0x00007380ff3277ac */ /* 0x000f640008000800 */
[----:B-1----:R-:W-:Y:S01]  /*110e0*/  VIADD R10, R0, 0x52 ;  /* 0x00000052000a7836 */ /* 0x002fe20000000000 */
[----:B------:R1:W-:Y:S01]  /*110f0*/  @P5 STG.E desc[UR18][R8.64], R146 ;  /* 0x0000009208005986 */ /* 0x0003e2000c101912 */
[----:B---3--:R-:W-:Y:S01]  /*11100*/  ISETP.LT.AND P5, PT, R198, UR44, !P3 ;  /* 0x0000002cc6007c0c */ /* 0x008fe2000dfa1270 */
[----:B------:R-:W3:Y:S01]  /*11110*/  LDCU UR36, c[0x0][0x398] ;  /* 0x00007300ff2477ac */ /* 0x000ee20008000800 */
[----:B------:R-:W-:Y:S01]  /*11120*/  ISETP.LT.AND P3, PT, R199, UR56, !P3 ;  /* 0x00000038c7007c0c */ /* 0x000fe2000df61270 */
[C---:B--2---:R-:W-:Y:S01]  /*11130*/  IMAD.WIDE R4, R15.reuse, 0x4, R196 ;  /* 0x000000040f047825 */ /* 0x044fe200078e02c4 */
[----:B------:R-:W-:Y:S01]  /*11140*/  ISETP.GE.AND P0, PT, R10, UR48, PT ;  /* 0x000000300a007c0c */ /* 0x000fe2000bf06270 */
[----:B------:R-:W2:Y:S02]  /*11150*/  LDCU UR42, c[0x0][0x398] ;  /* 0x00007300ff2a77ac */ /* 0x000ea40008000800 */
[----:B------:R-:W-:-:S02]  /*11160*/  VIADD R15, R15, UR14 ;  /* 0x0000000e0f0f7c36 */ /* 0x000fc40008000000 */
[C---:B------:R-:W-:Y:S01]  /*11170*/  VIADD R10, R0.reuse, 0x53 ;  /* 0x00000053000a7836 */ /* 0x040fe20000000000 */
[----:B------:R2:W-:Y:S01]  /*11180*/  @P1 STG.E desc[UR18][R4.64], R18 ;  /* 0x0000001204001986 */ /* 0x0005e2000c101912 */
[----:B------:R-:W-:Y:S01]  /*11190*/  VIADD R12, R0, 0x51 ;  /* 0x00000051000c7836 */ /* 0x000fe20000000000 */
[----:B------:R-:W-:Y:S01]  /*111a0*/  ISETP.LT.AND P1, PT, R198, UR8, !P6 ;  /* 0x00000008c6007c0c */ /* 0x000fe2000f721270 */
[----:B----4-:R-:W-:Y:S01]  /*111b0*/  IMAD.WIDE R6, R15, 0x4, R2 ;  /* 0x000000040f067825 */ /* 0x010fe200078e0202 */
[----:B------:R-:W-:Y:S01]  /*111c0*/  ISETP.LT.AND P6, PT, R199, UR37, !P6 ;  /* 0x00000025c7007c0c */ /* 0x000fe2000f7c1270 */
[----:B------:R-:W4:Y:S01]  /*111d0*/  LDCU UR24, c[0x0][0x398] ;  /* 0x00007300ff1877ac */ /* 0x000f220008000800 */
[----:B-----5:R-:W-:Y:S01]  /*111e0*/  ISETP.GE.AND P2, PT, R10, UR28, PT ;  /* 0x0000001c0a007c0c */ /* 0x020fe2000bf46270 */
[----:B-1----:R-:W-:Y:S01]  /*111f0*/  IMAD.WIDE R8, R15, 0x4, R196 ;  /* 0x000000040f087825 */ /* 0x002fe200078e02c4 */
[----:B------:R-:W-:Y:S01]  /*11200*/  ISETP.GE.AND P4, PT, R12, UR26, PT ;  /* 0x0000001a0c007c0c */ /* 0x000fe2000bf86270 */
[----:B------:R1:W-:Y:S01]  /*11210*/  @P5 STG.E desc[UR18][R6.64], R147 ;  /* 0x0000009306005986 */ /* 0x0003e2000c101912 */
[----:B------:R-:W5:Y:S01]  /*11220*/  LDCU UR34, c[0x0][0x398] ;  /* 0x00007300ff2277ac */ /* 0x000f620008000800 */
[----:B------:R-:W-:-:S02]  /*11230*/  VIADD R10, R0, 0x54 ;  /* 0x00000054000a7836 */ /* 0x000fc40000000000 */
[----:B------:R-:W-:Y:S01]  /*11240*/  VIADD R13, R15, UR14 ;  /* 0x0000000e0f0d7c36 */ /* 0x000fe20008000000 */
[----:B------:R-:W-:Y:S01]  /*11250*/  @P3 STG.E desc[UR18][R8.64], R19 ;  /* 0x0000001308003986 */ /* 0x000fe2000c101912 */
[----:B------:R-:W-:Y:S01]  /*11260*/  ISETP.LT.AND P3, PT, R198, UR4, !P4 ;  /* 0x00000004c6007c0c */ /* 0x000fe2000e761270 */
[----:B------:R-:W4:Y:S01]  /*11270*/  LDCU UR32, c[0x0][0x39c] ;  /* 0x00007380ff2077ac */ /* 0x000f220008000800 */
[----:B------:R-:W-:Y:S01]  /*11280*/  ISETP.GE.AND P5, PT, R10, UR50, PT ;  /* 0x000000320a007c0c */ /* 0x000fe2000bfa6270 */
[C---:B--2---:R-:W-:Y:S01]  /*11290*/  IMAD.WIDE R4, R13.reuse, 0x4, R2 ;  /* 0x000000040d047825 */ /* 0x044fe200078e0202 */
[----:B------:R-:W2:Y:S03]  /*112a0*/  LDCU UR22, c[0x0][0x398] ;  /* 0x00007300ff1677ac */ /* 0x000ea60008000800 */
[C---:B------:R-:W-:Y:S01]  /*112b0*/  IMAD.WIDE R10, R13.reuse, 0x4, R196 ;  /* 0x000000040d0a7825 */ /* 0x040fe200078e02c4 */
[----:B------:R2:W-:Y:S01]  /*112c0*/  @P1 STG.E desc[UR18][R4.64], R148 ;  /* 0x0000009404001986 */ /* 0x0005e2000c101912 */
[----:B------:R-:W5:Y:S02]  /*112d0*/  LDCU UR51, c[0x0][0x398] ;  /* 0x00007300ff3377ac */ /* 0x000f640008000800 */
[----:B------:R-:W-:Y:S01]  /*112e0*/  VIADD R13, R13, UR14 ;  /* 0x0000000e0d0d7c36 */ /* 0x000fe20008000000 */
[----:B------:R5:W-:Y:S01]  /*112f0*/  @P6 STG.E desc[UR18][R10.64], R20 ;  /* 0x000000140a006986 */ /* 0x000be2000c101912 */
[----:B---3--:R-:W-:Y:S01]  /*11300*/  ISETP.LT.AND P4, PT, R199, UR36, !P4 ;  /* 0x00000024c7007c0c */ /* 0x008fe2000e781270 */
[----:B------:R-:W3:Y:S01]  /*11310*/  LDCU UR41, c[0x0][0x398] ;  /* 0x00007300ff2977ac */ /* 0x000ee20008000800 */
[C---:B-1----:R-:W-:Y:S01]  /*11320*/  IMAD.WIDE R6, R13.reuse, 0x4, R2 ;  /* 0x000000040d067825 */ /* 0x042fe200078e0202 */
[----:B------:R-:W-:Y:S01]  /*11330*/  ISETP.LT.AND P6, PT, R198, UR42, !P0 ;  /* 0x0000002ac6007c0c */ /* 0x000fe2000c7c1270 */
[----:B------:R-:W1:Y:S02]  /*11340*/  LDCU UR49, c[0x0][0x39c] ;  /* 0x00007380ff3177ac */ /* 0x000e640008000800 */
[----:B------:R-:W-:Y:S01]  /*11350*/  VIADD R15, R13, UR14 ;  /* 0x0000000e0d0f7c36 */ /* 0x000fe20008000000 */
[----:B------:R3:W-:Y:S01]  /*11360*/  @P3 STG.E desc[UR18][R6.64], R149 ;  /* 0x0000009506003986 */ /* 0x0007e2000c101912 */
[----:B----4-:R-:W-:Y:S01]  /*11370*/  ISETP.LT.AND P3, PT, R199, UR24, !P0 ;  /* 0x00000018c7007c0c */ /* 0x010fe2000c761270 */
[----:B--2---:R-:W-:Y:S01]  /*11380*/  IMAD.WIDE R4, R13, 0x4, R196 ;  /* 0x000000040d047825 */ /* 0x004fe200078e02c4 */
[----:B------:R-:W2:Y:S03]  /*11390*/  LDCU UR43, c[0x0][0x39c] ;  /* 0x00007380ff2b77ac */ /* 0x000ea60008000800 */
[C---:B------:R-:W-:Y:S01]  /*113a0*/  IMAD.WIDE R8, R15.reuse, 0x4, R2 ;  /* 0x000000040f087825 */ /* 0x040fe200078e0202 */
[----:B------:R-:W4:Y:S01]  /*113b0*/  LDCU UR47, c[0x0][0x39c] ;  /* 0x00007380ff2f77ac */ /* 0x000f220008000800 */
[----:B------:R1:W-:Y:S02]  /*113c0*/  @P4 STG.E desc[UR18][R4.64], R21 ;  /* 0x0000001504004986 */ /* 0x0003e4000c101912 */
[----:B-----5:R-:W-:Y:S01]  /*113d0*/  VIADD R10, R0, 0x56 ;  /* 0x00000056000a7836 */ /* 0x020fe20000000000 */
[----:B------:R-:W5:Y:S01]  /*113e0*/  LDCU UR23, c[0x0][0x398] ;  /* 0x00007300ff1777ac */ /* 0x000f620008000800 */
[----:B------:R1:W-:Y:S01]  /*113f0*/  @P6 STG.E desc[UR18][R8.64], R150 ;  /* 0x0000009608006986 */ /* 0x0003e2000c101912 */
[----:B------:R-:W-:Y:S01]  /*11400*/  ISETP.LT.AND P6, PT, R198, UR34, !P2 ;  /* 0x00000022c6007c0c */ /* 0x000fe2000d7c1270 */
[----:B---3--:R-:W-:Y:S01]  /*11410*/  IMAD.WIDE R6, R15, 0x4, R196 ;  /* 0x000000040f067825 */ /* 0x008fe200078e02c4 */
[----:B------:R-:W3:Y:S01]  /*11420*/  LDCU UR20, c[0x0][0x398] ;  /* 0x00007300ff1477ac */ /* 0x000ee20008000800 */
[----:B------:R-:W-:-:S02]  /*11430*/  ISETP.GE.AND P0, PT, R10, UR32, PT ;  /* 0x000000200a007c0c */ /* 0x000fc4000bf06270 */
[----:B------:R-:W-:Y:S01]  /*11440*/  IADD3 R10, PT, PT, R0, 0x57, RZ ;  /* 0x00000057000a7810 */ /* 0x000fe20007ffe0ff */
[----:B------:R-:W3:Y:S01]  /*11450*/  LDCU UR10, c[0x0][0x398] ;  /* 0x00007300ff0a77ac */ /* 0x000ee20008000800 */
[----:B------:R-:W-:Y:S01]  /*11460*/  VIADD R15, R15, UR14 ;  /* 0x0000000e0f0f7c36 */ /* 0x000fe20008000000 */
[----:B------:R-:W-:Y:S01]  /*11470*/  ISETP.LT.AND P2, PT, R199, UR22, !P2 ;  /* 0x00000016c7007c0c */ /* 0x000fe2000d741270 */
[----:B------:R2:W-:Y:S01]  /*11480*/  @P3 STG.E desc[UR18][R6.64], R22 ;  /* 0x0000001606003986 */ /* 0x0005e2000c101912 */
[----:B------:R-:W-:Y:S01]  /*11490*/  ISETP.LT.AND P3, PT, R198, UR51, !P5 ;  /* 0x00000033c6007c0c */ /* 0x000fe2000ef61270 */
[----:B-1----:R-:W-:Y:S01]  /*114a0*/  IMAD.WIDE R4, R15, 0x4, R2 ;  /* 0x000000040f047825 */ /* 0x002fe200078e0202 */
[----:B------:R-:W-:Y:S01]  /*114b0*/  ISETP.LT.AND P5, PT, R199, UR41, !P5 ;  /* 0x00000029c7007c0c */ /* 0x000fe2000efa1270 */
[----:B------:R-:W1:Y:S01]  /*114c0*/  LDCU UR39, c[0x0][0x398] ;  /* 0x00007300ff2777ac */ /* 0x000e620008000800 */
[----:B------:R-:W-:Y:S01]  /*114d0*/  ISETP.GE.AND P4, PT, R10, UR49, PT ;  /* 0x000000310a007c0c */ /* 0x000fe2000bf86270 */
[----:B------:R-:W-:-:S02]  /*114e0*/  VIADD R10, R0, 0x58 ;  /* 0x00000058000a7836 */ /* 0x000fc40000000000 */
[----:B------:R-:W-:Y:S01]  /*114f0*/  VIADD R12, R0, 0x55 ;  /* 0x00000055000c7836 */ /* 0x000fe20000000000 */
[----:B------:R-:W1:Y:S01]  /*11500*/  LDCU UR6, c[0x0][0x398] ;  /* 0x00007300ff0677ac */ /* 0x000e620008000800 */
[C---:B------:R-:W-:Y:S01]  /*11510*/  VIADD R13, R15.reuse, UR14 ;  /* 0x0000000e0f0d7c36 */ /* 0x040fe20008000000 */
[----:B------:R1:W-:Y:S01]  /*11520*/  @P6 STG.E desc[UR18][R4.64], R151 ;  /* 0x0000009704006986 */ /* 0x0003e2000c101912 */
[----:B------:R-:W-:Y:S01]  /*11530*/  IMAD.WIDE R8, R15, 0x4, R196 ;  /* 0x000000040f087825 */ /* 0x000fe200078e02c4 */
[----:B--2---:R-:W-:Y:S01]  /*11540*/  ISETP.GE.AND P6, PT, R10, UR43, PT ;  /* 0x0000002b0a007c0c */ /* 0x004fe2000bfc6270 */
[----:B------:R-:W2:Y:S01]  /*11550*/  LDCU UR45, c[0x0][0x39c] ;  /* 0x00007380ff2d77ac */ /* 0x000ea20008000800 */
[----:B----4-:R-:W-:Y:S01]  /*11560*/  ISETP.GE.AND P1, PT, R12, UR47, PT ;  /* 0x0000002f0c007c0c */ /* 0x010fe2000bf26270 */
[C---:B------:R-:W-:Y:S01]  /*11570*/  IMAD.WIDE R6, R13.reuse, 0x4, R2 ;  /* 0x000000040d067825 */ /* 0x040fe200078e0202 */
[----:B------:R-:W-:Y:S01]  /*11580*/  @P2 STG.E desc[UR18][R8.64], R23 ;  /* 0x0000001708002986 */ /* 0x000fe2000c101912 */
[----:B------:R-:W4:Y:S02]  /*11590*/  LDCU UR35, c[0x0][0x398] ;  /* 0x00007300ff2377ac */ /* 0x000f240008000800 */
[----:B------:R-:W-:Y:S01]  /*115a0*/  IMAD.WIDE R10, R13, 0x4, R196 ;  /* 0x000000040d0a7825 */ /* 0x000fe200078e02c4 */
[C---:B-----5:R-:W-:Y:S01]  /*115b0*/  ISETP.LT.AND P2, PT, R198.reuse, UR23, !P1 ;  /* 0x00000017c6007c0c */ /* 0x060fe2000cf41270 */
[----:B------:R5:W-:Y:S01]  /*115c0*/  @P3 STG.E desc[UR18][R6.64], R152 ;  /* 0x0000009806003986 */ /* 0x000be2000c101912 */
[----:B---3--:R-:W-:Y:S01]  /*115d0*/  ISETP.LT.AND P1, PT, R199, UR20, !P1 ;  /* 0x00000014c7007c0c */ /* 0x008fe2000cf21270 */
[----:B------:R-:W-:Y:S01]  /*115e0*/  VIADD R13, R13, UR14 ;  /* 0x0000000e0d0d7c36 */ /* 0x000fe20008000000 */
[----:B------:R-:W3:Y:S01]  /*115f0*/  LDCU UR38, c[0x0][0x398] ;  /* 0x00007300ff2677ac */ /* 0x000ee20008000800 */
[----:B------:R2:W-:Y:S01]  /*11600*/  @P5 STG.E desc[UR18][R10.64], R24 ;  /* 0x000000180a005986 */ /* 0x0005e2000c101912 */
[----:B------:R-:W-:Y:S01]  /*11610*/  ISETP.LT.AND P5, PT, R198, UR10, !P0 ;  /* 0x0000000ac6007c0c */ /* 0x000fe2000c7a1270 */
[C---:B------:R-:W-:Y:S01]  /*11620*/  VIADD R15, R13.reuse, UR14 ;  /* 0x0000000e0d0f7c36 */ /* 0x040fe20008000000 */
[----:B------:R-:W3:Y:S01]  /*11630*/  LDCU UR12, c[0x0][0x398] ;  /* 0x00007300ff0c77ac */ /* 0x000ee20008000800 */
[----:B-1----:R-:W-:Y:S01]  /*11640*/  IMAD.WIDE R4, R13, 0x4, R2 ;  /* 0x000000040d047825 */ /* 0x002fe200078e0202 */
[----:B------:R-:W-:Y:S01]  /*11650*/  ISETP.LT.AND P0, PT, R199, UR39, !P0 ;  /* 0x00000027c7007c0c */ /* 0x000fe2000c701270 */
[----:B------:R-:W1:Y:S02]  /*11660*/  LDCU UR46, c[0x0][0x39c] ;  /* 0x00007380ff2e77ac */ /* 0x000e640008000800 */
[----:B-----5:R-:W-:Y:S01]  /*11670*/  IMAD.WIDE R6, R13, 0x4, R196 ;  /* 0x000000040d067825 */ /* 0x020fe200078e02c4 */
[----:B------:R5:W-:Y:S01]  /*11680*/  @P2 STG.E desc[UR18][R4.64], R153 ;  /* 0x0000009904002986 */ /* 0x000be2000c101912 */
[----:B------:R-:W1:Y:S02]  /*11690*/  LDCU UR44, c[0x0][0x39c] ;  /* 0x00007380ff2c77ac */ /* 0x000e640008000800 */
[C---:B------:R-:W-:Y:S01]  /*116a0*/  IMAD.WIDE R8, R15.reuse, 0x4, R2 ;  /* 0x000000040f087825 */ /* 0x040fe200078e0202 */
[----:B------:R1:W-:Y:S01]  /*116b0*/  @P1 STG.E desc[UR18][R6.64], R25 ;  /* 0x0000001906001986 */ /* 0x0003e2000c101912 */
[----:B------:R-:W1:Y:S02]  /*116c0*/  LDCU UR52, c[0x0][0x39c] ;  /* 0x00007380ff3477ac */ /* 0x000e640008000800 */
[----:B--2---:R-:W-:Y:S01]  /*116d0*/  VIADD R10, R0, 0x5a ;  /* 0x0000005a000a7836 */ /* 0x004fe20000000000 */
[----:B------:R2:W-:Y:S01]  /*116e0*/  @P5 STG.E desc[UR18][R8.64], R154 ;  /* 0x0000009a08005986 */ /* 0x0005e2000c101912 */
[----:B------:R-:W-:Y:S01]  /*116f0*/  ISETP.LT.AND P5, PT, R198, UR6, !P4 ;  /* 0x00000006c6007c0c */ /* 0x000fe2000e7a1270 */
[----:B------:R-:W2:Y:S01]  /*11700*/  LDCU UR30, c[0x0][0x398] ;  /* 0x00007300ff1e77ac */ /* 0x000ea20008000800 */
[C---:B-----5:R-:W-:Y:S01]  /*11710*/  IMAD.WIDE R4, R15.reuse, 0x4, R196 ;  /* 0x000000040f047825 */ /* 0x060fe200078e02c4 */
[----:B------:R-:W-:Y:S01]  /*11720*/  ISETP.GE.AND P2, PT, R10, UR45, PT ;  /* 0x0000002d0a007c0c */ /* 0x000fe2000bf46270 */
[----:B------:R-:W5:Y:S02]  /*11730*/  LDCU UR33, c[0x0][0x398] ;  /* 0x00007300ff2177ac */ /* 0x000f640008000800 */
[----:B------:R-:W-:Y:S01]  /*11740*/  VIADD R10, R0, 0x5b ;  /* 0x0000005b000a7836 */ /* 0x000fe20000000000 */
[----:B------:R-:W5:Y:S01]  /*11750*/  LDCU UR40, c[0x0][0x398] ;  /* 0x00007300ff2877ac */ /* 0x000f620008000800 */
[----:B------:R-:W-:Y:S01]  /*11760*/  VIADD R15, R15, UR14 ;  /* 0x0000000e0f0f7c36 */ /* 0x000fe20008000000 */
[----:B----4-:R-:W-:Y:S01]  /*11770*/  ISETP.LT.AND P4, PT, R199, UR35, !P4 ;  /* 0x00000023c7007c0c */ /* 0x010fe2000e781270 */
[----:B------:R4:W-:Y:S01]  /*11780*/  @P0 STG.E desc[UR18][R4.64], R26 ;  /* 0x0000001a04000986 */ /* 0x0009e2000c101912 */
[----:B---3--:R-:W-:Y:S01]  /*11790*/  ISETP.LT.AND P0, PT, R198, UR38, !P6 ;  /* 0x00000026c6007c0c */ /* 0x008fe2000f701270 */
[----:B-1----:R-:W-:Y:S01]  /*117a0*/  IMAD.WIDE R6, R15, 0x4, R2 ;  /* 0x000000040f067825 */ /* 0x002fe200078e0202 */
[----:B------:R-:W-:Y:S01]  /*117b0*/  ISETP.LT.AND P6, PT, R199, UR12, !P6 ;  /* 0x0000000cc7007c0c */ /* 0x000fe2000f7c1270 */
[----:B------:R-:W1:Y:S01]  /*117c0*/  LDCU UR26, c[0x0][0x398] ;  /* 0x00007300ff1a77ac */ /* 0x000e620008000800 */
[----:B------:R-:W-:Y:S01]  /*117d0*/  ISETP.GE.AND P1, PT, R10, UR46, PT ;  /* 0x0000002e0a007c0c */ /* 0x000fe2000bf26270 */
[----:B------:R-:W-:-:S02]  /*117e0*/  VIADD R10, R0, 0x5c ;  /* 0x0000005c000a7836 */ /* 0x000fc40000000000 */
[----:B------:R-:W-:Y:S01]  /*117f0*/  VIADD R12, R0, 0x59 ;  /* 0x00000059000c7836 */ /* 0x000fe20000000000 */
[----:B------:R-:W3:Y:S01]  /*11800*/  LDCU UR16, c[0x0][0x398] ;  /* 0x00007300ff1077ac */ /* 0x000ee20008000800 */
[C---:B------:R-:W-:Y:S01]  /*11810*/  VIADD R13, R15.reuse, UR14 ;  /* 0x0000000e0f0d7c36 */ /* 0x040fe20008000000 */
[----:B------:R1:W-:Y:S01]  /*11820*/  @P5 STG.E desc[UR18][R6.64], R155 ;  /* 0x0000009b06005986 */ /* 0x0003e2000c101912 */
[----:B--2---:R-:W-:Y:S01]  /*11830*/  IMAD.WIDE R8, R15, 0x4, R196 ;  /* 0x000000040f087825 */ /* 0x004fe200078e02c4 */
[----:B------:R-:W-:Y:S01]  /*11840*/  ISETP.GE.AND P5, PT, R10, UR44, PT ;  /* 0x0000002c0a007c0c */ /* 0x000fe2000bfa6270 */
[----:B------:R-:W2:Y:S01]  /*11850*/  LDCU UR8, c[0x0][0x39c] ;  /* 0x00007380ff0877ac */ /* 0x000ea20008000800 */
[----:B------:R-:W-:Y:S01]  /*11860*/  ISETP.GE.AND P3, PT, R12, UR52, PT ;  /* 0x000000340c007c0c */ /* 0x000fe2000bf66270 */
[C---:B----4-:R-:W-:Y:S01]  /*11870*/  IMAD.WIDE R4, R13.reuse, 0x4, R2 ;  /* 0x000000040d047825 */ /* 0x050fe200078e0202 */
[----:B------:R-:W-:Y:S01]  /*11880*/  @P4 STG.E desc[UR18][R8.64], R27 ;  /* 0x0000001b08004986 */ /* 0x000fe2000c101912 */
[----:B------:R-:W4:Y:S02]  /*11890*/  LDCU UR28, c[0x0][0x398] ;  /* 0x00007300ff1c77ac */ /* 0x000f240008000800 */
[----:B------:R-:W-:Y:S01]  /*118a0*/  IMAD.WIDE R10, R13, 0x4, R196 ;  /* 0x000000040d0a7825 */ /* 0x000fe200078e02c4 */
[C---:B------:R-:W-:Y:S01]  /*118b0*/  ISETP.LT.AND P4, PT, R198.reuse, UR30, !P3 ;  /* 0x0000001ec6007c0c */ /* 0x040fe2000df81270 */
[----:B------:R2:W-:Y:S01]  /*118c0*/  @P0 STG.E desc[UR18][R4.64], R156 ;  /* 0x0000009c04000986 */ /* 0x0005e2000c101912 */
[----:B-----5:R-:W-:Y:S01]  /*118d0*/  ISETP.LT.AND P3, PT, R199, UR33, !P3 ;  /* 0x00000021c7007c0c */ /* 0x020fe2000df61270 */
[----:B------:R-:W-:Y:S01]  /*118e0*/  VIADD R13, R13, UR14 ;  /* 0x0000000e0d0d7c36 */ /* 0x000fe20008000000 */
[----:B------:R-:W5:Y:S01]  /*118f0*/  LDCU UR37, c[0x0][0x398] ;  /* 0x00007300ff2577ac */ /* 0x000f620008000800 */
[----:B------:R3:W-:Y:S01]  /*11900*/  @P6 STG.E desc[UR18][R10.64], R28 ;  /* 0x0000001c0a006986 */ /* 0x0007e2000c101912 */
[----:B------:R-:W-:Y:S01]  /*11910*/  ISETP.LT.AND P6, PT, R198, UR40, !P2 ;  /* 0x00000028c6007c0c */ /* 0x000fe2000d7c1270 */
[C---:B------:R-:W-:Y:S01]  /*11920*/  VIADD R15, R13.reuse, UR14 ;  /* 0x0000000e0d0f7c36 */ /* 0x040fe20008000000 */
[----:B------:R-:W4:Y:S01]  /*11930*/  LDCU UR48, c[0x0][0x398] ;  /* 0x00007300ff3077ac */ /* 0x000f220008000800 */
[----:B-1----:R-:W-:Y:S01]  /*11940*/  IMAD.WIDE R6, R13, 0x4, R2 ;  /* 0x000000040d067825 */ /* 0x002fe200078e0202 */
[----:B------:R-:W-:Y:S01]  /*11950*/  ISETP.LT.AND P2, PT, R199, UR26, !P2 ;  /* 0x0000001ac7007c0c */ /* 0x000fe2000d741270 */
[----:B------:R-:W1:Y:S02]  /*11960*/  LDCU UR22, c[0x0][0x39c] ;  /* 0x00007380ff1677ac */ /* 0x000e640008000800 */
[----:B--2---:R-:W-:Y:S01]  /*11970*/  IMAD.WIDE R4, R13, 0x4, R196 ;  /* 0x000000040d047825 */ /* 0x004fe200078e02c4 */
[----:B------:R2:W-:Y:S01]  /*11980*/  @P4 STG.E desc[UR18][R6.64], R157 ;  /* 0x0000009d06004986 */ /* 0x0005e2000c101912 */
[----:B------:R-:W1:Y:S02]  /*11990*/  LDCU UR23, c[0x0][0x39c] ;  /* 0x00007380ff1777ac */ /* 0x000e640008000800 */
[C---:B------:R-:W-:Y:S01]  /*119a0*/  IMAD.WIDE R8, R15.reuse, 0x4, R2 ;  /* 0x000000040f087825 */ /* 0x040fe200078e0202 */
[----:B------:R1:W-:Y:S01]  /*119b0*/  @P3 STG.E desc[UR18][R4.64], R29 ;  /* 0x0000001d04003986 */ /* 0x0003e2000c101912 */
[----:B------:R-:W1:Y:S02]  /*119c0*/  LDCU UR4, c[0x0][0x39c] ;  /* 0x00007380ff0477ac */ /* 0x000e640008000800 */
[----:B---3--:R-:W-:Y:S01]  /*119d0*/  VIADD R10, R0, 0x5e ;  /* 0x0000005e000a7836 */ /* 0x008fe20000000000 */
[----:B------:R3:W-:Y:S01]  /*119e0*/  @P6 STG.E desc[UR18][R8.64], R158 ;  /* 0x0000009e08006986 */ /* 0x0007e2000c101912 */
[----:B------:R-:W-:Y:S01]  /*119f0*/  ISETP.LT.AND P6, PT, R198, UR16, !P1 ;  /* 0x00000010c6007c0c */ /* 0x000fe2000cfc1270 */
[----:B------:R-:W3:Y:S01]  /*11a00*/  LDCU UR36, c[0x0][0x398] ;  /* 0x00007300ff2477ac */ /* 0x000ee20008000800 */
[C---:B--2---:R-:W-:Y:S01]  /*11a10*/  IMAD.WIDE R6, R15.reuse, 0x4, R196 ;  /* 0x000000040f067825 */ /* 0x044fe200078e02c4 */
[----:B------:R-:W-:Y:S01]  /*11a20*/  ISETP.GE.AND P4, PT, R10, UR8, PT ;  /* 0x000000080a007c0c */ /* 0x000fe2000bf86270 */
[----:B------:R-:W2:Y:S01]  /*11a30*/  LDCU UR42, c[0x0][0x398] ;  /* 0x00007300ff2a77ac */ /* 0x000ea20008000800 */
[----:B------:R-:W-:Y:S01]  /*11a40*/  IADD3 R10, PT, PT, R0, 0x5f, RZ ;  /* 0x0000005f000a7810 */ /* 0x000fe20007ffe0ff */
[----:B------:R-:W-:Y:S01]  /*11a50*/  VIADD R15, R15, UR14 ;  /* 0x0000000e0f0f7c36 */ /* 0x000fe20008000000 */
[----:B------:R-:W2:Y:S01]  /*11a60*/  LDCU UR24, c[0x0][0x398] ;  /* 0x00007300ff1877ac */ /* 0x000ea20008000800 */
[----:B----4-:R-:W-:Y:S01]  /*11a70*/  ISETP.LT.AND P1, PT, R199, UR28, !P1 ;  /* 0x0000001cc7007c0c */ /* 0x010fe2000cf21270 */
[----:B------:R4:W-:Y:S01]  /*11a80*/  @P2 STG.E desc[UR18][R6.64], R30 ;  /* 0x0000001e06002986 */ /* 0x0009e2000c101912 */
[----:B-----5:R-:W-:Y:S01]  /*11a90*/  ISETP.LT.AND P2, PT, R198, UR37, !P5 ;  /* 0x00000025c6007c0c */ /* 0x020fe2000ef41270 */
[----:B-1----:R-:W-:Y:S01]  /*11aa0*/  IMAD.WIDE R4, R15, 0x4, R2 ;  /* 0x000000040f047825 */ /* 0x002fe200078e0202 */
[----:B------:R-:W-:Y:S01]  /*11ab0*/  ISETP.LT.AND P5, PT, R199, UR48, !P5 ;  /* 0x00000030c7007c0c */ /* 0x000fe2000efa1270 */
[----:B------:R-:W1:Y:S01]  /*11ac0*/  LDCU UR32, c[0x0][0x398] ;  /* 0x00007300ff2077ac */ /* 0x000e620008000800 */
[----:B------:R-:W-:Y:S01]  /*11ad0*/  ISETP.GE.AND P3, PT, R10, UR22, PT ;  /* 0x000000160a007c0c */ /* 0x000fe2000bf66270 */
[----:B------:R-:W-:-:S02]  /*11ae0*/  VIADD R10, R0, 0x60 ;  /* 0x00000060000a7836 */ /* 0x000fc40000000000 */
[----:B------:R-:W-:Y:S01]  /*11af0*/  VIADD R12, R0, 0x5d ;  /* 0x0000005d000c7836 */ /* 0x000fe20000000000 */
[----:B------:R-:W5:Y:S01]  /*11b00*/  LDCU UR34, c[0x0][0x398] ;  /* 0x00007300ff2277ac */ /* 0x000f620008000800 */
[C---:B------:R-:W-:Y:S01]  /*11b10*/  VIADD R13, R15.reuse, UR14 ;  /* 0x0000000e0f0d7c36 */ /* 0x040fe20008000000 */
[----:B------:R1:W-:Y:S01]  /*11b20*/  @P6 STG.E desc[UR18][R4.64], R159 ;  /* 0x0000009f04006986 */ /* 0x0003e2000c101912 */
[----:B---3--:R-:W-:Y:S01]  /*11b30*/  IMAD.WIDE R8, R15, 0x4, R196 ;  /* 0x000000040f087825 */ /* 0x008fe200078e02c4 */
[----:B------:R-:W-:Y:S01]  /*11b40*/  ISETP.GE.AND P6, PT, R10, UR23, PT ;  /* 0x000000170a007c0c */ /* 0x000fe2000bfc6270 */
[----:B------:R-:W3:Y:S01]  /*11b50*/  LDCU UR6, c[0x0][0x39c] ;  /* 0x00007380ff0677ac */ /* 0x000ee20008000800 */
[----:B------:R-:W-:Y:S01]  /*11b60*/  ISETP.GE.AND P0, PT, R12, UR4, PT ;  /* 0x000000040c007c0c */ /* 0x000fe2000bf06270 */
[C---:B----4-:R-:W-:Y:S01]  /*11b70*/  IMAD.WIDE R6, R13.reuse, 0x4, R2 ;  /* 0x000000040d067825 */ /* 0x050fe200078e0202 */
[----:B------:R-:W-:Y:S01]  /*11b80*/  @P1 STG.E desc[UR18][R8.64], R31 ;  /* 0x0000001f08001986 */ /* 0x000fe2000c101912 */
[----:B------:R-:W4:Y:S02]  /*11b90*/  LDCU UR41, c[0x0][0x398] ;  /* 0x00007300ff2977ac */ /* 0x000f240008000800 */
[----:B------:R-:W-:Y:S01]  /*11ba0*/  IMAD.WIDE R10, R13, 0x4, R196 ;  /* 0x000000040d0a7825 */ /* 0x000fe200078e02c4 */
[C---:B------:R-:W-:Y:S01]  /*11bb0*/  ISETP.LT.AND P1, PT, R198.reuse, UR36, !P0 ;  /* 0x00000024c6007c0c */ /* 0x040fe2000c721270 */
[----:B------:R3:W-:Y:S01]  /*11bc0*/  @P2 STG.E desc[UR18][R6.64], R160 ;  /* 0x000000a006002986 */ /* 0x0007e2000c101912 */
[----:B--2---:R-:W-:Y:S01]  /*11bd0*/  ISETP.LT.AND P2, PT, R199, UR42, !P0 ;  /* 0x0000002ac7007c0c */ /* 0x004fe2000c741270 */
[----:B------:R-:W-:Y:S01]  /*11be0*/  VIADD R13, R13, UR14 ;  /* 0x0000000e0d0d7c36 */ /* 0x000fe20008000000 */
[----:B------:R-:W2:Y:S01]  /*11bf0*/  LDCU UR20, c[0x0][0x398] ;  /* 0x00007300ff1477ac */ /* 0x000ea20008000800 */
[----:B------:R4:W-:Y:S01]  /*11c00*/  @P5 STG.E desc[UR18][R10.64], R32 ;  /* 0x000000200a005986 */ /* 0x0009e2000c101912 */
[----:B------:R-:W-:Y:S01]  /*11c10*/  ISETP.LT.AND P5, PT, R198, UR24, !P4 ;  /* 0x00000018c6007c0c */ /* 0x000fe2000e7a1270 */
[C---:B------:R-:W-:Y:S01]  /*11c20*/  VIADD R15, R13.reuse, UR14 ;  /* 0x0000000e0d0f7c36 */ /* 0x040fe20008000000 */
[----:B------:R-:W2:Y:S01]  /*11c30*/  LDCU UR43, c[0x0][0x398] ;  /* 0x00007300ff2b77ac */ /* 0x000ea20008000800 */
[----:B-1----:R-:W-:Y:S01]  /*11c40*/  IMAD.WIDE R4, R13, 0x4, R2 ;  /* 0x000000040d047825 */ /* 0x002fe200078e0202 */
[----:B------:R-:W-:Y:S01]  /*11c50*/  ISETP.LT.AND P4, PT, R199, UR32, !P4 ;  /* 0x00000020c7007c0c */ /* 0x000fe2000e781270 */
[----:B------:R-:W1:Y:S02]  /*11c60*/  LDCU UR12, c[0x0][0x39c] ;  /* 0x00007380ff0c77ac */ /* 0x000e640008000800 */
[----:B---3--:R-:W-:Y:S01]  /*11c70*/  IMAD.WIDE R6, R13, 0x4, R196 ;  /* 0x000000040d067825 */ /* 0x008fe200078e02c4 */
[----:B------:R3:W-:Y:S01]  /*11c80*/  @P1 STG.E desc[UR18][R4.64], R161 ;  /* 0x000000a104001986 */ /* 0x0007e2000c101912 */
[----:B------:R-:W1:Y:S02]  /*11c90*/  LDCU UR4, c[0x0][0x39c] ;  /* 0x00007380ff0477ac */ /* 0x000e640008000800 */
[C---:B------:R-:W-:Y:S01]  /*11ca0*/  IMAD.WIDE R8, R15.reuse, 0x4, R2 ;  /* 0x000000040f087825 */ /* 0x040fe200078e0202 */
[----:B------:R1:W-:Y:S01]  /*11cb0*/  @P2 STG.E desc[UR18][R6.64], R33 ;  /* 0x0000002106002986 */ /* 0x0003e2000c101912 */
[----:B------:R-:W1:Y:S02]  /*11cc0*/  LDCU UR10, c[0x0][0x39c] ;  /* 0x00007380ff0a77ac */ /* 0x000e640008000800 */
[----:B----4-:R-:W-:Y:S01]  /*11cd0*/  VIADD R10, R0, 0x62 ;  /* 0x00000062000a7836 */ /* 0x010fe20000000000 */
[----:B------:R4:W-:Y:S01]  /*11ce0*/  @P5 STG.E desc[UR18][R8.64], R162 ;  /* 0x000000a208005986 */ /* 0x0009e2000c101912 */
[----:B-----5:R-:W-:Y:S01]  /*11cf0*/  ISETP.LT.AND P5, PT, R198, UR34, !P3 ;  /* 0x00000022c6007c0c */ /* 0x020fe2000dfa1270 */
[----:B------:R-:W5:Y:S01]  /*11d00*/  LDCU UR39, c[0x0][0x398] ;  /* 0x00007300ff2777ac */ /* 0x000f620008000800 */
[C---:B---3--:R-:W-:Y:S01]  /*11d10*/  IMAD.WIDE R4, R15.reuse, 0x4, R196 ;  /* 0x000000040f047825 */ /* 0x048fe200078e02c4 */
[----:B------:R-:W-:Y:S01]  /*11d20*/  ISETP.GE.AND P1, PT, R10, UR6, PT ;  /* 0x000000060a007c0c */ /* 0x000fe2000bf26270 */
[----:B------:R-:W3:Y:S02]  /*11d30*/  LDCU UR45, c[0x0][0x398] ;  /* 0x00007300ff2d77ac */ /* 0x000ee40008000800 */
[----:B------:R-:W-:Y:S01]  /*11d40*/  VIADD R10, R0, 0x63 ;  /* 0x00000063000a7836 */ /* 0x000fe20000000000 */
[----:B------:R-:W3:Y:S01]  /*11d50*/  LDCU UR35, c[0x0][0x398] ;  /* 0x00007300ff2377ac */ /* 0x000ee20008000800 */
[----:B------:R-:W-:Y:S01]  /*11d60*/  VIADD R15, R15, UR14 ;  /* 0x0000000e0f0f7c36 */ /* 0x000fe20008000000 */
[----:B------:R-:W-:Y:S01]  /*11d70*/  ISETP.LT.AND P3, PT, R199, UR41, !P3 ;  /* 0x00000029c7007c0c */ /* 0x000fe2000df61270 */
[----:B------:R3:W-:Y:S01]  /*11d80*/  @P4 STG.E desc[UR18][R4.64], R34 ;  /* 0x0000002204004986 */ /* 0x0007e2000c101912 */
[----:B--2---:R-:W-:Y:S01]  /*11d90*/  ISETP.LT.AND P4, PT, R198, UR20, !P6 ;  /* 0x00000014c6007c0c */ /* 0x004fe2000f781270 */
[----:B-1----:R-:W-:Y:S01]  /*11da0*/  IMAD.WIDE R6, R15, 0x4, R2 ;  /* 0x000000040f067825 */ /* 0x002fe200078e0202 */
[----:B------:R-:W-:Y:S01]  /*11db0*/  ISETP.LT.AND P6, PT, R199, UR43, !P6 ;  /* 0x0000002bc7007c0c */ /* 0x000fe2000f7c1270 */
[----:B------:R-:W1:Y:S01]  /*11dc0*/  LDCU UR30, c[0x0][0x398] ;  /* 0x00007300ff1e77ac */ /* 0x000e620008000800 */
[----:B------:R-:W-:Y:S01]  /*11dd0*/  ISETP.GE.AND P2, PT, R10, UR12, PT ;  /* 0x0000000c0a007c0c */ /* 0x000fe2000bf46270 */
[----:B------:R-:W-:-:S02]  /*11de0*/  VIADD R10, R0, 0x64 ;  /* 0x00000064000a7836 */ /* 0x000fc40000000000 */
[----:B------:R-:W-:Y:S01]  /*11df0*/  VIADD R12, R0, 0x61 ;  /* 0x00000061000c7836 */ /* 0x000fe20000000000 */
[----:B------:R-:W2:Y:S01]  /*11e00*/  LDCU UR33, c[0x0][0x398] ;  /* 0x00007300ff2177ac */ /* 0x000ea20008000800 */
[C---:B------:R-:W-:Y:S01]  /*11e10*/  VIADD R13, R15.reuse, UR14 ;  /* 0x0000000e0f0d7c36 */ /* 0x040fe20008000000 */
[----:B------:R1:W-:Y:S01]  /*11e20*/  @P5 STG.E desc[UR18][R6.64], R163 ;  /* 0x000000a306005986 */ /* 0x0003e2000c101912 */
[----:B----4-:R-:W-:Y:S01]  /*11e30*/  IMAD.WIDE R8, R15, 0x4, R196 ;  /* 0x000000040f087825 */ /* 0x010fe200078e02c4 */
[----:B------:R-:W-:Y:S01]  /*11e40*/  ISETP.GE.AND P5, PT, R10, UR4, PT ;  /* 0x000000040a007c0c */ /* 0x000fe2000bfa6270 */
[----:B------:R-:W4:Y:S01]  /*11e50*/  LDCU UR16, c[0x0][0x39c] ;  /* 0x00007380ff1077ac */ /* 0x000f220008000800 */
[----:B------:R-:W-:Y:S01]  /*11e60*/  ISETP.GE.AND P0, PT, R12, UR10, PT ;  /* 0x0000000a0c007c0c */ /* 0x000fe2000bf06270 */
[C---:B---3--:R-:W-:Y:S01]  /*11e70*/  IMAD.WIDE R4, R13.reuse, 0x4, R2 ;  /* 0x000000040d047825 */ /* 0x048fe200078e0202 */
[----:B------:R-:W-:Y:S01]  /*11e80*/  @P3 STG.E desc[UR18][R8.64], R35 ;  /* 0x0000002308003986 */ /* 0x000fe2000c101912 */
[----:B------:R-:W3:Y:S02]  /*11e90*/  LDCU UR38, c[0x0][0x398] ;  /* 0x00007300ff2677ac */ /* 0x000ee40008000800 */
[----:B------:R-:W-:Y:S01]  /*11ea0*/  IMAD.WIDE R10, R13, 0x4, R196 ;  /* 0x000000040d0a7825 */ /* 0x000fe200078e02c4 */
[C---:B-----5:R-:W-:Y:S01]  /*11eb0*/  ISETP.LT.AND P3, PT, R198.reuse, UR39, !P0 ;  /* 0x00000027c6007c0c */ /* 0x060fe2000c761270 */
[----:B------:R5:W-:Y:S01]  /*11ec0*/  @P4 STG.E desc[UR18][R4.64], R164 ;  /* 0x000000a404004986 */ /* 0x000be2000c101912 */
[----:B------:R-:W-:Y:S01]  /*11ed0*/  ISETP.LT.AND P0, PT, R199, UR45, !P0 ;  /* 0x0000002dc7007c0c */ /* 0x000fe2000c701270 */
[----:B------:R-:W-:Y:S01]  /*11ee0*/  VIADD R13, R13, UR14 ;  /* 0x0000000e0d0d7c36 */ /* 0x000fe20008000000 */
[----:B------:R-:W2:Y:S01]  /*11ef0*/  LDCU UR26, c[0x0][0x398] ;  /* 0x00007300ff1a77ac */ /* 0x000ea20008000800 */
[----:B------:R3:W-:Y:S01]  /*11f00*/  @P6 STG.E desc[UR18][R10.64], R36 ;  /* 0x000000240a006986 */ /* 0x0007e2000c101912 */
[----:B------:R-:W-:Y:S01]  /*11f10*/  ISETP.LT.AND P6, PT, R198, UR35, !P1 ;  /* 0x00000023c6007c0c */ /* 0x000fe2000cfc1270 */
[C---:B------:R-:W-:Y:S01]  /*11f20*/  VIADD R15, R13.reuse, UR14 ;  /* 0x0000000e0d0f7c36 */ /* 0x040fe20008000000 */
[----:B------:R-:W4:Y:S01]  /*11f30*/  LDCU UR22, c[0x0][0x398] ;  /* 0x00007300ff1677ac */ /* 0x000f220008000800 */
        /* <DEDUP_REMOVED lines=9> */
[----:B---3--:R-:W-:Y:S01]  /*11fd0*/  VIADD R10, R0, 0x66 ;  /* 0x00000066000a7836 */ /* 0x008fe20000000000 */
[----:B------:R3:W-:Y:S01]  /*11fe0*/  @P6 STG.E desc[UR18][R8.64], R166 ;  /* 0x000000a608006986 */ /* 0x0007e2000c101912 */
[----:B--2---:R-:W-:Y:S01]  /*11ff0*/  ISETP.LT.AND P6, PT, R198, UR33, !P2 ;  /* 0x00000021c6007c0c */ /* 0x004fe2000d7c1270 */
[----:B------:R-:W2:Y:S01]  /*12000*/  LDCU UR23, c[0x0][0x398] ;  /* 0x00007300ff1777ac */ /* 0x000ea20008000800 */
[C---:B-----5:R-:W-:Y:S01]  /*12010*/  IMAD.WIDE R6, R15.reuse, 0x4, R196 ;  /* 0x000000040f067825 */ /* 0x060fe200078e02c4 */
[----:B----4-:R-:W-:Y:S01]  /*12020*/  ISETP.GE.AND P3, PT, R10, UR16, PT ;  /* 0x000000100a007c0c */ /* 0x010fe2000bf66270 */
[----:B------:R-:W4:Y:S01]  /*12030*/  LDCU UR28, c[0x0][0x398] ;  /* 0x00007300ff1c77ac */ /* 0x000f220008000800 */
[----:B------:R-:W-:Y:S01]  /*12040*/  IADD3 R10, PT, PT, R0, 0x67, RZ ;  /* 0x00000067000a7810 */ /* 0x000fe20007ffe0ff */
[----:B------:R-:W-:Y:S01]  /*12050*/  VIADD R15, R15, UR14 ;  /* 0x0000000e0f0f7c36 */ /* 0x000fe20008000000 */
[----:B------:R-:W5:Y:S01]  /*12060*/  LDCU UR24, c[0x0][0x398] ;  /* 0x00007300ff1877ac */ /* 0x000f620008000800 */
        /* <DEDUP_REMOVED lines=12> */
[----:B---3--:R-:W-:Y:S01]  /*12130*/  IMAD.WIDE R8, R15, 0x4, R196 ;  /* 0x000000040f087825 */ /* 0x008fe200078e02c4 */
[----:B------:R-:W-:Y:S01]  /*12140*/  ISETP.GE.AND P6, PT, R10, UR10, PT ;  /* 0x0000000a0a007c0c */ /* 0x000fe2000bfc6270 */
[----:B------:R-:W3:Y:S01]  /*12150*/  LDCU UR12, c[0x0][0x398] ;  /* 0x00007300ff0c77ac */ /* 0x000ee20008000800 */
[----:B------:R-:W-:Y:S01]  /*12160*/  ISETP.GE.AND P4, PT, R12, UR8, PT ;  /* 0x000000080c007c0c */ /* 0x000fe2000bf86270 */
[C---:B--2---:R-:W-:Y:S01]  /*12170*/  IMAD.WIDE R6, R13.reuse, 0x4, R2 ;  /* 0x000000040d067825 */ /* 0x044fe200078e0202 */
[----:B------:R-:W-:Y:S01]  /*12180*/  @P2 STG.E desc[UR18][R8.64], R39 ;  /* 0x0000002708002986 */ /* 0x000fe2000c101912 */
[----:B------:R-:W2:Y:S02]  /*12190*/  LDCU UR8, c[0x0][0x39c] ;  /* 0x00007380ff0877ac */ /* 0x000ea40008000800 */
[----:B------:R-:W-:Y:S01]  /*121a0*/  IMAD.WIDE R10, R13, 0x4, R196 ;  /* 0x000000040d0a7825 */ /* 0x000fe200078e02c4 */
[C---:B------:R-:W-:Y:S01]  /*121b0*/  ISETP.LT.AND P2, PT, R198.reuse, UR23, !P4 ;  /* 0x00000017c6007c0c */ /* 0x040fe2000e741270 */
[----:B------:R3:W-:Y:S01]  /*121c0*/  @P1 STG.E desc[UR18][R6.64], R168 ;  /* 0x000000a806001986 */ /* 0x0007e2000c101912 */
[----:B----4-:R-:W-:Y:S01]  /*121d0*/  ISETP.LT.AND P4, PT, R199, UR28, !P4 ;  /* 0x0000001cc7007c0c */ /* 0x010fe2000e781270 */
[----:B------:R-:W-:Y:S01]  /*121e0*/  VIADD R13, R13, UR14 ;  /* 0x0000000e0d0d7c36 */ /* 0x000fe20008000000 */
[----:B------:R-:W4:Y:S01]  /*121f0*/  LDCU UR20, c[0x0][0x398] ;  /* 0x00007300ff1477ac */ /* 0x000f220008000800 */
[----:B------:R2:W-:Y:S01]  /*12200*/  @P5 STG.E desc[UR18][R10.64], R40 ;  /* 0x000000280a005986 */ /* 0x0005e2000c101912 */
[----:B-----5:R-:W-:Y:S01]  /*12210*/  ISETP.LT.AND P5, PT, R198, UR24, !P3 ;  /* 0x00000018c6007c0c */ /* 0x020fe2000dfa1270 */
[C---:B------:R-:W-:Y:S01]  /*12220*/  VIADD R15, R13.reuse, UR14 ;  /* 0x0000000e0d0f7c36 */ /* 0x040fe20008000000 */
[----:B------:R-:W5:Y:S01]  /*12230*/  LDCU UR34, c[0x0][0x398] ;  /* 0x00007300ff2277ac */ /* 0x000f620008000800 */
[----:B-1----:R-:W-:Y:S01]  /*12240*/  IMAD.WIDE R4, R13, 0x4, R2 ;  /* 0x000000040d047825 */ /* 0x002fe200078e0202 */
[----:B------:R-:W-:Y:S01]  /*12250*/  ISETP.LT.AND P3, PT, R199, UR36, !P3 ;  /* 0x00000024c7007c0c */ /* 0x000fe2000df61270 */
[----:B------:R-:W1:Y:S02]  /*12260*/  LDCU UR6, c[0x0][0x39c] ;  /* 0x00007380ff0677ac */ /* 0x000e640008000800 */
[----:B---3--:R-:W-:Y:S01]  /*12270*/  IMAD.WIDE R6, R13, 0x4, R196 ;  /* 0x000000040d067825 */ /* 0x008fe200078e02c4 */
[----:B------:R-:W3:Y:S03]  /*12280*/  LDCU UR4, c[0x0][0x39c] ;  /* 0x00007380ff0477ac */ /* 0x000ee60008000800 */
[C---:B------:R-:W-:Y:S01]  /*12290*/  IMAD.WIDE R8, R15.reuse, 0x4, R2 ;  /* 0x000000040f087825 */ /* 0x040fe200078e0202 */
[----:B------:R1:W-:Y:S01]  /*122a0*/  @P2 STG.E desc[UR18][R4.64], R169 ;  /* 0x000000a904002986 */ /* 0x0003e2000c101912 */
[----:B------:R-:W3:Y:S02]  /*122b0*/  LDCU UR10, c[0x0][0x39c] ;  /* 0x00007380ff0a77ac */ /* 0x000ee40008000800 */
[----:B--2---:R-:W-:Y:S01]  /*122c0*/  VIADD R10, R0, 0x6a ;  /* 0x0000006a000a7836 */ /* 0x004fe20000000000 */
[----:B------:R2:W-:Y:S01]  /*122d0*/  @P4 STG.E desc[UR18][R6.64], R41 ;  /* 0x0000002906004986 */ /* 0x0005e2000c101912 */
[----:B------:R-:W3:Y:S03]  /*122e0*/  LDCU UR35, c[0x0][0x398] ;  /* 0x00007300ff2377ac */ /* 0x000ee60008000800 */
[----:B------:R2:W-:Y:S01]  /*122f0*/  @P5 STG.E desc[UR18][R8.64], R170 ;  /* 0x000000aa08005986 */ /* 0x0005e2000c101912 */
[----:B------:R-:W-:Y:S01]  /*12300*/  ISETP.LT.AND P5, PT, R198, UR32, !P0 ;  /* 0x00000020c6007c0c */ /* 0x000fe2000c7a1270 */
[----:B------:R-:W3:Y:S01]  /*12310*/  LDCU UR37, c[0x0][0x398] ;  /* 0x00007300ff2577ac */ /* 0x000ee20008000800 */
[----:B-1----:R-:W-:Y:S01]  /*12320*/  IMAD.WIDE R4, R15, 0x4, R196 ;  /* 0x000000040f047825 */ /* 0x002fe200078e02c4 */
[----:B------:R-:W-:Y:S01]  /*12330*/  ISETP.GE.AND P2, PT, R10, UR8, PT ;  /* 0x000000080a007c0c */ /* 0x000fe2000bf46270 */
[----:B------:R-:W1:Y:S02]  /*12340*/  LDCU UR16, c[0x0][0x398] ;  /* 0x00007300ff1077ac */ /* 0x000e640008000800 */
[C---:B------:R-:W-:Y:S01]  /*12350*/  VIADD R10, R0.reuse, 0x6b ;  /* 0x0000006b000a7836 */ /* 0x040fe20000000000 */
[----:B------:R-:W-:Y:S01]  /*12360*/  ISETP.LT.AND P0, PT, R199, UR12, !P0 ;  /* 0x0000000cc7007c0c */ /* 0x000fe2000c701270 */
[----:B------:R-:W-:Y:S01]  /*12370*/  VIADD R15, R15, UR14 ;  /* 0x0000000e0f0f7c36 */ /* 0x000fe20008000000 */
[----:B------:R1:W-:Y:S01]  /*12380*/  @P3 STG.E desc[UR18][R4.64], R42 ;  /* 0x0000002a04003986 */ /* 0x0003e2000c101912 */
[----:B------:R-:W-:Y:S01]  /*12390*/  VIADD R12, R0, 0x69 ;  /* 0x00000069000c7836 */ /* 0x000fe20000000000 */
[----:B----4-:R-:W-:Y:S01]  /*123a0*/  ISETP.LT.AND P3, PT, R198, UR20, !P6 ;  /* 0x00000014c6007c0c */ /* 0x010fe2000f761270 */
[----:B--2---:R-:W-:Y:S01]  /*123b0*/  IMAD.WIDE R6, R15, 0x4, R2 ;  /* 0x000000040f067825 */ /* 0x004fe200078e0202 */
[----:B-----5:R-:W-:Y:S01]  /*123c0*/  ISETP.LT.AND P6, PT, R199, UR34, !P6 ;  /* 0x00000022c7007c0c */ /* 0x020fe2000f7c1270 */
[----:B------:R-:W2:Y:S01]  /*123d0*/  LDCU UR30, c[0x0][0x398] ;  /* 0x00007300ff1e77ac */ /* 0x000ea20008000800 */
[----:B------:R-:W-:Y:S01]  /*123e0*/  ISETP.GE.AND P4, PT, R10, UR6, PT ;  /* 0x000000060a007c0c */ /* 0x000fe2000bf86270 */
[----:B------:R-:W-:Y:S01]  /*123f0*/  VIADD R10, R0, 0x6c ;  /* 0x0000006c000a7836 */ /* 0x000fe20000000000 */
[----:B---3--:R-:W-:Y:S01]  /*12400*/  ISETP.GE.AND P1, PT, R12, UR4, PT ;  /* 0x000000040c007c0c */ /* 0x008fe2000bf26270 */
[C---:B------:R-:W-:Y:S01]  /*12410*/  VIADD R13, R15.reuse, UR14 ;  /* 0x0000000e0f0d7c36 */ /* 0x040fe20008000000 */
[----:B------:R-:W3:Y:S01]  /*12420*/  LDCU UR4, c[0x0][0x39c] ;  /* 0x00007380ff0477ac */ /* 0x000ee20008000800 */
[----:B------:R-:W-:Y:S01]  /*12430*/  IMAD.WIDE R8, R15, 0x4, R196 ;  /* 0x000000040f087825 */ /* 0x000fe200078e02c4 */
[----:B------:R4:W-:Y:S01]  /*12440*/  @P5 STG.E desc[UR18][R6.64], R171 ;  /* 0x000000ab06005986 */ /* 0x0009e2000c101912 */
[----:B------:R-:W-:Y:S01]  /*12450*/  ISETP.GE.AND P5, PT, R10, UR10, PT ;  /* 0x0000000a0a007c0c */ /* 0x000fe2000bfa6270 */
[----:B------:R-:W5:Y:S01]  /*12460*/  LDCU UR22, c[0x0][0x398] ;  /* 0x00007300ff1677ac */ /* 0x000f620008000800 */
[C---:B-1----:R-:W-:Y:S01]  /*12470*/  IMAD.WIDE R4, R13.reuse, 0x4, R2 ;  /* 0x000000040d047825 */ /* 0x042fe200078e0202 */
[----:B------:R-:W-:Y:S01]  /*12480*/  @P0 STG.E desc[UR18][R8.64], R43 ;  /* 0x0000002b08000986 */ /* 0x000fe2000c101912 */
[----:B------:R-:W1:Y:S02]  /*12490*/  LDCU UR6, c[0x0][0x39c] ;  /* 0x00007380ff0677ac */ /* 0x000e640008000800 */
[----:B------:R-:W-:Y:S01]  /*124a0*/  IMAD.WIDE R10, R13, 0x4, R196 ;  /* 0x000000040d0a7825 */ /* 0x000fe200078e02c4 */
[C---:B------:R-:W-:Y:S01]  /*124b0*/  ISETP.LT.AND P0, PT, R198.reuse, UR35, !P1 ;  /* 0x00000023c6007c0c */ /* 0x040fe2000cf01270 */
[----:B------:R1:W-:Y:S01]  /*124c0*/  @P3 STG.E desc[UR18][R4.64], R172 ;  /* 0x000000ac04003986 */ /* 0x0003e2000c101912 */
[----:B------:R-:W-:Y:S01]  /*124d0*/  ISETP.LT.AND P3, PT, R199, UR37, !P1 ;  /* 0x00000025c7007c0c */ /* 0x000fe2000cf61270 */
[----:B------:R-:W-:Y:S01]  /*124e0*/  VIADD R13, R13, UR14 ;  /* 0x0000000e0d0d7c36 */ /* 0x000fe20008000000 */
[----:B------:R-:W5:Y:S01]  /*124f0*/  LDCU UR23, c[0x0][0x398] ;  /* 0x00007300ff1777ac */ /* 0x000f620008000800 */
[----:B------:R2:W-:Y:S01]  /*12500*/  @P6 STG.E desc[UR18][R10.64], R44 ;  /* 0x0000002c0a006986 */ /* 0x0005e2000c101912 */
[----:B------:R-:W-:Y:S01]  /*12510*/  ISETP.LT.AND P6, PT, R198, UR16, !P2 ;  /* 0x00000010c6007c0c */ /* 0x000fe2000d7c1270 */
[----:B------:R-:W-:Y:S01]  /*12520*/  VIADD R12, R0, 0x6d ;  /* 0x0000006d000c7836 */ /* 0x000fe20000000000 */
[----:B------:R-:W5:Y:S01]  /*12530*/  LDCU UR8, c[0x0][0x39c] ;  /* 0x00007380ff0877ac */ /* 0x000f620008000800 */
[----:B------:R-:W-:-:S02]  /*12540*/  VIADD R15, R13, UR14 ;  /* 0x0000000e0d0f7c36 */ /* 0x000fc40008000000 */
[C---:B----4-:R-:W-:Y:S01]  /*12550*/  IMAD.WIDE R6, R13.reuse, 0x4, R2 ;  /* 0x000000040d067825 */ /* 0x050fe200078e0202 */
[----:B------:R-:W4:Y:S01]  /*12560*/  LDCU UR24, c[0x0][0x398] ;  /* 0x00007300ff1877ac */ /* 0x000f220008000800 */
[----:B---3--:R-:W-:Y:S02]  /*12570*/  ISETP.GE.AND P1, PT, R12, UR4, PT ;  /* 0x000000040c007c0c */ /* 0x008fe4000bf26270 */
[----:B-1----:R-:W-:Y:S01]  /*12580*/  IMAD.WIDE R4, R13, 0x4, R196 ;  /* 0x000000040d047825 */ /* 0x002fe200078e02c4 */
[----:B------:R-:W1:Y:S01]  /*12590*/  LDCU UR26, c[0x0][0x398] ;  /* 0x00007300ff1a77ac */ /* 0x000e620008000800 */
[----:B--2---:R-:W-:Y:S02]  /*125a0*/  ISETP.LT.AND P2, PT, R199, UR30, !P2 ;  /* 0x0000001ec7007c0c */ /* 0x004fe4000d741270 */
[----:B------:R-:W-:Y:S01]  /*125b0*/  IMAD.WIDE R8, R15, 0x4, R2 ;  /* 0x000000040f087825 */ /* 0x000fe200078e0202 */
[----:B------:R-:W2:Y:S01]  /*125c0*/  LDCU UR4, c[0x0][0x39c] ;  /* 0x00007380ff0477ac */ /* 0x000ea20008000800 */
[----:B------:R3:W-:Y:S02]  /*125d0*/  @P0 STG.E desc[UR18][R6.64], R173 ;  /* 0x000000ad06000986 */ /* 0x0007e4000c101912 */
[----:B------:R-:W-:Y:S01]  /*125e0*/  VIADD R10, R0, 0x6e ;  /* 0x0000006e000a7836 */ /* 0x000fe20000000000 */
[----:B------:R-:W1:Y:S01]  /*125f0*/  LDCU UR28, c[0x0][0x398] ;  /* 0x00007300ff1c77ac */ /* 0x000e620008000800 */
[----:B------:R2:W-:Y:S01]  /*12600*/  @P3 STG.E desc[UR18][R4.64], R45 ;  /* 0x0000002d04003986 */ /* 0x0005e2000c101912 */
[----:B------:R-:W1:Y:S03]  /*12610*/  LDCU UR32, c[0x0][0x398] ;  /* 0x00007300ff2077ac */ /* 0x000e660008000800 */
[----:B------:R1:W-:Y:S01]  /*12620*/  @P6 STG.E desc[UR18][R8.64], R174 ;  /* 0x000000ae08006986 */ /* 0x0003e2000c101912 */
[----:B-----5:R-:W-:-:S02]  /*12630*/  ISETP.LT.AND P6, PT, R198, UR22, !P4 ;  /* 0x00000016c6007c0c */ /* 0x020fc4000e7c1270 */
[----:B------:R-:W-:Y:S01]  /*12640*/  ISETP.GE.AND P0, PT, R10, UR6, PT ;  /* 0x000000060a007c0c */ /* 0x000fe2000bf06270 */
[----:B---3--:R-:W-:Y:S01]  /*12650*/  IMAD.WIDE R6, R15, 0x4, R196 ;  /* 0x000000040f067825 */ /* 0x008fe200078e02c4 */
[----:B------:R-:W-:Y:S01]  /*12660*/  IADD3 R10, PT, PT, R0, 0x6f, RZ ;  /* 0x0000006f000a7810 */ /* 0x000fe20007ffe0ff */
[----:B------:R-:W3:Y:S01]  /*12670*/  LDCU UR10, c[0x0][0x398] ;  /* 0x00007300ff0a77ac */ /* 0x000ee20008000800 */
[----:B------:R-:W-:Y:S01]  /*12680*/  ISETP.LT.AND P4, PT, R199, UR23, !P4 ;  /* 0x00000017c7007c0c */ /* 0x000fe2000e781270 */
[----:B------:R-:W-:Y:S01]  /*12690*/  VIADD R15, R15, UR14 ;  /* 0x0000000e0f0f7c36 */ /* 0x000fe20008000000 */
[----:B------:R-:W-:Y:S01]  /*126a0*/  ISETP.GE.AND P3, PT, R10, UR8, PT ;  /* 0x000000080a007c0c */ /* 0x000fe2000bf66270 */
[----:B------:R5:W-:Y:S01]  /*126b0*/  @P2 STG.E desc[UR18][R6.64], R46 ;  /* 0x0000002e06002986 */ /* 0x000be2000c101912 */
[----:B----4-:R-:W-:Y:S01]  /*126c0*/  ISETP.LT.AND P2, PT, R198, UR24, !P5 ;  /* 0x00000018c6007c0c */ /* 0x010fe2000ef41270 */
[----:B--2---:R-:W-:Y:S01]  /*126d0*/  IMAD.WIDE R4, R15, 0x4, R2 ;  /* 0x000000040f047825 */ /* 0x004fe200078e0202 */
[----:B-1----:R-:W-:Y:S01]  /*126e0*/  ISETP.LT.AND P5, PT, R199, UR26, !P5 ;  /* 0x0000001ac7007c0c */ /* 0x002fe2000efa1270 */
[----:B------:R-:W1:Y:S02]  /*126f0*/  LDCU UR12, c[0x0][0x398] ;  /* 0x00007300ff0c77ac */ /* 0x000e640008000800 */
[----:B------:R-:W-:Y:S01]  /*12700*/  VIADD R10, R0, 0x70 ;  /* 0x00000070000a7836 */ /* 0x000fe20000000000 */
[----:B------:R2:W-:Y:S01]  /*12710*/  @P6 STG.E desc[UR18][R4.64], R175 ;  /* 0x000000af04006986 */ /* 0x0005e2000c101912 */
[C---:B------:R-:W-:Y:S01]  /*12720*/  VIADD R13, R15.reuse, UR14 ;  /* 0x0000000e0f0d7c36 */ /* 0x040fe20008000000 */
[----:B------:R-:W4:Y:S01]  /*12730*/  LDCU UR16, c[0x0][0x398] ;  /* 0x00007300ff1077ac */ /* 0x000f220008000800 */
[----:B------:R-:W-:Y:S01]  /*12740*/  IMAD.WIDE R8, R15, 0x4, R196 ;  /* 0x000000040f087825 */ /* 0x000fe200078e02c4 */
[----:B------:R-:W-:Y:S01]  /*12750*/  ISETP.GE.AND P6, PT, R10, UR4, PT ;  /* 0x000000040a007c0c */ /* 0x000fe2000bfc6270 */
[----:B------:R-:W1:Y:S02]  /*12760*/  LDCU UR4, c[0x0][0x39c] ;  /* 0x00007380ff0477ac */ /* 0x000e640008000800 */
[C---:B-----5:R-:W-:Y:S01]  /*12770*/  IMAD.WIDE R6, R13.reuse, 0x4, R2 ;  /* 0x000000040d067825 */ /* 0x060fe200078e0202 */
[----:B------:R-:W-:Y:S01]  /*12780*/  @P4 STG.E desc[UR18][R8.64], R47 ;  /* 0x0000002f08004986 */ /* 0x000fe2000c101912 */
[C---:B------:R-:W-:Y:S01]  /*12790*/  ISETP.LT.AND P4, PT, R198.reuse, UR28, !P1 ;  /* 0x0000001cc6007c0c */ /* 0x040fe2000cf81270 */
[----:B------:R-:W5:Y:S01]  /*127a0*/  LDCU UR6, c[0x0][0x39c] ;  /* 0x00007380ff0677ac */ /* 0x000f620008000800 */
[----:B------:R-:W-:Y:S01]  /*127b0*/  IMAD.WIDE R10, R13, 0x4, R196 ;  /* 0x000000040d0a7825 */ /* 0x000fe200078e02c4 */
[----:B------:R-:W-:Y:S01]  /*127c0*/  @P2 STG.E desc[UR18][R6.64], R176 ;  /* 0x000000b006002986 */ /* 0x000fe2000c101912 */
[----:B------:R-:W-:Y:S01]  /*127d0*/  ISETP.LT.AND P1, PT, R199, UR32, !P1 ;  /* 0x00000020c7007c0c */ /* 0x000fe2000cf21270 */
[----:B------:R-:W4:Y:S01]  /*127e0*/  LDCU UR20, c[0x0][0x398] ;  /* 0x00007300ff1477ac */ /* 0x000f220008000800 */
[----:B------:R-:W-:Y:S01]  /*127f0*/  VIADD R13, R13, UR14 ;  /* 0x0000000e0d0d7c36 */ /* 0x000fe20008000000 */
[----:B------:R5:W-:Y:S01]  /*12800*/  @P5 STG.E desc[UR18][R10.64], R48 ;  /* 0x000000300a005986 */ /* 0x000be2000c101912 */
[----:B---3--:R-:W-:Y:S01]  /*12810*/  ISETP.LT.AND P5, PT, R198, UR10, !P0 ;  /* 0x0000000ac6007c0c */ /* 0x008fe2000c7a1270 */
[----:B------:R-:W3:Y:S01]  /*12820*/  LDCU UR30, c[0x0][0x398] ;  /* 0x00007300ff1e77ac */ /* 0x000ee20008000800 */
[C---:B--2---:R-:W-:Y:S01]  /*12830*/  IMAD.WIDE R4, R13.reuse, 0x4, R2 ;  /* 0x000000040d047825 */ /* 0x044fe200078e0202 */
[----:B------:R-:W2:Y:S03]  /*12840*/  LDCU UR22, c[0x0][0x398] ;  /* 0x00007300ff1677ac */ /* 0x000ea60008000800 */
[----:B------:R-:W-:Y:S01]  /*12850*/  VIADD R15, R13, UR14 ;  /* 0x0000000e0d0f7c36 */ /* 0x000fe20008000000 */
[----:B-1----:R-:W-:Y:S01]  /*12860*/  ISETP.LT.AND P0, PT, R199, UR12, !P0 ;  /* 0x0000000cc7007c0c */ /* 0x002fe2000c701270 */
[----:B------:R-:W1:Y:S01]  /*12870*/  LDCU UR8, c[0x0][0x39c] ;  /* 0x00007380ff0877ac */ /* 0x000e620008000800 */
[----:B-----5:R-:W-:Y:S01]  /*12880*/  VIADD R10, R0, 0x72 ;  /* 0x00000072000a7836 */ /* 0x020fe20000000000 */
[----:B------:R5:W-:Y:S01]  /*12890*/  @P4 STG.E desc[UR18][R4.64], R177 ;  /* 0x000000b104004986 */ /* 0x000be2000c101912 */
[----:B------:R-:W-:Y:S01]  /*128a0*/  IMAD.WIDE R6, R13, 0x4, R196 ;  /* 0x000000040d067825 */ /* 0x000fe200078e02c4 */
[----:B------:R-:W1:Y:S02]  /*128b0*/  LDCU UR23, c[0x0][0x398] ;  /* 0x00007300ff1777ac */ /* 0x000e640008000800 */
[----:B------:R-:W-:Y:S01]  /*128c0*/  ISETP.GE.AND P4, PT, R10, UR4, PT ;  /* 0x000000040a007c0c */ /* 0x000fe2000bf86270 */
[C---:B------:R-:W-:Y:S01]  /*128d0*/  IMAD.WIDE R8, R15.reuse, 0x4, R2 ;  /* 0x000000040f087825 */ /* 0x040fe200078e0202 */
[----:B------:R-:W1:Y:S01]  /*128e0*/  LDCU UR4, c[0x0][0x39c] ;  /* 0x00007380ff0477ac */ /* 0x000e620008000800 */
[----:B------:R1:W-:Y:S02]  /*128f0*/  @P1 STG.E desc[UR18][R6.64], R49 ;  /* 0x0000003106001986 */ /* 0x0003e4000c101912 */
[----:B------:R-:W-:Y:S01]  /*12900*/  VIADD R12, R0, 0x71 ;  /* 0x00000071000c7836 */ /* 0x000fe20000000000 */
[----:B------:R-:W1:Y:S01]  /*12910*/  LDCU UR10, c[0x0][0x398] ;  /* 0x00007300ff0a77ac */ /* 0x000e620008000800 */
[----:B------:R1:W-:Y:S01]  /*12920*/  @P5 STG.E desc[UR18][R8.64], R178 ;  /* 0x000000b208005986 */ /* 0x0003e2000c101912 */
[----:B----4-:R-:W-:Y:S01]  /*12930*/  ISETP.LT.AND P5, PT, R198, UR16, !P3 ;  /* 0x00000010c6007c0c */ /* 0x010fe2000dfa1270 */
[----:B-----5:R-:W-:Y:S01]  /*12940*/  IMAD.WIDE R4, R15, 0x4, R196 ;  /* 0x000000040f047825 */ /* 0x020fe200078e02c4 */
[----:B------:R-:W-:Y:S01]  /*12950*/  ISETP.GE.AND P2, PT, R12, UR6, PT ;  /* 0x000000060c007c0c */ /* 0x000fe2000bf46270 */
[----:B------:R-:W4:Y:S02]  /*12960*/  LDCU UR6, c[0x0][0x398] ;  /* 0x00007300ff0677ac */ /* 0x000f240008000800 */
[----:B------:R-:W-:Y:S01]  /*12970*/  VIADD R10, R0, 0x73 ;  /* 0x00000073000a7836 */ /* 0x000fe20000000000 */
[----:B------:R-:W-:Y:S01]  /*12980*/  ISETP.LT.AND P3, PT, R199, UR20, !P3 ;  /* 0x00000014c7007c0c */ /* 0x000fe2000df61270 */
[----:B------:R-:W-:Y:S01]  /*12990*/  VIADD R15, R15, UR14 ;  /* 0x0000000e0f0f7c36 */ /* 0x000fe20008000000 */
[----:B------:R5:W-:Y:S01]  /*129a0*/  @P0 STG.E desc[UR18][R4.64], R50 ;  /* 0x0000003204000986 */ /* 0x000be2000c101912 */
[----:B---3--:R-:W-:Y:S01]  /*129b0*/  ISETP.LT.AND P0, PT, R198, UR30, !P6 ;  /* 0x0000001ec6007c0c */ /* 0x008fe2000f701270 */
[----:B------:R-:W3:Y:S01]  /*129c0*/  LDCU UR12, c[0x0][0x398] ;  /* 0x00007300ff0c77ac */ /* 0x000ee20008000800 */
[----:B--2---:R-:W-:Y:S01]  /*129d0*/  ISETP.LT.AND P6, PT, R199, UR22, !P6 ;  /* 0x00000016c7007c0c */ /* 0x004fe2000f7c1270 */
[----:B-1----:R-:W-:Y:S01]  /*129e0*/  IMAD.WIDE R6, R15, 0x4, R2 ;  /* 0x000000040f067825 */ /* 0x002fe200078e0202 */
[----:B------:R-:W-:Y:S01]  /*129f0*/  ISETP.GE.AND P1, PT, R10, UR8, PT ;  /* 0x000000080a007c0c */ /* 0x000fe2000bf26270 */
[----:B------:R-:W1:Y:S02]  /*12a00*/  LDCU UR8, c[0x0][0x398] ;  /* 0x00007300ff0877ac */ /* 0x000e640008000800 */
[----:B------:R-:W-:-:S02]  /*12a10*/  VIADD R10, R0, 0x74 ;  /* 0x00000074000a7836 */ /* 0x000fc40000000000 */
[C---:B------:R-:W-:Y:S01]  /*12a20*/  VIADD R13, R15.reuse, UR14 ;  /* 0x0000000e0f0d7c36 */ /* 0x040fe20008000000 */
[----:B------:R2:W-:Y:S01]  /*12a30*/  @P5 STG.E desc[UR18][R6.64], R179 ;  /* 0x000000b306005986 */ /* 0x0005e2000c101912 */
[----:B------:R-:W-:Y:S01]  /*12a40*/  IMAD.WIDE R8, R15, 0x4, R196 ;  /* 0x000000040f087825 */ /* 0x000fe200078e02c4 */
[----:B------:R-:W-:Y:S01]  /*12a50*/  ISETP.GE.AND P5, PT, R10, UR4, PT ;  /* 0x000000040a007c0c */ /* 0x000fe2000bfa6270 */
[----:B------:R-:W1:Y:S02]  /*12a60*/  LDCU UR16, c[0x0][0x398] ;  /* 0x00007300ff1077ac */ /* 0x000e640008000800 */
[C---:B-----5:R-:W-:Y:S01]  /*12a70*/  IMAD.WIDE R4, R13.reuse, 0x4, R2 ;  /* 0x000000040d047825 */ /* 0x060fe200078e0202 */
[----:B------:R-:W-:Y:S01]  /*12a80*/  @P3 STG.E desc[UR18][R8.64], R51 ;  /* 0x0000003308003986 */ /* 0x000fe2000c101912 */
[----:B------:R-:W5:Y:S02]  /*12a90*/  LDCU UR20, c[0x0][0x398] ;  /* 0x00007300ff1477ac */ /* 0x000f640008000800 */
[----:B------:R-:W-:Y:S01]  /*12aa0*/  IMAD.WIDE R10, R13, 0x4, R196 ;  /* 0x000000040d0a7825 */ /* 0x000fe200078e02c4 */
[C---:B------:R-:W-:Y:S01]  /*12ab0*/  ISETP.LT.AND P3, PT, R198.reuse, UR23, !P2 ;  /* 0x00000017c6007c0c */ /* 0x040fe2000d761270 */
[----:B------:R1:W-:Y:S01]  /*12ac0*/  @P0 STG.E desc[UR18][R4.64], R180 ;  /* 0x000000b404000986 */ /* 0x0003e2000c101912 */
[----:B------:R-:W-:Y:S01]  /*12ad0*/  ISETP.LT.AND P2, PT, R199, UR10, !P2 ;  /* 0x0000000ac7007c0c */ /* 0x000fe2000d741270 */
[----:B------:R-:W-:Y:S01]  /*12ae0*/  VIADD R13, R13, UR14 ;  /* 0x0000000e0d0d7c36 */ /* 0x000fe20008000000 */
[----:B------:R-:W5:Y:S01]  /*12af0*/  LDCU UR4, c[0x0][0x398] ;  /* 0x00007300ff0477ac */ /* 0x000f620008000800 */
[----:B------:R5:W-:Y:S01]  /*12b00*/  @P6 STG.E desc[UR18][R10.64], R52 ;  /* 0x000000340a006986 */ /* 0x000be2000c101912 */
[----:B----4-:R-:W-:Y:S01]  /*12b10*/  ISETP.LT.AND P6, PT, R198, UR6, !P4 ;  /* 0x00000006c6007c0c */ /* 0x010fe2000e7c1270 */
[----:B------:R-:W-:Y:S01]  /*12b20*/  VIADD R15, R13, UR14 ;  /* 0x0000000e0d0f7c36 */ /* 0x000fe20008000000 */
[----:B---3--:R-:W-:Y:S01]  /*12b30*/  ISETP.LT.AND P4, PT, R199, UR12, !P4 ;  /* 0x0000000cc7007c0c */ /* 0x008fe2000e781270 */
[C---:B--2---:R-:W-:Y:S01]  /*12b40*/  IMAD.WIDE R6, R13.reuse, 0x4, R2 ;  /* 0x000000040d067825 */ /* 0x044fe200078e0202 */
[----:B------:R-:W2:Y:S03]  /*12b50*/  LDCU UR22, c[0x0][0x398] ;  /* 0x00007300ff1677ac */ /* 0x000ea60008000800 */
[----:B-1----:R-:W-:Y:S01]  /*12b60*/  IMAD.WIDE R4, R13, 0x4, R196 ;  /* 0x000000040d047825 */ /* 0x002fe200078e02c4 */
[----:B------:R1:W-:Y:S01]  /*12b70*/  @P3 STG.E desc[UR18][R6.64], R181 ;  /* 0x000000b506003986 */ /* 0x0003e2000c101912 */
[----:B------:R-:W3:Y:S02]  /*12b80*/  LDCU UR6, c[0x0][0x398] ;  /* 0x00007300ff0677ac */ /* 0x000ee40008000800 */
[C---:B------:R-:W-:Y:S01]  /*12b90*/  IMAD.WIDE R8, R15.reuse, 0x4, R2 ;  /* 0x000000040f087825 */ /* 0x040fe200078e0202 */
[----:B------:R4:W-:Y:S01]  /*12ba0*/  @P2 STG.E desc[UR18][R4.64], R53 ;  /* 0x0000003504002986 */ /* 0x0009e2000c101912 */
[----:B------:R-:W2:Y:S02]  /*12bb0*/  LDCU UR10, c[0x0][0x398] ;  /* 0x00007300ff0a77ac */ /* 0x000ea40008000800 */
[C---:B------:R-:W-:Y:S01]  /*12bc0*/  VIADD R12, R0.reuse, 0x75 ;  /* 0x00000075000c7836 */ /* 0x040fe20000000000 */
[----:B------:R2:W-:Y:S01]  /*12bd0*/  @P6 STG.E desc[UR18][R8.64], R182 ;  /* 0x000000b608006986 */ /* 0x0005e2000c101912 */
[----:B-----5:R-:W-:Y:S01]  /*12be0*/  VIADD R10, R0, 0x76 ;  /* 0x00000076000a7836 */ /* 0x020fe20000000000 */
[----:B------:R-:W-:Y:S01]  /*12bf0*/  ISETP.LT.AND P6, PT, R198, UR8, !P1 ;  /* 0x00000008c6007c0c */ /* 0x000fe2000cfc1270 */
[----:B------:R-:W5:Y:S01]  /*12c00*/  LDCU UR12, c[0x0][0x398] ;  /* 0x00007300ff0c77ac */ /* 0x000f620008000800 */
[C---:B-1----:R-:W-:Y:S01]  /*12c10*/  IMAD.WIDE R6, R15.reuse, 0x4, R196 ;  /* 0x000000040f067825 */ /* 0x042fe200078e02c4 */
[----:B------:R-:W-:Y:S01]  /*12c20*/  ISETP.GE.AND P0, PT, R12, UR5, PT ;  /* 0x000000050c007c0c */ /* 0x000fe2000bf06270 */
[----:B------:R-:W1:Y:S01]  /*12c30*/  LDCU UR5, c[0x0][0x398] ;  /* 0x00007300ff0577ac */ /* 0x000e620008000800 */
[----:B------:R-:W-:Y:S01]  /*12c40*/  ISETP.GE.AND P3, PT, R10, UR31, PT ;  /* 0x0000001f0a007c0c */ /* 0x000fe2000bf66270 */
[----:B------:R-:W-:Y:S01]  /*12c50*/  VIADD R15, R15, UR14 ;  /* 0x0000000e0f0f7c36 */ /* 0x000fe20008000000 */
[----:B------:R-:W-:Y:S01]  /*12c60*/  IADD3 R10, PT, PT, R0, 0x77, RZ ;  /* 0x00000077000a7810 */ /* 0x000fe20007ffe0ff */
[----:B------:R1:W-:Y:S01]  /*12c70*/  @P4 STG.E desc[UR18][R6.64], R54 ;  /* 0x0000003606004986 */ /* 0x0003e2000c101912 */
[----:B------:R-:W-:Y:S01]  /*12c80*/  ISETP.LT.AND P1, PT, R199, UR16, !P1 ;  /* 0x00000010c7007c0c */ /* 0x000fe2000cf21270 */
[----:B----4-:R-:W-:Y:S01]  /*12c90*/  IMAD.WIDE R4, R15, 0x4, R2 ;  /* 0x000000040f047825 */ /* 0x010fe200078e0202 */
[----:B------:R-:W-:Y:S01]  /*12ca0*/  ISETP.LT.AND P4, PT, R198, UR4, !P5 ;  /* 0x00000004c6007c0c */ /* 0x000fe2000ef81270 */
[----:B------:R-:W4:Y:S01]  /*12cb0*/  LDCU UR8, c[0x0][0x398] ;  /* 0x00007300ff0877ac */ /* 0x000f220008000800 */
[----:B------:R-:W-:Y:S01]  /*12cc0*/  ISETP.LT.AND P5, PT, R199, UR20, !P5 ;  /* 0x00000014c7007c0c */ /* 0x000fe2000efa1270 */
[C---:B------:R-:W-:Y:S01]  /*12cd0*/  VIADD R13, R15.reuse, UR14 ;  /* 0x0000000e0f0d7c36 */ /* 0x040fe20008000000 */
[----:B------:R-:W-:Y:S01]  /*12ce0*/  ISETP.GE.AND P2, PT, R10, UR11, PT ;  /* 0x0000000b0a007c0c */ /* 0x000fe2000bf46270 */
[----:B------:R-:W-:Y:S01]  /*12cf0*/  VIADD R10, R0, 0x78 ;  /* 0x00000078000a7836 */ /* 0x000fe20000000000 */
[----:B------:R3:W-:Y:S01]  /*12d00*/  @P6 STG.E desc[UR18][R4.64], R183 ;  /* 0x000000b704006986 */ /* 0x0007e2000c101912 */
[----:B--2---:R-:W-:Y:S01]  /*12d10*/  IMAD.WIDE R8, R15, 0x4, R196 ;  /* 0x000000040f087825 */ /* 0x004fe200078e02c4 */
[----:B------:R-:W2:Y:S02]  /*12d20*/  LDCU UR11, c[0x0][0x398] ;  /* 0x00007300ff0b77ac */ /* 0x000ea40008000800 */
[----:B------:R-:W-:Y:S01]  /*12d30*/  ISETP.GE.AND P6, PT, R10, UR29, PT ;  /* 0x0000001d0a007c0c */ /* 0x000fe2000bfc6270 */
[C---:B-1----:R-:W-:Y:S01]  /*12d40*/  IMAD.WIDE R6, R13.reuse, 0x4, R2 ;  /* 0x000000040d067825 */ /* 0x042fe200078e0202 */
[----:B------:R-:W-:Y:S01]  /*12d50*/  @P1 STG.E desc[UR18][R8.64], R55 ;  /* 0x0000003708001986 */ /* 0x000fe2000c101912 */
[----:B------:R-:W1:Y:S02]  /*12d60*/  LDCU UR4, c[0x0][0x398] ;  /* 0x00007300ff0477ac */ /* 0x000e640008000800 */
[----:B------:R-:W-:Y:S01]  /*12d70*/  IMAD.WIDE R10, R13, 0x4, R196 ;  /* 0x000000040d0a7825 */ /* 0x000fe200078e02c4 */
[C---:B------:R-:W-:Y:S01]  /*12d80*/  ISETP.LT.AND P1, PT, R198.reuse, UR22, !P0 ;  /* 0x00000016c6007c0c */ /* 0x040fe2000c721270 */
[----:B------:R2:W-:Y:S01]  /*12d90*/  @P4 STG.E desc[UR18][R6.64], R184 ;  /* 0x000000b806004986 */ /* 0x0005e2000c101912 */
[----:B---3--:R-:W-:Y:S01]  /*12da0*/  ISETP.LT.AND P4, PT, R199, UR6, !P0 ;  /* 0x00000006c7007c0c */ /* 0x008fe2000c781270 */
[----:B------:R-:W-:Y:S01]  /*12db0*/  VIADD R13, R13, UR14 ;  /* 0x0000000e0d0d7c36 */ /* 0x000fe20008000000 */
[----:B------:R-:W3:Y:S01]  /*12dc0*/  LDCU UR16, c[0x0][0x398] ;  /* 0x00007300ff1077ac */ /* 0x000ee20008000800 */
[----:B------:R1:W-:Y:S01]  /*12dd0*/  @P5 STG.E desc[UR18][R10.64], R56 ;  /* 0x000000380a005986 */ /* 0x0003e2000c101912 */
[C---:B------:R-:W-:Y:S01]  /*12de0*/  ISETP.LT.AND P5, PT, R198.reuse, UR5, !P3 ;  /* 0x00000005c6007c0c */ /* 0x040fe2000dfa1270 */
[C---:B------:R-:W-:Y:S01]  /*12df0*/  VIADD R15, R13.reuse, UR14 ;  /* 0x0000000e0d0f7c36 */ /* 0x040fe20008000000 */
[----:B------:R-:W3:Y:S01]  /*12e00*/  LDCU UR20, c[0x0][0x398] ;  /* 0x00007300ff1477ac */ /* 0x000ee20008000800 */
[----:B------:R-:W-:Y:S01]  /*12e10*/  IMAD.WIDE R4, R13, 0x4, R2 ;  /* 0x000000040d047825 */ /* 0x000fe200078e0202 */
[----:B------:R-:W-:Y:S01]  /*12e20*/  ISETP.LT.AND P3, PT, R199, UR10, !P3 ;  /* 0x0000000ac7007c0c */ /* 0x000fe2000df61270 */
[----:B------:R-:W3:Y:S02]  /*12e30*/  LDCU UR5, c[0x0][0x398] ;  /* 0x00007300ff0577ac */ /* 0x000ee40008000800 */
[----:B--2---:R-:W-:Y:S01]  /*12e40*/  IMAD.WIDE R6, R13, 0x4, R196 ;  /* 0x000000040d067825 */ /* 0x004fe200078e02c4 */
[----:B------:R2:W-:Y:S01]  /*12e50*/  @P1 STG.E desc[UR18][R4.64], R185 ;  /* 0x000000b904001986 */ /* 0x0005e2000c101912 */
[----:B------:R-:W3:Y:S02]  /*12e60*/  LDCU UR6, c[0x0][0x398] ;  /* 0x00007300ff0677ac */ /* 0x000ee40008000800 */
[----:B------:R-:W-:Y:S01]  /*12e70*/  IMAD.WIDE R8, R15, 0x4, R2 ;  /* 0x000000040f087825 */ /* 0x000fe200078e0202 */
[----:B------:R3:W-:Y:S01]  /*12e80*/  @P4 STG.E desc[UR18][R6.64], R57 ;  /* 0x0000003906004986 */ /* 0x0007e2000c101912 */
[----:B-----5:R-:W-:Y:S01]  /*12e90*/  ISETP.LT.AND P4, PT, R198, UR12, !P2 ;  /* 0x0000000cc6007c0c */ /* 0x020fe2000d781270 */
[----:B------:R-:W5:Y:S01]  /*12ea0*/  LDCU UR10, c[0x0][0x398] ;  /* 0x00007300ff0a77ac */ /* 0x000f620008000800 */
[C---:B-1----:R-:W-:Y:S01]  /*12eb0*/  VIADD R10, R0.reuse, 0x7a ;  /* 0x0000007a000a7836 */ /* 0x042fe20000000000 */
[----:B------:R1:W-:Y:S01]  /*12ec0*/  @P5 STG.E desc[UR18][R8.64], R186 ;  /* 0x000000ba08005986 */ /* 0x0003e2000c101912 */
[----:B----4-:R-:W-:Y:S01]  /*12ed0*/  ISETP.LT.AND P2, PT, R199, UR8, !P2 ;  /* 0x00000008c7007c0c */ /* 0x010fe2000d741270 */
[----:B------:R-:W-:Y:S01]  /*12ee0*/  VIADD R12, R0, 0x79 ;  /* 0x00000079000c7836 */ /* 0x000fe20000000000 */
[----:B------:R-:W-:Y:S01]  /*12ef0*/  ISETP.LT.AND P5, PT, R198, UR11, !P6 ;  /* 0x0000000bc6007c0c */ /* 0x000fe2000f7a1270 */
[C---:B--2---:R-:W-:Y:S01]  /*12f00*/  IMAD.WIDE R4, R15.reuse, 0x4, R196 ;  /* 0x000000040f047825 */ /* 0x044fe200078e02c4 */
[----:B------:R-:W-:Y:S01]  /*12f10*/  ISETP.GE.AND P1, PT, R10, UR9, PT ;  /* 0x000000090a007c0c */ /* 0x000fe2000bf26270 */
[----:B------:R-:W2:Y:S02]  /*12f20*/  LDCU UR9, c[0x0][0x398] ;  /* 0x00007300ff0977ac */ /* 0x000ea40008000800 */
[----:B------:R-:W-:-:S02]  /*12f30*/  VIADD R15, R15, UR14 ;  /* 0x0000000e0f0f7c36 */ /* 0x000fc40008000000 */
[----:B------:R-:W-:Y:S01]  /*12f40*/  VIADD R10, R0, 0x7b ;  /* 0x0000007b000a7836 */ /* 0x000fe20000000000 */
[----:B------:R-:W-:Y:S01]  /*12f50*/  ISETP.GE.AND P0, PT, R12, UR27, PT ;  /* 0x0000001b0c007c0c */ /* 0x000fe2000bf06270 */
[C---:B------:R-:W-:Y:S01]  /*12f60*/  VIADD R13, R15.reuse, UR14 ;  /* 0x0000000e0f0d7c36 */ /* 0x040fe20008000000 */
[----:B------:R4:W-:Y:S01]  /*12f70*/  @P3 STG.E desc[UR18][R4.64], R58 ;  /* 0x0000003a04003986 */ /* 0x0009e2000c101912 */
[C---:B---3--:R-:W-:Y:S01]  /*12f80*/  IMAD.WIDE R6, R15.reuse, 0x4, R2 ;  /* 0x000000040f067825 */ /* 0x048fe200078e0202 */
[----:B------:R-:W-:Y:S01]  /*12f90*/  ISETP.GE.AND P3, PT, R10, UR21, PT ;  /* 0x000000150a007c0c */ /* 0x000fe2000bf66270 */
[----:B------:R-:W3:Y:S02]  /*12fa0*/  LDCU UR8, c[0x0][0x398] ;  /* 0x00007300ff0877ac */ /* 0x000ee40008000800 */
[----:B-1----:R-:W-:Y:S01]  /*12fb0*/  IMAD.WIDE R8, R15, 0x4, R196 ;  /* 0x000000040f087825 */ /* 0x002fe200078e02c4 */
[----:B------:R-:W-:Y:S01]  /*12fc0*/  ISETP.LT.AND P6, PT, R199, UR4, !P6 ;  /* 0x00000004c7007c0c */ /* 0x000fe2000f7c1270 */
[----:B------:R1:W-:Y:S01]  /*12fd0*/  @P4 STG.E desc[UR18][R6.64], R187 ;  /* 0x000000bb06004986 */ /* 0x0003e2000c101912 */
[----:B------:R-:W2:Y:S01]  /*12fe0*/  LDCU UR11, c[0x0][0x398] ;  /* 0x00007300ff0b77ac */ /* 0x000ea20008000800 */
[----:B------:R-:W-:Y:S01]  /*12ff0*/  IMAD.WIDE R10, R13, 0x4, R2 ;  /* 0x000000040d0a7825 */ /* 0x000fe200078e0202 */
[C---:B------:R-:W-:Y:S01]  /*13000*/  ISETP.LT.AND P4, PT, R198.reuse, UR16, !P0 ;  /* 0x00000010c6007c0c */ /* 0x040fe2000c781270 */
[----:B------:R1:W-:Y:S01]  /*13010*/  @P2 STG.E desc[UR18][R8.64], R59 ;  /* 0x0000003b08002986 */ /* 0x0003e2000c101912 */
[----:B------:R-:W-:Y:S01]  /*13020*/  ISETP.LT.AND P2, PT, R199, UR20, !P0 ;  /* 0x00000014c7007c0c */ /* 0x000fe2000c741270 */
[C---:B----4-:R-:W-:Y:S01]  /*13030*/  IMAD.WIDE R4, R13.reuse, 0x4, R196 ;  /* 0x000000040d047825 */ /* 0x050fe200078e02c4 */
[----:B------:R-:W4:Y:S01]  /*13040*/  LDCU UR4, c[0x0][0x398] ;  /* 0x00007300ff0477ac */ /* 0x000f220008000800 */
[----:B------:R2:W-:Y:S01]  /*13050*/  @P5 STG.E desc[UR18][R10.64], R188 ;  /* 0x000000bc0a005986 */ /* 0x0005e2000c101912 */
[----:B------:R-:W-:Y:S01]  /*13060*/  ISETP.LT.AND P5, PT, R198, UR5, !P1 ;  /* 0x00000005c6007c0c */ /* 0x000fe2000cfa1270 */
[----:B------:R-:W-:Y:S01]  /*13070*/  VIADD R13, R13, UR14 ;  /* 0x0000000e0d0d7c36 */ /* 0x000fe20008000000 */
[----:B------:R-:W3:Y:S01]  /*13080*/  LDCU UR12, c[0x0][0x398] ;  /* 0x00007300ff0c77ac */ /* 0x000ee20008000800 */
[----:B------:R-:W-:-:S02]  /*13090*/  VIADD R12, R0, 0x7c ;  /* 0x0000007c000c7836 */ /* 0x000fc40000000000 */
[C---:B------:R-:W-:Y:S01]  /*130a0*/  VIADD R15, R13.reuse, UR14 ;  /* 0x0000000e0d0f7c36 */ /* 0x040fe20008000000 */
[----:B------:R3:W-:Y:S01]  /*130b0*/  @P6 STG.E desc[UR18][R4.64], R60 ;  /* 0x0000003c04006986 */ /* 0x0007e2000c101912 */
[C---:B-1----:R-:W-:Y:S01]  /*130c0*/  IMAD.WIDE R6, R13.reuse, 0x4, R2 ;  /* 0x000000040d067825 */ /* 0x042fe200078e0202 */
[----:B------:R-:W-:Y:S01]  /*130d0*/  ISETP.GE.AND P0, PT, R12, UR25, PT ;  /* 0x000000190c007c0c */ /* 0x000fe2000bf06270 */
[----:B------:R-:W1:Y:S02]  /*130e0*/  LDCU UR5, c[0x0][0x398] ;  /* 0x00007300ff0577ac */ /* 0x000e640008000800 */
[----:B------:R-:W-:Y:S02]  /*130f0*/  VIADD R12, R0, 0x7d ;  /* 0x0000007d000c7836 */ /* 0x000fe40000000000 */
[----:B------:R-:W-:Y:S01]  /*13100*/  IMAD.WIDE R8, R13, 0x4, R196 ;  /* 0x000000040d087825 */ /* 0x000fe200078e02c4 */
[----:B------:R1:W-:Y:S01]  /*13110*/  @P4 STG.E desc[UR18][R6.64], R189 ;  /* 0x000000bd06004986 */ /* 0x0003e2000c101912 */
[----:B------:R-:W1:Y:S02]  /*13120*/  LDCU UR16, c[0x0][0x398] ;  /* 0x00007300ff1077ac */ /* 0x000e640008000800 */
[----:B--2---:R-:W-:Y:S01]  /*13130*/  IMAD.WIDE R10, R15, 0x4, R2 ;  /* 0x000000040f0a7825 */ /* 0x004fe200078e0202 */
[C---:B------:R-:W-:Y:S01]  /*13140*/  ISETP.LT.AND P1, PT, R199.reuse, UR6, !P1 ;  /* 0x00000006c7007c0c */ /* 0x040fe2000cf21270 */
[----:B------:R2:W-:Y:S01]  /*13150*/  @P2 STG.E desc[UR18][R8.64], R61 ;  /* 0x0000003d08002986 */ /* 0x0005e2000c101912 */
[----:B------:R-:W-:Y:S01]  /*13160*/  ISETP.GE.AND P6, PT, R12, UR13, PT ;  /* 0x0000000d0c007c0c */ /* 0x000fe2000bfc6270 */
[----:B------:R-:W2:Y:S01]  /*13170*/  LDCU UR13, c[0x0][0x398] ;  /* 0x00007300ff0d77ac */ /* 0x000ea20008000800 */
[----:B-----5:R-:W-:Y:S01]  /*13180*/  ISETP.LT.AND P4, PT, R198, UR10, !P3 ;  /* 0x0000000ac6007c0c */ /* 0x020fe2000df81270 */
[----:B------:R5:W-:Y:S01]  /*13190*/  @P5 STG.E desc[UR18][R10.64], R190 ;  /* 0x000000be0a005986 */ /* 0x000be2000c101912 */
[----:B---3--:R-:W-:Y:S01]  /*131a0*/  VIADD R4, R0, 0x7e ;  /* 0x0000007e00047836 */ /* 0x008fe20000000000 */
[----:B------:R-:W-:Y:S01]  /*131b0*/  ISETP.LT.AND P3, PT, R199, UR9, !P3 ;  /* 0x00000009c7007c0c */ /* 0x000fe2000df61270 */
[----:B------:R-:W3:Y:S01]  /*131c0*/  LDCU UR6, c[0x0][0x398] ;  /* 0x00007300ff0677ac */ /* 0x000ee20008000800 */
[----:B------:R-:W-:-:S02]  /*131d0*/  IADD3 R13, PT, PT, R15, UR14, RZ ;  /* 0x0000000e0f0d7c10 */ /* 0x000fc4000fffe0ff */
[----:B------:R-:W-:Y:S02]  /*131e0*/  ISETP.LT.AND P5, PT, R198, UR8, !P0 ;  /* 0x00000008c6007c0c */ /* 0x000fe4000c7a1270 */
[----:B------:R-:W-:Y:S01]  /*131f0*/  ISETP.GE.AND P2, PT, R4, UR17, PT ;  /* 0x0000001104007c0c */ /* 0x000fe2000bf46270 */
[----:B------:R-:W-:Y:S02]  /*13200*/  VIADD R17, R13, UR14 ;  /* 0x0000000e0d117c36 */ /* 0x000fe40008000000 */
[----:B------:R-:W-:-:S04]  /*13210*/  IMAD.WIDE R4, R15, 0x4, R196 ;  /* 0x000000040f047825 */ /* 0x000fc800078e02c4 */
[C---:B-1----:R-:W-:Y:S01]  /*13220*/  IMAD.WIDE R6, R13.reuse, 0x4, R2 ;  /* 0x000000040d067825 */ /* 0x042fe200078e0202 */
[----:B------:R1:W-:Y:S03]  /*13230*/  @P1 STG.E desc[UR18][R4.64], R62 ;  /* 0x0000003e04001986 */ /* 0x0003e6000c101912 */
[----:B--2---:R-:W-:Y:S01]  /*13240*/  IMAD.WIDE R8, R13, 0x4, R196 ;  /* 0x000000040d087825 */ /* 0x004fe200078e02c4 */
[----:B------:R2:W-:Y:S03]  /*13250*/  @P4 STG.E desc[UR18][R6.64], R191 ;  /* 0x000000bf06004986 */ /* 0x0005e6000c101912 */
[----:B-----5:R-:W-:Y:S01]  /*13260*/  IMAD.WIDE R10, R17, 0x4, R2 ;  /* 0x00000004110a7825 */ /* 0x020fe200078e0202 */
[----:B------:R5:W-:Y:S03]  /*13270*/  @P3 STG.E desc[UR18][R8.64], R63 ;  /* 0x0000003f08003986 */ /* 0x000be6000c101912 */
[----:B------:R-:W-:Y:S01]  /*13280*/  VIADD R0, R0, 0x7f ;  /* 0x0000007f00007836 */ /* 0x000fe20000000000 */
[----:B------:R1:W-:Y:S01]  /*13290*/  @P5 STG.E desc[UR18][R10.64], R192 ;  /* 0x000000c00a005986 */ /* 0x0003e2000c101912 */
[----:B------:R-:W-:Y:S01]  /*132a0*/  ISETP.LT.AND P0, PT, R199, UR11, !P0 ;  /* 0x0000000bc7007c0c */ /* 0x000fe2000c701270 */
[----:B------:R-:W-:Y:S01]  /*132b0*/  VIADD R13, R17, UR14 ;  /* 0x0000000e110d7c36 */ /* 0x000fe20008000000 */
[----:B----4-:R-:W-:-:S02]  /*132c0*/  ISETP.LT.AND P5, PT, R198, UR4, !P6 ;  /* 0x00000004c6007c0c */ /* 0x010fc4000f7a1270 */
[----:B------:R-:W-:Y:S02]  /*132d0*/  ISETP.GE.AND P1, PT, R0, UR7, PT ;  /* 0x0000000700007c0c */ /* 0x000fe4000bf26270 */
[----:B------:R-:W-:Y:S02]  /*132e0*/  ISETP.LT.AND P6, PT, R199, UR12, !P6 ;  /* 0x0000000cc7007c0c */ /* 0x000fe4000f7c1270 */
[C---:B------:R-:W-:Y:S01]  /*132f0*/  ISETP.LT.AND P4, PT, R198.reuse, UR5, !P2 ;  /* 0x00000005c6007c0c */ /* 0x040fe2000d781270 */
[----:B------:R-:W-:Y:S01]  /*13300*/  VIADD R15, R13, UR14 ;  /* 0x0000000e0d0f7c36 */ /* 0x000fe20008000000 */
[C---:B------:R-:W-:Y:S02]  /*13310*/  ISETP.LT.AND P2, PT, R199.reuse, UR13, !P2 ;  /* 0x0000000dc7007c0c */ /* 0x040fe4000d741270 */
[----:B------:R-:W-:Y:S02]  /*13320*/  ISETP.LT.AND P3, PT, R198, UR16, !P1 ;  /* 0x00000010c6007c0c */ /* 0x000fe4000cf61270 */
[----:B---3--:R-:W-:Y:S01]  /*13330*/  ISETP.LT.AND P1, PT, R199, UR6, !P1 ;  /* 0x00000006c7007c0c */ /* 0x008fe2000cf21270 */
[----:B-1----:R-:W-:-:S04]  /*13340*/  IMAD.WIDE R4, R17, 0x4, R196 ;  /* 0x0000000411047825 */ /* 0x002fc800078e02c4 */
[----:B------:R-:W-:Y:S02]  /*13350*/  VIADD R17, R15, UR14 ;  /* 0x0000000e0f117c36 */ /* 0x000fe40008000000 */
[C---:B--2---:R-:W-:Y:S01]  /*13360*/  IMAD.WIDE R6, R13.reuse, 0x4, R2 ;  /* 0x000000040d067825 */ /* 0x044fe200078e0202 */
[----:B------:R1:W-:Y:S03]  /*13370*/  @P0 STG.E desc[UR18][R4.64], R64 ;  /* 0x0000004004000986 */ /* 0x0003e6000c101912 */
[----:B-----5:R-:W-:Y:S01]  /*13380*/  IMAD.WIDE R8, R13, 0x4, R196 ;  /* 0x000000040d087825 */ /* 0x020fe200078e02c4 */
[----:B------:R1:W-:Y:S03]  /*13390*/  @P5 STG.E desc[UR18][R6.64], R193 ;  /* 0x000000c106005986 */ /* 0x0003e6000c101912 */
[C---:B------:R-:W-:Y:S01]  /*133a0*/  IMAD.WIDE R10, R15.reuse, 0x4, R2 ;  /* 0x000000040f0a7825 */ /* 0x040fe200078e0202 */
[----:B------:R1:W-:Y:S03]  /*133b0*/  @P6 STG.E desc[UR18][R8.64], R65 ;  /* 0x0000004108006986 */ /* 0x0003e6000c101912 */
[----:B------:R-:W-:Y:S01]  /*133c0*/  IMAD.WIDE R12, R15, 0x4, R196 ;  /* 0x000000040f0c7825 */ /* 0x000fe200078e02c4 */
[----:B------:R1:W-:Y:S03]  /*133d0*/  @P4 STG.E desc[UR18][R10.64], R194 ;  /* 0x000000c20a004986 */ /* 0x0003e6000c101912 */
[C---:B------:R-:W-:Y:S01]  /*133e0*/  IMAD.WIDE R2, R17.reuse, 0x4, R2 ;  /* 0x0000000411027825 */ /* 0x040fe200078e0202 */
[----:B------:R1:W-:Y:S03]  /*133f0*/  @P2 STG.E desc[UR18][R12.64], R66 ;  /* 0x000000420c002986 */ /* 0x0003e6000c101912 */
[----:B------:R-:W-:Y:S01]  /*13400*/  IMAD.WIDE R196, R17, 0x4, R196 ;  /* 0x0000000411c47825 */ /* 0x000fe200078e02c4 */
[----:B------:R1:W-:Y:S04]  /*13410*/  @P3 STG.E desc[UR18][R2.64], R195 ;  /* 0x000000c302003986 */ /* 0x0003e8000c101912 */
[----:B------:R1:W-:Y:S01]  /*13420*/  @P1 STG.E desc[UR18][R196.64], R67 ;  /* 0x00000043c4001986 */ /* 0x0003e2000c101912 */
[----:B------:R-:W-:Y:S06]  /*13430*/  BAR.SYNC.DEFER_BLOCKING 0x0 ;  /* 0x0000000000007b1d */ /* 0x000fec0000010000 */
[----:B------:R-:W-:Y:S05]  /*13440*/  BRA.U UP0, `(.L_x_14) ;  /* 0x0000000100a07547 */ /* 0x000fea000b800000 */
[----:B------:R-:W2:Y:S01]  /*13450*/  S2UR UR5, SR_CgaCtaId ;  /* 0x00000000000579c3 */ /* 0x000ea20000008800 */
[----:B------:R-:W-:Y:S01]  /*13460*/  NOP ;  /* 0x0000000000007918 */ /* 0x000fe20000000000 */
[----:B------:R-:W-:Y:S01]  /*13470*/  UMOV UR4, 0x50 ;  /* 0x0000005000047882 */ /* 0x000fe20000000000 */
[----:B------:R-:W-:Y:S02]  /*13480*/  IMAD.U32 R0, RZ, RZ, UR15 ;  /* 0x0000000fff007e24 */ /* 0x000fe4000f8e00ff */
[----:B-1----:R-:W-:Y:S02]  /*13490*/  IMAD.MOV.U32 R3, RZ, RZ, 0xffff ;  /* 0x0000ffffff037424 */ /* 0x002fe400078e00ff */
[----:B------:R-:W-:Y:S01]  /*134a0*/  IMAD.MOV.U32 R7, RZ, RZ, 0x1 ;  /* 0x00000001ff077424 */ /* 0x000fe200078e00ff */
[----:B------:R-:W-:-:S04]  /*134b0*/  LOP3.LUT R0, R0, 0xffff, RZ, 0xc0, !PT ;  /* 0x0000ffff00007812 */ /* 0x000fc800078ec0ff */
[----:B------:R-:W-:-:S05]  /*134c0*/  SHF.R.U32.HI R0, RZ, 0x5, R0 ;  /* 0x00000005ff007819 */ /* 0x000fca0000011600 */
[----:B------:R-:W-:Y:S01]  /*134d0*/  VIADD R2, R0, 0x10 ;  /* 0x0000001000027836 */ /* 0x000fe20000000000 */
[----:B------:R-:W-:Y:S01]  /*134e0*/  SHF.L.U32 R0, R3, R0, RZ ;  /* 0x0000000003007219 */ /* 0x000fe200000006ff */
[----:B--2---:R-:W-:-:S03]  /*134f0*/  ULEA UR6, UR5, UR4, 0x18 ;  /* 0x0000000405067291 */ /* 0x004fc6000f8ec0ff */
[----:B------:R-:W-:-:S04]  /*13500*/  SHF.L.U32 R3, R7, R2, RZ ;  /* 0x0000000207037219 */ /* 0x000fc800000006ff */
[----:B------:R-:W-:Y:S02]  /*13510*/  LOP3.LUT R0, R3, R0, RZ, 0xfc, !PT ;  /* 0x0000000003007212 */ /* 0x000fe400078efcff */
[----:B------:R-:W1:Y:S02]  /*13520*/  LDS R5, [UR6] ;  /* 0x00000006ff057984 */ /* 0x000e640008000800 */
[C---:B------:R-:W-:Y:S02]  /*13530*/  LOP3.LUT R2, R0.reuse, 0xffff, RZ, 0xc0, !PT ;  /* 0x0000ffff00027812 */ /* 0x040fe400078ec0ff */
[----:B-1----:R-:W-:-:S04]  /*13540*/  LOP3.LUT R3, R0, 0xffff, R5, 0x80, !PT ;  /* 0x0000ffff00037812 */ /* 0x002fc800078e8005 */
[----:B------:R-:W-:-:S13]  /*13550*/  ISETP.NE.AND P0, PT, R3, R2, PT ;  /* 0x000000020300720c */ /* 0x000fda0003f05270 */
[----:B------:R-:W-:Y:S05]  /*13560*/  @P0 BRA `(.L_x_15) ;  /* 0x0000000000500947 */ /* 0x000fea0003800000 */
[----:B------:R-:W-:Y:S02]  /*13570*/  SHF.R.U32.HI R5, RZ, 0x10, R5 ;  /* 0x00000010ff057819 */ /* 0x000fe40000011605 */
[----:B------:R-:W-:-:S04]  /*13580*/  SHF.R.U32.HI R2, RZ, 0x10, R0 ;  /* 0x00000010ff027819 */ /* 0x000fc80000011600 */
[----:B------:R-:W-:-:S04]  /*13590*/  LOP3.LUT R5, R5, R2, RZ, 0xc0, !PT ;  /* 0x0000000205057212 */ /* 0x000fc800078ec0ff */
[----:B------:R-:W-:-:S13]  /*135a0*/  ISETP.NE.AND P0, PT, R5, R2, PT ;  /* 0x000000020500720c */ /* 0x000fda0003f05270 */
[----:B------:R-:W-:Y:S05]  /*135b0*/  @P0 BRA `(.L_x_16) ;  /* 0x0000000000300947 */ /* 0x000fea0003800000 */
[----:B------:R-:W-:Y:S01]  /*135c0*/  R2UR UR4, R0 ;  /* 0x00000000000472ca */ /* 0x000fe200000e0000 */
[----:B------:R-:W-:Y:S01]  /*135d0*/  VOTEU.ANY UR5, UPT, PT ;  /* 0x0000000000057886 */ /* 0x000fe200038e0100 */
[----:B------:R-:W1:Y:S01]  /*135e0*/  S2R R0, SR_LANEID ;  /* 0x0000000000007919 */ /* 0x000e620000000000 */
[----:B------:R-:W-:-:S10]  /*135f0*/  UFLO.U32 UR5, UR5 ;  /* 0x00000005000572bd */ /* 0x000fd400080e0000 */
[----:B------:R-:W-:-:S06]  /*13600*/  ULOP3.LUT UR4, URZ, UR4, URZ, 0x33, !UPT ;  /* 0x00000004ff047292 */ /* 0x000fcc000f8e33ff */
[----:B------:R-:W-:-:S04]  /*13610*/  IMAD.U32 R2, RZ, RZ, UR4 ;  /* 0x00000004ff027e24 */ /* 0x000fc8000f8e00ff */
[----:B------:R-:W2:Y:S02]  /*13620*/  REDUX UR7, R2 ;  /* 0x00000000020773c4 */ /* 0x000ea40000000000 */
[----:B------:R3:W-:Y:S01]  /*13630*/  UTCATOMSWS.AND URZ, UR4 ;  /* 0x0000000400ff79e3 */ /* 0x0007e20008000000 */
[----:B-1----:R-:W-:Y:S01]  /*13640*/  ISETP.EQ.U32.AND P0, PT, R0, UR5, PT ;  /* 0x0000000500007c0c */ /* 0x002fe2000bf02070 */
[----:B--2---:R-:W-:-:S12]  /*13650*/  IMAD.U32 R0, RZ, RZ, UR7 ;  /* 0x00000007ff007e24 */ /* 0x004fd8000f8e00ff */
[----:B------:R3:W-:Y:S01]  /*13660*/  @P0 ATOMS.AND RZ, [UR6], R0 ;  /* 0x00000000ffff098c */ /* 0x0007e2000a800006 */
[----:B------:R-:W-:Y:S05]  /*13670*/  BRA `(.L_x_14) ;  /* 0x0000000000147947 */ /* 0x000fea0003800000 */
.L_x_16:
[----:B------:R-:W-:-:S07]  /*13680*/  MOV R2, 0x136a0 ;  /* 0x000136a000027802 */ /* 0x000fce0000000f00 */
[----:B------:R-:W-:Y:S05]  /*13690*/  CALL.REL.NOINC `($__internal_0_$__cuda_sm10x_tcgen05_guardrail_trap_col_being_dealloced_not_returned_by_alloc) ;  /* 0x00000000002c7944 */ /* 0x000fea0003c00000 */
[----:B------:R-:W-:Y:S05]  /*136a0*/  BRA `(.L_x_14) ;  /* 0x0000000000087947 */ /* 0x000fea0003800000 */
.L_x_15:
[----:B------:R-:W-:-:S07]  /*136b0*/  MOV R2, 0x136d0 ;  /* 0x000136d000027802 */ /* 0x000fce0000000f00 */
[----:B------:R-:W-:Y:S05]  /*136c0*/  CALL.REL.NOINC `($__internal_2_$__cuda_sm10x_tcgen05_guardrail_trap_unallocated_columns_being_dealloced) ;  /* 0x0000000000387944 */ /* 0x000fea0003c00000 */
.L_x_14:
[----:B------:R-:W-:Y:S01]  /*136d0*/  NOP ;  /* 0x0000000000007918 */ /* 0x000fe20000000000 */
[----:B---3--:R-:W-:Y:S05]  /*136e0*/  EXIT ;  /* 0x000000000000794d */ /* 0x008fea0003800000 */
.L_x_9:
[----:B------:R-:W1:Y:S02]  /*136f0*/  SYNCS.PHASECHK.TRANS64.TRYWAIT P3, [UR12], R4 ;  /* 0x00000004ff0075a7 */ /* 0x000e64000806110c */
[----:B-1----:R-:W-:Y:S05]  /*13700*/  @!P3 BRA `(.L_x_9) ;  /* 0xfffffffc00f8b947 */ /* 0x002fea000383ffff */
[----:B------:R-:W-:Y:S05]  /*13710*/  BRA `(.L_x_17) ;  /* 0xffffff7000787947 */ /* 0x000fea000383ffff */
.L_x_13:
[----:B------:R-:W5:Y:S02]  /*13720*/  SYNCS.PHASECHK.TRANS64.TRYWAIT P0, [UR12], R2 ;  /* 0x00000002ff0075a7 */ /* 0x000f64000800110c */
[----:B-----5:R-:W-:Y:S05]  /*13730*/  @!P0 BRA `(.L_x_13) ;  /* 0xfffffffc00f88947 */ /* 0x020fea000383ffff */
[----:B------:R-:W-:Y:S05]  /*13740*/  BRA `(.L_x_12) ;  /* 0xffffff98004c7947 */ /* 0x000fea000383ffff */
        .weak           $__internal_0_$__cuda_sm10x_tcgen05_guardrail_trap_col_being_dealloced_not_returned_by_alloc
        .type           $__internal_0_$__cuda_sm10x_tcgen05_guardrail_trap_col_being_dealloced_not_returned_by_alloc,@function
        .size           $__internal_0_$__cuda_sm10x_tcgen05_guardrail_trap_col_being_dealloced_not_returned_by_alloc,($__internal_1_$__cuda_sm10x_tcgen05_guardrail_trap_phase_invalid_during_alloc - $__internal_0_$__cuda_sm10x_tcgen05_guardrail_trap_col_being_dealloced_not_returned_by_alloc)
$__internal_0_$__cuda_sm10x_tcgen05_guardrail_trap_col_being_dealloced_not_returned_by_alloc:
[----:B------:R-:W-:Y:S05]  /*13750*/  BPT.TRAP 0x1 ;  /* 0x000000040000795c */ /* 0x000fea0000300000 */
[----:B------:R-:W-:-:S04]  /*13760*/  IMAD.MOV.U32 R3, RZ, RZ, 0x0 ;  /* 0x00000000ff037424 */ /* 0x000fc800078e00ff */
[----:B------:R-:W-:Y:S05]  /*13770*/  RET.REL.NODEC R2 `(matmul_kernel) ;  /* 0xfffffec802207950 */ /* 0x000fea0003c3ffff */
        .weak           $__internal_1_$__cuda_sm10x_tcgen05_guardrail_trap_phase_invalid_during_alloc
        .type           $__internal_1_$__cuda_sm10x_tcgen05_guardrail_trap_phase_invalid_during_alloc,@function
        .size           $__internal_1_$__cuda_sm10x_tcgen05_guardrail_trap_phase_invalid_during_alloc,($__internal_2_$__cuda_sm10x_tcgen05_guardrail_trap_unallocated_columns_being_dealloced - $__internal_1_$__cuda_sm10x_tcgen05_guardrail_trap_phase_invalid_during_alloc)
$__internal_1_$__cuda_sm10x_tcgen05_guardrail_trap_phase_invalid_during_alloc:
[----:B------:R-:W-:Y:S05]  /*13780*/  BPT.TRAP 0x1 ;  /* 0x000000040000795c */ /* 0x000fea0000300000 */
[----:B------:R-:W-:-:S04]  /*13790*/  IMAD.MOV.U32 R3, RZ, RZ, 0x0 ;  /* 0x00000000ff037424 */ /* 0x000fc800078e00ff */
[----:B------:R-:W-:Y:S05]  /*137a0*/  RET.REL.NODEC R2 `(matmul_kernel) ;  /* 0xfffffec802147950 */ /* 0x000fea0003c3ffff */
        .weak           $__internal_2_$__cuda_sm10x_tcgen05_guardrail_trap_unallocated_columns_being_dealloced
        .type           $__internal_2_$__cuda_sm10x_tcgen05_guardrail_trap_unallocated_columns_being_dealloced,@function
        .size           $__internal_2_$__cuda_sm10x_tcgen05_guardrail_trap_unallocated_columns_being_dealloced,(.L_x_21 - $__internal_2_$__cuda_sm10x_tcgen05_guardrail_trap_unallocated_columns_being_dealloced)
$__internal_2_$__cuda_sm10x_tcgen05_guardrail_trap_unallocated_columns_being_dealloced:
[----:B------:R-:W-:Y:S05]  /*137b0*/  BPT.TRAP 0x1 ;  /* 0x000000040000795c */ /* 0x000fea0000300000 */
[----:B------:R-:W-:-:S04]  /*137c0*/  IMAD.MOV.U32 R3, RZ, RZ, 0x0 ;  /* 0x00000000ff037424 */ /* 0x000fc800078e00ff */
[----:B------:R-:W-:Y:S05]  /*137d0*/  RET.REL.NODEC R2 `(matmul_kernel) ;  /* 0xfffffec802087950 */ /* 0x000fea0003c3ffff */
.L_x_18:
[----:B------:R-:W-:-:S00]  /*137e0*/  BRA `(.L_x_18) ;  /* 0xfffffffc00fc7947 */ /* 0x000fc0000383ffff */
[----:B------:R-:W-:-:S00]  /*137f0*/  NOP ;  /* 0x0000000000007918 */ /* 0x000fc00000000000 */
        /* <DEDUP_REMOVED lines=8> */
.L_x_21:


//--------------------- .nv.shared.matmul_kernel  --------------------------
	.section	.nv.shared.matmul_kernel,"aw",@nobits
	.sectionflags	@""
	.align	16
	.zero		1024


//--------------------- .nv.shared.reserved.0     --------------------------
	.section	.nv.shared.reserved.0,"aw",@nobits
	.align	8
	.weak		__nv_reservedSMEM_offset_0_alias
	.size		__nv_reservedSMEM_offset_0_alias, 0, 64
	.other		__nv_reservedSMEM_offset_0_alias,@"STO_CUDA_RESERVED_SHARED STV_DEFAULT"
__nv_reservedSMEM_offset_0_alias:
	.zero		0
.nv.shared.reserved.0:
	.zero		64
	.weak		__nv_reservedSMEM_allocation_phase
	.type		__nv_reservedSMEM_allocation_phase,@object
	.size		__nv_reservedSMEM_allocation_phase,(.L_0 - __nv_reservedSMEM_allocation_phase)
__nv_reservedSMEM_allocation_phase:
	.zero		1
.L_0:
	.zero		7
	.weak		__nv_reservedSMEM_devtool_atexit_pc
	.type		__nv_reservedSMEM_devtool_atexit_pc,@object
	.size		__nv_reservedSMEM_devtool_atexit_pc,(__nv_reservedSMEM_allocation_mask - __nv_reservedSMEM_devtool_atexit_pc)
__nv_reservedSMEM_devtool_atexit_pc:
	.zero		8
	.weak		__nv_reservedSMEM_allocation_mask
	.type		__nv_reservedSMEM_allocation_mask,@object
	.size		__nv_reservedSMEM_allocation_mask,(.L_2 - __nv_reservedSMEM_allocation_mask)
__nv_reservedSMEM_allocation_mask:
	.zero		4
.L_2:


//--------------------- .nv.constant0.matmul_kernel --------------------------
	.section	.nv.constant0.matmul_kernel,"a",@progbits
	.sectionflags	@""
	.align	4
.nv.constant0.matmul_kernel:
	.zero		976


//--------------------- SYMBOLS --------------------------

	.type		.nv.reservedSmem.offset0,@object
	.size		.nv.reservedSmem.offset0,0x4
	.type		.nv.reservedSmem.cap,@object
	.size		.nv.reservedSmem.cap,0x4
